	.target	sm_100a

	.elftype	@"ET_EXEC"


//--------------------- .note.nv.tkinfo           --------------------------
	.section	.note.nv.tkinfo,"",@"SHT_NOTE"
	.sectionflags	@"SHF_NOTE_NV_TKINFO"
	.tkinfo
        /*0018*/ 	.word	0x00000002
        /*0030*/ 	.string	""
        /*0030*/ 	.string	"ptxas"
        /*0030*/ 	.string	"Cuda compilation tools, release 13.0, V13.0.88"
        /*0030*/ 	.string	"Build cuda_13.0.r13.0/compiler.36424714_0"
        /*0030*/ 	.string	"-arch sm_100a -m 64 "



//--------------------- .note.nv.cuinfo           --------------------------
	.section	.note.nv.cuinfo,"",@"SHT_NOTE"
	.sectionflags	@"SHF_NOTE_NV_CUINFO"
        /*0018*/ 	.short	0x0002
        /*001a*/ 	.short	0x0064
        /*001c*/ 	.short	0x0082
	.zero		2


//--------------------- .nv.info                  --------------------------
	.section	.nv.info,"",@"SHT_CUDA_INFO"
	.align	4


	//----- nvinfo : EIATTR_REGCOUNT
	.align		4
        /*0000*/ 	.byte	0x04, 0x2f
        /*0002*/ 	.short	(.L_12 - .L_11)
	.align		4
.L_11:
        /*0004*/ 	.word	index@(_ZN7cutlass6KernelINS_4gemm6kernel15Rank2KUniversalINS1_11threadblock13MmaMultistageINS1_9GemmShapeILi128ELi64ELi16EEENS_9transform11threadblock28PredicatedTileAccessIteratorINS_11MatrixShapeILi128ELi16EEEdNS_6layout11ColumnMajorELi1ENS8_31PitchLinearWarpStripedThreadMapINS_16PitchLinearShapeILi128ELi16EEELi256ENSG_ILi16ELi2EEELi1EEENS_5ArrayIdLi1ELb1EEELb0ENSD_9NoPermuteEEENS9_25RegularTileAccessIteratorISC_dNSD_43ColumnMajorTensorOpMultiplicandCongruous64bELi1ESJ_Li8EEELNS_4arch14CacheOperation4KindE0ENSA_INSB_ILi16ELi64EEEdNSD_8RowMajorELi0ENSF_INSG_ILi64ELi16EEELi256ESI_Li1EEESL_Lb0ESM_EENSO_ISU_dNSD_40RowMajorTensorOpMultiplicandCongruous64bELi0ESX_Li8EEELST_0EdSV_NS4_9MmaPolicyINS1_4warp11MmaTensorOpINS6_ILi32ELi32ELi16EEEdSP_dSZ_dSV_NS12_17MmaTensorOpPolicyINSR_3MmaINS6_ILi8ELi8ELi4EEELi32EdSV_dSE_dSV_NSR_13OpMultiplyAddEEENSB_ILi1ELi1EEEEELi1ELb0EbEENSB_ILi0ELi0EEES1D_Li1EEELi3ELNS1_23SharedMemoryClearOptionE0EbEES1G_NS_8epilogue11threadblock8EpilogueIS7_S1C_Li1ENS1I_27PredicatedTileIteratorBlas3INS1I_26OutputTileOptimalThreadMapINS1I_15OutputTileShapeILi64ELi8ELi4ELi1ELi1EEENS1M_ILi1ELi4ELi1ELi1ELi4EEELi256ELi1ELi64EEEdLNS_8BlasModeE1EEENS1H_4warp24FragmentIteratorTensorOpIS14_S17_dNSK_IdLi2ELb1EEESV_EENS1S_20TileIteratorTensorOpIS14_S17_dSV_EENS1I_18SharedLoadIteratorINS1P_18CompactedThreadMapEdLi8EEENS1H_6thread17LinearCombinationIdLi1EddLNS21_9ScaleType4KindE0ELNS_15FloatRoundStyleE2EdEENSB_ILi0ELi4EEELi1ELi1EEENS4_30GemmIdentityThreadblockSwizzleILi1EEELNS_8FillModeE1ELS1Q_1EEEEEvNT_6ParamsE)
        /*0008*/ 	.word	0x0000008e


	//----- nvinfo : EIATTR_FRAME_SIZE
	.align		4
.L_12:
        /*000c*/ 	.byte	0x04, 0x11
        /*000e*/ 	.short	(.L_14 - .L_13)
	.align		4
.L_13:
        /*0010*/ 	.word	index@($__internal_1_$__cuda_sm20_rem_u64)
        /*0014*/ 	.word	0x00000000


	//----- nvinfo : EIATTR_FRAME_SIZE
	.align		4
.L_14:
        /*0018*/ 	.byte	0x04, 0x11
        /*001a*/ 	.short	(.L_16 - .L_15)
	.align		4
.L_15:
        /*001c*/ 	.word	index@($__internal_0_$__cuda_sm20_div_u64)
        /*0020*/ 	.word	0x00000000


	//----- nvinfo : EIATTR_FRAME_SIZE
	.align		4
.L_16:
        /*0024*/ 	.byte	0x04, 0x11
        /*0026*/ 	.short	(.L_18 - .L_17)
	.align		4
.L_17:
        /*0028*/ 	.word	index@(_ZN7cutlass6KernelINS_4gemm6kernel15Rank2KUniversalINS1_11threadblock13MmaMultistageINS1_9GemmShapeILi128ELi64ELi16EEENS_9transform11threadblock28PredicatedTileAccessIteratorINS_11MatrixShapeILi128ELi16EEEdNS_6layout11ColumnMajorELi1ENS8_31PitchLinearWarpStripedThreadMapINS_16PitchLinearShapeILi128ELi16EEELi256ENSG_ILi16ELi2EEELi1EEENS_5ArrayIdLi1ELb1EEELb0ENSD_9NoPermuteEEENS9_25RegularTileAccessIteratorISC_dNSD_43ColumnMajorTensorOpMultiplicandCongruous64bELi1ESJ_Li8EEELNS_4arch14CacheOperation4KindE0ENSA_INSB_ILi16ELi64EEEdNSD_8RowMajorELi0ENSF_INSG_ILi64ELi16EEELi256ESI_Li1EEESL_Lb0ESM_EENSO_ISU_dNSD_40RowMajorTensorOpMultiplicandCongruous64bELi0ESX_Li8EEELST_0EdSV_NS4_9MmaPolicyINS1_4warp11MmaTensorOpINS6_ILi32ELi32ELi16EEEdSP_dSZ_dSV_NS12_17MmaTensorOpPolicyINSR_3MmaINS6_ILi8ELi8ELi4EEELi32EdSV_dSE_dSV_NSR_13OpMultiplyAddEEENSB_ILi1ELi1EEEEELi1ELb0EbEENSB_ILi0ELi0EEES1D_Li1EEELi3ELNS1_23SharedMemoryClearOptionE0EbEES1G_NS_8epilogue11threadblock8EpilogueIS7_S1C_Li1ENS1I_27PredicatedTileIteratorBlas3INS1I_26OutputTileOptimalThreadMapINS1I_15OutputTileShapeILi64ELi8ELi4ELi1ELi1EEENS1M_ILi1ELi4ELi1ELi1ELi4EEELi256ELi1ELi64EEEdLNS_8BlasModeE1EEENS1H_4warp24FragmentIteratorTensorOpIS14_S17_dNSK_IdLi2ELb1EEESV_EENS1S_20TileIteratorTensorOpIS14_S17_dSV_EENS1I_18SharedLoadIteratorINS1P_18CompactedThreadMapEdLi8EEENS1H_6thread17LinearCombinationIdLi1EddLNS21_9ScaleType4KindE0ELNS_15FloatRoundStyleE2EdEENSB_ILi0ELi4EEELi1ELi1EEENS4_30GemmIdentityThreadblockSwizzleILi1EEELNS_8FillModeE1ELS1Q_1EEEEEvNT_6ParamsE)
        /*002c*/ 	.word	0x00000000


	//----- nvinfo : EIATTR_MIN_STACK_SIZE
	.align		4
.L_18:
        /*0030*/ 	.byte	0x04, 0x12
        /*0032*/ 	.short	(.L_20 - .L_19)
	.align		4
.L_19:
        /*0034*/ 	.word	index@(_ZN7cutlass6KernelINS_4gemm6kernel15Rank2KUniversalINS1_11threadblock13MmaMultistageINS1_9GemmShapeILi128ELi64ELi16EEENS_9transform11threadblock28PredicatedTileAccessIteratorINS_11MatrixShapeILi128ELi16EEEdNS_6layout11ColumnMajorELi1ENS8_31PitchLinearWarpStripedThreadMapINS_16PitchLinearShapeILi128ELi16EEELi256ENSG_ILi16ELi2EEELi1EEENS_5ArrayIdLi1ELb1EEELb0ENSD_9NoPermuteEEENS9_25RegularTileAccessIteratorISC_dNSD_43ColumnMajorTensorOpMultiplicandCongruous64bELi1ESJ_Li8EEELNS_4arch14CacheOperation4KindE0ENSA_INSB_ILi16ELi64EEEdNSD_8RowMajorELi0ENSF_INSG_ILi64ELi16EEELi256ESI_Li1EEESL_Lb0ESM_EENSO_ISU_dNSD_40RowMajorTensorOpMultiplicandCongruous64bELi0ESX_Li8EEELST_0EdSV_NS4_9MmaPolicyINS1_4warp11MmaTensorOpINS6_ILi32ELi32ELi16EEEdSP_dSZ_dSV_NS12_17MmaTensorOpPolicyINSR_3MmaINS6_ILi8ELi8ELi4EEELi32EdSV_dSE_dSV_NSR_13OpMultiplyAddEEENSB_ILi1ELi1EEEEELi1ELb0EbEENSB_ILi0ELi0EEES1D_Li1EEELi3ELNS1_23SharedMemoryClearOptionE0EbEES1G_NS_8epilogue11threadblock8EpilogueIS7_S1C_Li1ENS1I_27PredicatedTileIteratorBlas3INS1I_26OutputTileOptimalThreadMapINS1I_15OutputTileShapeILi64ELi8ELi4ELi1ELi1EEENS1M_ILi1ELi4ELi1ELi1ELi4EEELi256ELi1ELi64EEEdLNS_8BlasModeE1EEENS1H_4warp24FragmentIteratorTensorOpIS14_S17_dNSK_IdLi2ELb1EEESV_EENS1S_20TileIteratorTensorOpIS14_S17_dSV_EENS1I_18SharedLoadIteratorINS1P_18CompactedThreadMapEdLi8EEENS1H_6thread17LinearCombinationIdLi1EddLNS21_9ScaleType4KindE0ELNS_15FloatRoundStyleE2EdEENSB_ILi0ELi4EEELi1ELi1EEENS4_30GemmIdentityThreadblockSwizzleILi1EEELNS_8FillModeE1ELS1Q_1EEEEEvNT_6ParamsE)
        /*0038*/ 	.word	0x00000000
.L_20:


//--------------------- .nv.compat                --------------------------
	.section	.nv.compat,"",@"SHT_CUDA_COMPAT_INFO"
	.align	4
        /*0000*/ 	.byte	0x02, 0x09, 0x01, 0x00, 0x02, 0x02, 0x01, 0x00, 0x02, 0x05, 0x05, 0x00, 0x03, 0x07, 0x01, 0x01
        /*0010*/ 	.byte	0x02, 0x03, 0x00, 0x00, 0x02, 0x06, 0x01, 0x00, 0x04, 0x0b, 0x08, 0x00, 0x01, 0x00, 0x00, 0x00
        /*0020*/ 	.byte	0x00, 0x00, 0x00, 0x00


//--------------------- .nv.info._ZN7cutlass6KernelINS_4gemm6kernel15Rank2KUniversalINS1_11threadblock13MmaMultistageINS1_9GemmShapeILi128ELi64ELi16EEENS_9transform11threadblock28PredicatedTileAccessIteratorINS_11MatrixShapeILi128ELi16EEEdNS_6layout11ColumnMajorELi1ENS8_31PitchLinearWarpStripedThreadMapINS_16PitchLinearShapeILi128ELi16EEELi256ENSG_ILi16ELi2EEELi1EEENS_5ArrayIdLi1ELb1EEELb0ENSD_9NoPermuteEEENS9_25RegularTileAccessIteratorISC_dNSD_43ColumnMajorTensorOpMultiplicandCongruous64bELi1ESJ_Li8EEELNS_4arch14CacheOperation4KindE0ENSA_INSB_ILi16ELi64EEEdNSD_8RowMajorELi0ENSF_INSG_ILi64ELi16EEELi256ESI_Li1EEESL_Lb0ESM_EENSO_ISU_dNSD_40RowMajorTensorOpMultiplicandCongruous64bELi0ESX_Li8EEELST_0EdSV_NS4_9MmaPolicyINS1_4warp11MmaTensorOpINS6_ILi32ELi32ELi16EEEdSP_dSZ_dSV_NS12_17MmaTensorOpPolicyINSR_3MmaINS6_ILi8ELi8ELi4EEELi32EdSV_dSE_dSV_NSR_13OpMultiplyAddEEENSB_ILi1ELi1EEEEELi1ELb0EbEENSB_ILi0ELi0EEES1D_Li1EEELi3ELNS1_23SharedMemoryClearOptionE0EbEES1G_NS_8epilogue11threadblock8EpilogueIS7_S1C_Li1ENS1I_27PredicatedTileIteratorBlas3INS1I_26OutputTileOptimalThreadMapINS1I_15OutputTileShapeILi64ELi8ELi4ELi1ELi1EEENS1M_ILi1ELi4ELi1ELi1ELi4EEELi256ELi1ELi64EEEdLNS_8BlasModeE1EEENS1H_4warp24FragmentIteratorTensorOpIS14_S17_dNSK_IdLi2ELb1EEESV_EENS1S_20TileIteratorTensorOpIS14_S17_dSV_EENS1I_18SharedLoadIteratorINS1P_18CompactedThreadMapEdLi8EEENS1H_6thread17LinearCombinationIdLi1EddLNS21_9ScaleType4KindE0ELNS_15FloatRoundStyleE2EdEENSB_ILi0ELi4EEELi1ELi1EEENS4_30GemmIdentityThreadblockSwizzleILi1EEELNS_8FillModeE1ELS1Q_1EEEEEvNT_6ParamsE --------------------------
	.section	.nv.info._ZN7cutlass6KernelINS_4gemm6kernel15Rank2KUniversalINS1_11threadblock13MmaMultistageINS1_9GemmShapeILi128ELi64ELi16EEENS_9transform11threadblock28PredicatedTileAccessIteratorINS_11MatrixShapeILi128ELi16EEEdNS_6layout11ColumnMajorELi1ENS8_31PitchLinearWarpStripedThreadMapINS_16PitchLinearShapeILi128ELi16EEELi256ENSG_ILi16ELi2EEELi1EEENS_5ArrayIdLi1ELb1EEELb0ENSD_9NoPermuteEEENS9_25RegularTileAccessIteratorISC_dNSD_43ColumnMajorTensorOpMultiplicandCongruous64bELi1ESJ_Li8EEELNS_4arch14CacheOperation4KindE0ENSA_INSB_ILi16ELi64EEEdNSD_8RowMajorELi0ENSF_INSG_ILi64ELi16EEELi256ESI_Li1EEESL_Lb0ESM_EENSO_ISU_dNSD_40RowMajorTensorOpMultiplicandCongruous64bELi0ESX_Li8EEELST_0EdSV_NS4_9MmaPolicyINS1_4warp11MmaTensorOpINS6_ILi32ELi32ELi16EEEdSP_dSZ_dSV_NS12_17MmaTensorOpPolicyINSR_3MmaINS6_ILi8ELi8ELi4EEELi32EdSV_dSE_dSV_NSR_13OpMultiplyAddEEENSB_ILi1ELi1EEEEELi1ELb0EbEENSB_ILi0ELi0EEES1D_Li1EEELi3ELNS1_23SharedMemoryClearOptionE0EbEES1G_NS_8epilogue11threadblock8EpilogueIS7_S1C_Li1ENS1I_27PredicatedTileIteratorBlas3INS1I_26OutputTileOptimalThreadMapINS1I_15OutputTileShapeILi64ELi8ELi4ELi1ELi1EEENS1M_ILi1ELi4ELi1ELi1ELi4EEELi256ELi1ELi64EEEdLNS_8BlasModeE1EEENS1H_4warp24FragmentIteratorTensorOpIS14_S17_dNSK_IdLi2ELb1EEESV_EENS1S_20TileIteratorTensorOpIS14_S17_dSV_EENS1I_18SharedLoadIteratorINS1P_18CompactedThreadMapEdLi8EEENS1H_6thread17LinearCombinationIdLi1EddLNS21_9ScaleType4KindE0ELNS_15FloatRoundStyleE2EdEENSB_ILi0ELi4EEELi1ELi1EEENS4_30GemmIdentityThreadblockSwizzleILi1EEELNS_8FillModeE1ELS1Q_1EEEEEvNT_6ParamsE,"",@"SHT_CUDA_INFO"
	.sectionflags	@""
	.align	4


	//----- nvinfo : EIATTR_CUDA_API_VERSION
	.align		4
        /*0000*/ 	.byte	0x04, 0x37
        /*0002*/ 	.short	(.L_22 - .L_21)
.L_21:
        /*0004*/ 	.word	0x00000082


	//----- nvinfo : EIATTR_KPARAM_INFO
	.align		4
.L_22:
        /*0008*/ 	.byte	0x04, 0x17
        /*000a*/ 	.short	(.L_24 - .L_23)
.L_23:
        /*000c*/ 	.word	0x00000000
        /*0010*/ 	.short	0x0000
        /*0012*/ 	.short	0x0000
        /*0014*/ 	.byte	0x00, 0xf0, 0xc1, 0x06


	//----- nvinfo : EIATTR_SPARSE_MMA_MASK
	.align		4
.L_24:
        /*0018*/ 	.byte	0x03, 0x50
        /*001a*/ 	.short	0x0000


	//----- nvinfo : EIATTR_MAXREG_COUNT
	.align		4
        /*001c*/ 	.byte	0x03, 0x1b
        /*001e*/ 	.short	0x00ff


	//----- nvinfo : EIATTR_NUM_BARRIERS
	.align		4
        /*0020*/ 	.byte	0x02, 0x4c
        /*0022*/ 	.byte	0x01
	.zero		1


	//----- nvinfo : EIATTR_MERCURY_ISA_VERSION
	.align		4
        /*0024*/ 	.byte	0x03, 0x5f
        /*0026*/ 	.short	0x0101


	//----- nvinfo : EIATTR_COOP_GROUP_MASK_REGIDS
	.align		4
        /*0028*/ 	.byte	0x04, 0x29
        /*002a*/ 	.short	(.L_26 - .L_25)


	//   ....[0]....
.L_25:
        /*002c*/ 	.word	0xffffffff


	//----- nvinfo : EIATTR_COOP_GROUP_INSTR_OFFSETS
	.align		4
.L_26:
        /*0030*/ 	.byte	0x04, 0x28
        /*0032*/ 	.short	(.L_28 - .L_27)


	//   ....[0]....
.L_27:
        /*0034*/ 	.word	0x000006b0


	//----- nvinfo : EIATTR_VRC_CTA_INIT_COUNT
	.align		4
.L_28:
        /*0038*/ 	.byte	0x02, 0x4a
	.zero		1
	.zero		1


	//----- nvinfo : EIATTR_EXIT_INSTR_OFFSETS
	.align		4
        /*003c*/ 	.byte	0x04, 0x1c
        /*003e*/ 	.short	(.L_30 - .L_29)


	//   ....[0]....
.L_29:
        /*0040*/ 	.word	0x00000070


	//   ....[1]....
        /*0044*/ 	.word	0x00000150


	//   ....[2]....
        /*0048*/ 	.word	0x00000190


	//   ....[3]....
        /*004c*/ 	.word	0x0001ac30


	//   ....[4]....
        /*0050*/ 	.word	0x0001acb0


	//   ....[5]....
        /*0054*/ 	.word	0x0001ad70


	//----- nvinfo : EIATTR_CRS_STACK_SIZE
	.align		4
.L_30:
        /*0058*/ 	.byte	0x04, 0x1e
        /*005a*/ 	.short	(.L_32 - .L_31)
.L_31:
        /*005c*/ 	.word	0x00000000


	//----- nvinfo : EIATTR_CBANK_PARAM_SIZE
	.align		4
.L_32:
        /*0060*/ 	.byte	0x03, 0x19
        /*0062*/ 	.short	0x01b0


	//----- nvinfo : EIATTR_PARAM_CBANK
	.align		4
        /*0064*/ 	.byte	0x04, 0x0a
        /*0066*/ 	.short	(.L_34 - .L_33)
	.align		4
.L_33:
        /*0068*/ 	.word	index@(.nv.constant0._ZN7cutlass6KernelINS_4gemm6kernel15Rank2KUniversalINS1_11threadblock13MmaMultistageINS1_9GemmShapeILi128ELi64ELi16EEENS_9transform11threadblock28PredicatedTileAccessIteratorINS_11MatrixShapeILi128ELi16EEEdNS_6layout11ColumnMajorELi1ENS8_31PitchLinearWarpStripedThreadMapINS_16PitchLinearShapeILi128ELi16EEELi256ENSG_ILi16ELi2EEELi1EEENS_5ArrayIdLi1ELb1EEELb0ENSD_9NoPermuteEEENS9_25RegularTileAccessIteratorISC_dNSD_43ColumnMajorTensorOpMultiplicandCongruous64bELi1ESJ_Li8EEELNS_4arch14CacheOperation4KindE0ENSA_INSB_ILi16ELi64EEEdNSD_8RowMajorELi0ENSF_INSG_ILi64ELi16EEELi256ESI_Li1EEESL_Lb0ESM_EENSO_ISU_dNSD_40RowMajorTensorOpMultiplicandCongruous64bELi0ESX_Li8EEELST_0EdSV_NS4_9MmaPolicyINS1_4warp11MmaTensorOpINS6_ILi32ELi32ELi16EEEdSP_dSZ_dSV_NS12_17MmaTensorOpPolicyINSR_3MmaINS6_ILi8ELi8ELi4EEELi32EdSV_dSE_dSV_NSR_13OpMultiplyAddEEENSB_ILi1ELi1EEEEELi1ELb0EbEENSB_ILi0ELi0EEES1D_Li1EEELi3ELNS1_23SharedMemoryClearOptionE0EbEES1G_NS_8epilogue11threadblock8EpilogueIS7_S1C_Li1ENS1I_27PredicatedTileIteratorBlas3INS1I_26OutputTileOptimalThreadMapINS1I_15OutputTileShapeILi64ELi8ELi4ELi1ELi1EEENS1M_ILi1ELi4ELi1ELi1ELi4EEELi256ELi1ELi64EEEdLNS_8BlasModeE1EEENS1H_4warp24FragmentIteratorTensorOpIS14_S17_dNSK_IdLi2ELb1EEESV_EENS1S_20TileIteratorTensorOpIS14_S17_dSV_EENS1I_18SharedLoadIteratorINS1P_18CompactedThreadMapEdLi8EEENS1H_6thread17LinearCombinationIdLi1EddLNS21_9ScaleType4KindE0ELNS_15FloatRoundStyleE2EdEENSB_ILi0ELi4EEELi1ELi1EEENS4_30GemmIdentityThreadblockSwizzleILi1EEELNS_8FillModeE1ELS1Q_1EEEEEvNT_6ParamsE)
        /*006c*/ 	.short	0x0380
        /*006e*/ 	.short	0x01b0


	//----- nvinfo : EIATTR_SW_WAR
	.align		4
.L_34:
        /*0070*/ 	.byte	0x04, 0x36
        /*0072*/ 	.short	(.L_36 - .L_35)
.L_35:
        /*0074*/ 	.word	0x00000008
.L_36:


//--------------------- .nv.callgraph             --------------------------
	.section	.nv.callgraph,"",@"SHT_CUDA_CALLGRAPH"
	.align	4
	.sectionentsize	8
	.align		4
        /*0000*/ 	.word	0x00000000
	.align		4
        /*0004*/ 	.word	0xffffffff
	.align		4
        /*0008*/ 	.word	0x00000000
	.align		4
        /*000c*/ 	.word	0xfffffffe
	.align		4
        /*0010*/ 	.word	0x00000000
	.align		4
        /*0014*/ 	.word	0xfffffffd
	.align		4
        /*0018*/ 	.word	0x00000000
	.align		4
        /*001c*/ 	.word	0xfffffffc


//--------------------- .nv.constant4             --------------------------
	.section	.nv.constant4,"a",@progbits
	.align	8
	.align		8
.nv.constant4:
        /*0000*/ 	.dword	_ZN39_INTERNAL_51526aae_4_k_cu_d7145d4f_24254cuda3std3__45__cpo5beginE
	.align		8
        /*0008*/ 	.dword	_ZN39_INTERNAL_51526aae_4_k_cu_d7145d4f_24254cuda3std3__45__cpo3endE
	.align		8
        /*0010*/ 	.dword	_ZN39_INTERNAL_51526aae_4_k_cu_d7145d4f_24254cuda3std3__45__cpo6cbeginE
	.align		8
        /*0018*/ 	.dword	_ZN39_INTERNAL_51526aae_4_k_cu_d7145d4f_24254cuda3std3__45__cpo4cendE
	.align		8
        /*0020*/ 	.dword	_ZN39_INTERNAL_51526aae_4_k_cu_d7145d4f_24254cuda3std3__441_GLOBAL__N__51526aae_4_k_cu_d7145d4f_24256ignoreE
	.align		8
        /*0028*/ 	.dword	_ZN39_INTERNAL_51526aae_4_k_cu_d7145d4f_24254cuda3std3__419piecewise_constructE
	.align		8
        /*0030*/ 	.dword	_ZN39_INTERNAL_51526aae_4_k_cu_d7145d4f_24254cuda3std3__48in_placeE
	.align		8
        /*0038*/ 	.dword	_ZN39_INTERNAL_51526aae_4_k_cu_d7145d4f_24254cuda3std6ranges3__45__cpo4swapE
	.align		8
        /*0040*/ 	.dword	_ZN39_INTERNAL_51526aae_4_k_cu_d7145d4f_24254cuda3std6ranges3__45__cpo9iter_moveE
	.align		8
        /*0048*/ 	.dword	_ZN39_INTERNAL_51526aae_4_k_cu_d7145d4f_24254cute7productE
	.align		8
        /*0050*/ 	.dword	_ZN39_INTERNAL_51526aae_4_k_cu_d7145d4f_24254cute1_E


//--------------------- .text._ZN7cutlass6KernelINS_4gemm6kernel15Rank2KUniversalINS1_11threadblock13MmaMultistageINS1_9GemmShapeILi128ELi64ELi16EEENS_9transform11threadblock28PredicatedTileAccessIteratorINS_11MatrixShapeILi128ELi16EEEdNS_6layout11ColumnMajorELi1ENS8_31PitchLinearWarpStripedThreadMapINS_16PitchLinearShapeILi128ELi16EEELi256ENSG_ILi16ELi2EEELi1EEENS_5ArrayIdLi1ELb1EEELb0ENSD_9NoPermuteEEENS9_25RegularTileAccessIteratorISC_dNSD_43ColumnMajorTensorOpMultiplicandCongruous64bELi1ESJ_Li8EEELNS_4arch14CacheOperation4KindE0ENSA_INSB_ILi16ELi64EEEdNSD_8RowMajorELi0ENSF_INSG_ILi64ELi16EEELi256ESI_Li1EEESL_Lb0ESM_EENSO_ISU_dNSD_40RowMajorTensorOpMultiplicandCongruous64bELi0ESX_Li8EEELST_0EdSV_NS4_9MmaPolicyINS1_4warp11MmaTensorOpINS6_ILi32ELi32ELi16EEEdSP_dSZ_dSV_NS12_17MmaTensorOpPolicyINSR_3MmaINS6_ILi8ELi8ELi4EEELi32EdSV_dSE_dSV_NSR_13OpMultiplyAddEEENSB_ILi1ELi1EEEEELi1ELb0EbEENSB_ILi0ELi0EEES1D_Li1EEELi3ELNS1_23SharedMemoryClearOptionE0EbEES1G_NS_8epilogue11threadblock8EpilogueIS7_S1C_Li1ENS1I_27PredicatedTileIteratorBlas3INS1I_26OutputTileOptimalThreadMapINS1I_15OutputTileShapeILi64ELi8ELi4ELi1ELi1EEENS1M_ILi1ELi4ELi1ELi1ELi4EEELi256ELi1ELi64EEEdLNS_8BlasModeE1EEENS1H_4warp24FragmentIteratorTensorOpIS14_S17_dNSK_IdLi2ELb1EEESV_EENS1S_20TileIteratorTensorOpIS14_S17_dSV_EENS1I_18SharedLoadIteratorINS1P_18CompactedThreadMapEdLi8EEENS1H_6thread17LinearCombinationIdLi1EddLNS21_9ScaleType4KindE0ELNS_15FloatRoundStyleE2EdEENSB_ILi0ELi4EEELi1ELi1EEENS4_30GemmIdentityThreadblockSwizzleILi1EEELNS_8FillModeE1ELS1Q_1EEEEEvNT_6ParamsE --------------------------
	.section	.text._ZN7cutlass6KernelINS_4gemm6kernel15Rank2KUniversalINS1_11threadblock13MmaMultistageINS1_9GemmShapeILi128ELi64ELi16EEENS_9transform11threadblock28PredicatedTileAccessIteratorINS_11MatrixShapeILi128ELi16EEEdNS_6layout11ColumnMajorELi1ENS8_31PitchLinearWarpStripedThreadMapINS_16PitchLinearShapeILi128ELi16EEELi256ENSG_ILi16ELi2EEELi1EEENS_5ArrayIdLi1ELb1EEELb0ENSD_9NoPermuteEEENS9_25RegularTileAccessIteratorISC_dNSD_43ColumnMajorTensorOpMultiplicandCongruous64bELi1ESJ_Li8EEELNS_4arch14CacheOperation4KindE0ENSA_INSB_ILi16ELi64EEEdNSD_8RowMajorELi0ENSF_INSG_ILi64ELi16EEELi256ESI_Li1EEESL_Lb0ESM_EENSO_ISU_dNSD_40RowMajorTensorOpMultiplicandCongruous64bELi0ESX_Li8EEELST_0EdSV_NS4_9MmaPolicyINS1_4warp11MmaTensorOpINS6_ILi32ELi32ELi16EEEdSP_dSZ_dSV_NS12_17MmaTensorOpPolicyINSR_3MmaINS6_ILi8ELi8ELi4EEELi32EdSV_dSE_dSV_NSR_13OpMultiplyAddEEENSB_ILi1ELi1EEEEELi1ELb0EbEENSB_ILi0ELi0EEES1D_Li1EEELi3ELNS1_23SharedMemoryClearOptionE0EbEES1G_NS_8epilogue11threadblock8EpilogueIS7_S1C_Li1ENS1I_27PredicatedTileIteratorBlas3INS1I_26OutputTileOptimalThreadMapINS1I_15OutputTileShapeILi64ELi8ELi4ELi1ELi1EEENS1M_ILi1ELi4ELi1ELi1ELi4EEELi256ELi1ELi64EEEdLNS_8BlasModeE1EEENS1H_4warp24FragmentIteratorTensorOpIS14_S17_dNSK_IdLi2ELb1EEESV_EENS1S_20TileIteratorTensorOpIS14_S17_dSV_EENS1I_18SharedLoadIteratorINS1P_18CompactedThreadMapEdLi8EEENS1H_6thread17LinearCombinationIdLi1EddLNS21_9ScaleType4KindE0ELNS_15FloatRoundStyleE2EdEENSB_ILi0ELi4EEELi1ELi1EEENS4_30GemmIdentityThreadblockSwizzleILi1EEELNS_8FillModeE1ELS1Q_1EEEEEvNT_6ParamsE,"ax",@progbits
	.align	128
.text._ZN7cutlass6KernelINS_4gemm6kernel15Rank2KUniversalINS1_11threadblock13MmaMultistageINS1_9GemmShapeILi128ELi64ELi16EEENS_9transform11threadblock28PredicatedTileAccessIteratorINS_11MatrixShapeILi128ELi16EEEdNS_6layout11ColumnMajorELi1ENS8_31PitchLinearWarpStripedThreadMapINS_16PitchLinearShapeILi128ELi16EEELi256ENSG_ILi16ELi2EEELi1EEENS_5ArrayIdLi1ELb1EEELb0ENSD_9NoPermuteEEENS9_25RegularTileAccessIteratorISC_dNSD_43ColumnMajorTensorOpMultiplicandCongruous64bELi1ESJ_Li8EEELNS_4arch14CacheOperation4KindE0ENSA_INSB_ILi16ELi64EEEdNSD_8RowMajorELi0ENSF_INSG_ILi64ELi16EEELi256ESI_Li1EEESL_Lb0ESM_EENSO_ISU_dNSD_40RowMajorTensorOpMultiplicandCongruous64bELi0ESX_Li8EEELST_0EdSV_NS4_9MmaPolicyINS1_4warp11MmaTensorOpINS6_ILi32ELi32ELi16EEEdSP_dSZ_dSV_NS12_17MmaTensorOpPolicyINSR_3MmaINS6_ILi8ELi8ELi4EEELi32EdSV_dSE_dSV_NSR_13OpMultiplyAddEEENSB_ILi1ELi1EEEEELi1ELb0EbEENSB_ILi0ELi0EEES1D_Li1EEELi3ELNS1_23SharedMemoryClearOptionE0EbEES1G_NS_8epilogue11threadblock8EpilogueIS7_S1C_Li1ENS1I_27PredicatedTileIteratorBlas3INS1I_26OutputTileOptimalThreadMapINS1I_15OutputTileShapeILi64ELi8ELi4ELi1ELi1EEENS1M_ILi1ELi4ELi1ELi1ELi4EEELi256ELi1ELi64EEEdLNS_8BlasModeE1EEENS1H_4warp24FragmentIteratorTensorOpIS14_S17_dNSK_IdLi2ELb1EEESV_EENS1S_20TileIteratorTensorOpIS14_S17_dSV_EENS1I_18SharedLoadIteratorINS1P_18CompactedThreadMapEdLi8EEENS1H_6thread17LinearCombinationIdLi1EddLNS21_9ScaleType4KindE0ELNS_15FloatRoundStyleE2EdEENSB_ILi0ELi4EEELi1ELi1EEENS4_30GemmIdentityThreadblockSwizzleILi1EEELNS_8FillModeE1ELS1Q_1EEEEEvNT_6ParamsE:
        .type           _ZN7cutlass6KernelINS_4gemm6kernel15Rank2KUniversalINS1_11threadblock13MmaMultistageINS1_9GemmShapeILi128ELi64ELi16EEENS_9transform11threadblock28PredicatedTileAccessIteratorINS_11MatrixShapeILi128ELi16EEEdNS_6layout11ColumnMajorELi1ENS8_31PitchLinearWarpStripedThreadMapINS_16PitchLinearShapeILi128ELi16EEELi256ENSG_ILi16ELi2EEELi1EEENS_5ArrayIdLi1ELb1EEELb0ENSD_9NoPermuteEEENS9_25RegularTileAccessIteratorISC_dNSD_43ColumnMajorTensorOpMultiplicandCongruous64bELi1ESJ_Li8EEELNS_4arch14CacheOperation4KindE0ENSA_INSB_ILi16ELi64EEEdNSD_8RowMajorELi0ENSF_INSG_ILi64ELi16EEELi256ESI_Li1EEESL_Lb0ESM_EENSO_ISU_dNSD_40RowMajorTensorOpMultiplicandCongruous64bELi0ESX_Li8EEELST_0EdSV_NS4_9MmaPolicyINS1_4warp11MmaTensorOpINS6_ILi32ELi32ELi16EEEdSP_dSZ_dSV_NS12_17MmaTensorOpPolicyINSR_3MmaINS6_ILi8ELi8ELi4EEELi32EdSV_dSE_dSV_NSR_13OpMultiplyAddEEENSB_ILi1ELi1EEEEELi1ELb0EbEENSB_ILi0ELi0EEES1D_Li1EEELi3ELNS1_23SharedMemoryClearOptionE0EbEES1G_NS_8epilogue11threadblock8EpilogueIS7_S1C_Li1ENS1I_27PredicatedTileIteratorBlas3INS1I_26OutputTileOptimalThreadMapINS1I_15OutputTileShapeILi64ELi8ELi4ELi1ELi1EEENS1M_ILi1ELi4ELi1ELi1ELi4EEELi256ELi1ELi64EEEdLNS_8BlasModeE1EEENS1H_4warp24FragmentIteratorTensorOpIS14_S17_dNSK_IdLi2ELb1EEESV_EENS1S_20TileIteratorTensorOpIS14_S17_dSV_EENS1I_18SharedLoadIteratorINS1P_18CompactedThreadMapEdLi8EEENS1H_6thread17LinearCombinationIdLi1EddLNS21_9ScaleType4KindE0ELNS_15FloatRoundStyleE2EdEENSB_ILi0ELi4EEELi1ELi1EEENS4_30GemmIdentityThreadblockSwizzleILi1EEELNS_8FillModeE1ELS1Q_1EEEEEvNT_6ParamsE,@function
        .size           _ZN7cutlass6KernelINS_4gemm6kernel15Rank2KUniversalINS1_11threadblock13MmaMultistageINS1_9GemmShapeILi128ELi64ELi16EEENS_9transform11threadblock28PredicatedTileAccessIteratorINS_11MatrixShapeILi128ELi16EEEdNS_6layout11ColumnMajorELi1ENS8_31PitchLinearWarpStripedThreadMapINS_16PitchLinearShapeILi128ELi16EEELi256ENSG_ILi16ELi2EEELi1EEENS_5ArrayIdLi1ELb1EEELb0ENSD_9NoPermuteEEENS9_25RegularTileAccessIteratorISC_dNSD_43ColumnMajorTensorOpMultiplicandCongruous64bELi1ESJ_Li8EEELNS_4arch14CacheOperation4KindE0ENSA_INSB_ILi16ELi64EEEdNSD_8RowMajorELi0ENSF_INSG_ILi64ELi16EEELi256ESI_Li1EEESL_Lb0ESM_EENSO_ISU_dNSD_40RowMajorTensorOpMultiplicandCongruous64bELi0ESX_Li8EEELST_0EdSV_NS4_9MmaPolicyINS1_4warp11MmaTensorOpINS6_ILi32ELi32ELi16EEEdSP_dSZ_dSV_NS12_17MmaTensorOpPolicyINSR_3MmaINS6_ILi8ELi8ELi4EEELi32EdSV_dSE_dSV_NSR_13OpMultiplyAddEEENSB_ILi1ELi1EEEEELi1ELb0EbEENSB_ILi0ELi0EEES1D_Li1EEELi3ELNS1_23SharedMemoryClearOptionE0EbEES1G_NS_8epilogue11threadblock8EpilogueIS7_S1C_Li1ENS1I_27PredicatedTileIteratorBlas3INS1I_26OutputTileOptimalThreadMapINS1I_15OutputTileShapeILi64ELi8ELi4ELi1ELi1EEENS1M_ILi1ELi4ELi1ELi1ELi4EEELi256ELi1ELi64EEEdLNS_8BlasModeE1EEENS1H_4warp24FragmentIteratorTensorOpIS14_S17_dNSK_IdLi2ELb1EEESV_EENS1S_20TileIteratorTensorOpIS14_S17_dSV_EENS1I_18SharedLoadIteratorINS1P_18CompactedThreadMapEdLi8EEENS1H_6thread17LinearCombinationIdLi1EddLNS21_9ScaleType4KindE0ELNS_15FloatRoundStyleE2EdEENSB_ILi0ELi4EEELi1ELi1EEENS4_30GemmIdentityThreadblockSwizzleILi1EEELNS_8FillModeE1ELS1Q_1EEEEEvNT_6ParamsE,(.L_x_341 - _ZN7cutlass6KernelINS_4gemm6kernel15Rank2KUniversalINS1_11threadblock13MmaMultistageINS1_9GemmShapeILi128ELi64ELi16EEENS_9transform11threadblock28PredicatedTileAccessIteratorINS_11MatrixShapeILi128ELi16EEEdNS_6layout11ColumnMajorELi1ENS8_31PitchLinearWarpStripedThreadMapINS_16PitchLinearShapeILi128ELi16EEELi256ENSG_ILi16ELi2EEELi1EEENS_5ArrayIdLi1ELb1EEELb0ENSD_9NoPermuteEEENS9_25RegularTileAccessIteratorISC_dNSD_43ColumnMajorTensorOpMultiplicandCongruous64bELi1ESJ_Li8EEELNS_4arch14CacheOperation4KindE0ENSA_INSB_ILi16ELi64EEEdNSD_8RowMajorELi0ENSF_INSG_ILi64ELi16EEELi256ESI_Li1EEESL_Lb0ESM_EENSO_ISU_dNSD_40RowMajorTensorOpMultiplicandCongruous64bELi0ESX_Li8EEELST_0EdSV_NS4_9MmaPolicyINS1_4warp11MmaTensorOpINS6_ILi32ELi32ELi16EEEdSP_dSZ_dSV_NS12_17MmaTensorOpPolicyINSR_3MmaINS6_ILi8ELi8ELi4EEELi32EdSV_dSE_dSV_NSR_13OpMultiplyAddEEENSB_ILi1ELi1EEEEELi1ELb0EbEENSB_ILi0ELi0EEES1D_Li1EEELi3ELNS1_23SharedMemoryClearOptionE0EbEES1G_NS_8epilogue11threadblock8EpilogueIS7_S1C_Li1ENS1I_27PredicatedTileIteratorBlas3INS1I_26OutputTileOptimalThreadMapINS1I_15OutputTileShapeILi64ELi8ELi4ELi1ELi1EEENS1M_ILi1ELi4ELi1ELi1ELi4EEELi256ELi1ELi64EEEdLNS_8BlasModeE1EEENS1H_4warp24FragmentIteratorTensorOpIS14_S17_dNSK_IdLi2ELb1EEESV_EENS1S_20TileIteratorTensorOpIS14_S17_dSV_EENS1I_18SharedLoadIteratorINS1P_18CompactedThreadMapEdLi8EEENS1H_6thread17LinearCombinationIdLi1EddLNS21_9ScaleType4KindE0ELNS_15FloatRoundStyleE2EdEENSB_ILi0ELi4EEELi1ELi1EEENS4_30GemmIdentityThreadblockSwizzleILi1EEELNS_8FillModeE1ELS1Q_1EEEEEvNT_6ParamsE)
        .other          _ZN7cutlass6KernelINS_4gemm6kernel15Rank2KUniversalINS1_11threadblock13MmaMultistageINS1_9GemmShapeILi128ELi64ELi16EEENS_9transform11threadblock28PredicatedTileAccessIteratorINS_11MatrixShapeILi128ELi16EEEdNS_6layout11ColumnMajorELi1ENS8_31PitchLinearWarpStripedThreadMapINS_16PitchLinearShapeILi128ELi16EEELi256ENSG_ILi16ELi2EEELi1EEENS_5ArrayIdLi1ELb1EEELb0ENSD_9NoPermuteEEENS9_25RegularTileAccessIteratorISC_dNSD_43ColumnMajorTensorOpMultiplicandCongruous64bELi1ESJ_Li8EEELNS_4arch14CacheOperation4KindE0ENSA_INSB_ILi16ELi64EEEdNSD_8RowMajorELi0ENSF_INSG_ILi64ELi16EEELi256ESI_Li1EEESL_Lb0ESM_EENSO_ISU_dNSD_40RowMajorTensorOpMultiplicandCongruous64bELi0ESX_Li8EEELST_0EdSV_NS4_9MmaPolicyINS1_4warp11MmaTensorOpINS6_ILi32ELi32ELi16EEEdSP_dSZ_dSV_NS12_17MmaTensorOpPolicyINSR_3MmaINS6_ILi8ELi8ELi4EEELi32EdSV_dSE_dSV_NSR_13OpMultiplyAddEEENSB_ILi1ELi1EEEEELi1ELb0EbEENSB_ILi0ELi0EEES1D_Li1EEELi3ELNS1_23SharedMemoryClearOptionE0EbEES1G_NS_8epilogue11threadblock8EpilogueIS7_S1C_Li1ENS1I_27PredicatedTileIteratorBlas3INS1I_26OutputTileOptimalThreadMapINS1I_15OutputTileShapeILi64ELi8ELi4ELi1ELi1EEENS1M_ILi1ELi4ELi1ELi1ELi4EEELi256ELi1ELi64EEEdLNS_8BlasModeE1EEENS1H_4warp24FragmentIteratorTensorOpIS14_S17_dNSK_IdLi2ELb1EEESV_EENS1S_20TileIteratorTensorOpIS14_S17_dSV_EENS1I_18SharedLoadIteratorINS1P_18CompactedThreadMapEdLi8EEENS1H_6thread17LinearCombinationIdLi1EddLNS21_9ScaleType4KindE0ELNS_15FloatRoundStyleE2EdEENSB_ILi0ELi4EEELi1ELi1EEENS4_30GemmIdentityThreadblockSwizzleILi1EEELNS_8FillModeE1ELS1Q_1EEEEEvNT_6ParamsE,@"STO_CUDA_ENTRY STV_DEFAULT"
_ZN7cutlass6KernelINS_4gemm6kernel15Rank2KUniversalINS1_11threadblock13MmaMultistageINS1_9GemmShapeILi128ELi64ELi16EEENS_9transform11threadblock28PredicatedTileAccessIteratorINS_11MatrixShapeILi128ELi16EEEdNS_6layout11ColumnMajorELi1ENS8_31PitchLinearWarpStripedThreadMapINS_16PitchLinearShapeILi128ELi16EEELi256ENSG_ILi16ELi2EEELi1EEENS_5ArrayIdLi1ELb1EEELb0ENSD_9NoPermuteEEENS9_25RegularTileAccessIteratorISC_dNSD_43ColumnMajorTensorOpMultiplicandCongruous64bELi1ESJ_Li8EEELNS_4arch14CacheOperation4KindE0ENSA_INSB_ILi16ELi64EEEdNSD_8RowMajorELi0ENSF_INSG_ILi64ELi16EEELi256ESI_Li1EEESL_Lb0ESM_EENSO_ISU_dNSD_40RowMajorTensorOpMultiplicandCongruous64bELi0ESX_Li8EEELST_0EdSV_NS4_9MmaPolicyINS1_4warp11MmaTensorOpINS6_ILi32ELi32ELi16EEEdSP_dSZ_dSV_NS12_17MmaTensorOpPolicyINSR_3MmaINS6_ILi8ELi8ELi4EEELi32EdSV_dSE_dSV_NSR_13OpMultiplyAddEEENSB_ILi1ELi1EEEEELi1ELb0EbEENSB_ILi0ELi0EEES1D_Li1EEELi3ELNS1_23SharedMemoryClearOptionE0EbEES1G_NS_8epilogue11threadblock8EpilogueIS7_S1C_Li1ENS1I_27PredicatedTileIteratorBlas3INS1I_26OutputTileOptimalThreadMapINS1I_15OutputTileShapeILi64ELi8ELi4ELi1ELi1EEENS1M_ILi1ELi4ELi1ELi1ELi4EEELi256ELi1ELi64EEEdLNS_8BlasModeE1EEENS1H_4warp24FragmentIteratorTensorOpIS14_S17_dNSK_IdLi2ELb1EEESV_EENS1S_20TileIteratorTensorOpIS14_S17_dSV_EENS1I_18SharedLoadIteratorINS1P_18CompactedThreadMapEdLi8EEENS1H_6thread17LinearCombinationIdLi1EddLNS21_9ScaleType4KindE0ELNS_15FloatRoundStyleE2EdEENSB_ILi0ELi4EEELi1ELi1EEENS4_30GemmIdentityThreadblockSwizzleILi1EEELNS_8FillModeE1ELS1Q_1EEEEEvNT_6ParamsE:
[----:B------:R-:W-:Y:S08]  /*0000*/  LDC R1, c[0x0][0x37c] ;  /* 0x0000df00ff017b82 */ /* 0x000ff00000000800 */
[----:B------:R-:W1:Y:S01]  /*0010*/  LDC.64 R4, c[0x0][0x4a8] ;  /* 0x00012a00ff047b82 */ /* 0x000e620000000a00 */
[----:B------:R-:W2:Y:S07]  /*0020*/  LDCU.U8 UR4, c[0x0][0x528] ;  /* 0x0000a500ff0477ac */ /* 0x000eae0008000000 */
[----:B------:R-:W3:Y:S01]  /*0030*/  LDC.64 R2, c[0x0][0x4a0] ;  /* 0x00012800ff027b82 */ /* 0x000ee20000000a00 */
[----:B--2---:R-:W-:Y:S01]  /*0040*/  ISETP.NE.AND P0, PT, RZ, UR4, PT ;  /* 0x00000004ff007c0c */ /* 0x004fe2000bf05270 */
[----:B-1----:R-:W-:-:S06]  /*0050*/  DSETP.NEU.AND P1, PT, R4, 1, PT ;  /* 0x3ff000000400742a */ /* 0x002fcc0003f2d000 */
[----:B---3--:R-:W-:-:S14]  /*0060*/  DSETP.EQ.AND P1, PT, R2, RZ, !P1 ;  /* 0x000000ff0200722a */ /* 0x008fdc0004f22000 */
[----:B------:R-:W-:Y:S05]  /*0070*/  @P1 EXIT P0 ;  /* 0x000000000000194d */ /* 0x000fea0000000000 */
[----:B------:R-:W1:Y:S01]  /*0080*/  S2R R2, SR_CTAID.Y ;  /* 0x0000000000027919 */ /* 0x000e620000002600 */
[----:B------:R-:W2:Y:S01]  /*0090*/  LDC R3, c[0x0][0x398] ;  /* 0x0000e600ff037b82 */ /* 0x000ea20000000800 */
[----:B------:R-:W-:Y:S01]  /*00a0*/  IMAD.MOV.U32 R0, RZ, RZ, -0x1 ;  /* 0xffffffffff007424 */ /* 0x000fe200078e00ff */
[----:B------:R-:W3:Y:S01]  /*00b0*/  LDCU UR5, c[0x0][0x390] ;  /* 0x00007200ff0577ac */ /* 0x000ee20008000800 */
[----:B------:R-:W4:Y:S01]  /*00c0*/  S2R R4, SR_CTAID.X ;  /* 0x0000000000047919 */ /* 0x000f220000002500 */
[----:B------:R-:W3:Y:S02]  /*00d0*/  LDCU UR4, c[0x0][0x38c] ;  /* 0x00007180ff0477ac */ /* 0x000ee40008000800 */
[-C--:B--2---:R-:W-:Y:S02]  /*00e0*/  SHF.L.U32 R5, R0, R3.reuse, RZ ;  /* 0x0000000300057219 */ /* 0x084fe400000006ff */
[----:B-1----:R-:W-:Y:S02]  /*00f0*/  SHF.L.U32 R2, R2, R3, RZ ;  /* 0x0000000302027219 */ /* 0x002fe400000006ff */
[----:B----4-:R-:W-:-:S02]  /*0100*/  LOP3.LUT R5, R4, R5, RZ, 0x30, !PT ;  /* 0x0000000504057212 */ /* 0x010fc400078e30ff */
[----:B------:R-:W-:-:S03]  /*0110*/  SHF.R.U32.HI R4, RZ, R3, R4 ;  /* 0x00000003ff047219 */ /* 0x000fc60000011604 */
[----:B------:R-:W-:-:S05]  /*0120*/  IMAD.IADD R16, R2, 0x1, R5 ;  /* 0x0000000102107824 */ /* 0x000fca00078e0205 */
[----:B---3--:R-:W-:-:S04]  /*0130*/  ISETP.GE.AND P0, PT, R16, UR5, PT ;  /* 0x0000000510007c0c */ /* 0x008fc8000bf06270 */
[----:B------:R-:W-:-:S13]  /*0140*/  ISETP.GE.OR P0, PT, R4, UR4, P0 ;  /* 0x0000000404007c0c */ /* 0x000fda0008706670 */
[----:B------:R-:W-:Y:S05]  /*0150*/  @P0 EXIT ;  /* 0x000000000000094d */ /* 0x000fea0003800000 */
[----:B------:R-:W-:Y:S01]  /*0160*/  IMAD.SHL.U32 R16, R16, 0x40, RZ ;  /* 0x0000004010107824 */ /* 0x000fe200078e00ff */
[----:B------:R-:W-:-:S04]  /*0170*/  LEA R3, R4, 0x80, 0x7 ;  /* 0x0000008004037811 */ /* 0x000fc800078e38ff */
[----:B------:R-:W-:-:S13]  /*0180*/  ISETP.GT.AND P0, PT, R3, R16, PT ;  /* 0x000000100300720c */ /* 0x000fda0003f04270 */
[----:B------:R-:W-:Y:S05]  /*0190*/  @!P0 EXIT ;  /* 0x000000000000894d */ /* 0x000fea0003800000 */
[----:B------:R-:W1:Y:S01]  /*01a0*/  LDCU UR4, c[0x0][0x4d0] ;  /* 0x00009a00ff0477ac */ /* 0x000e620008000800 */
[----:B------:R-:W2:Y:S01]  /*01b0*/  LDCU UR21, c[0x0][0x388] ;  /* 0x00007100ff1577ac */ /* 0x000ea20008000800 */
[----:B------:R-:W3:Y:S01]  /*01c0*/  LDCU.64 UR12, c[0x0][0x358] ;  /* 0x00006b00ff0c77ac */ /* 0x000ee20008000a00 */
[----:B------:R-:W-:Y:S01]  /*01d0*/  UMOV UR16, URZ ;  /* 0x000000ff00107c82 */ /* 0x000fe20008000000 */
[----:B-1----:R-:W-:-:S09]  /*01e0*/  UISETP.GT.U32.AND UP0, UPT, UR4, 0x1, UPT ;  /* 0x000000010400788c */ /* 0x002fd2000bf04070 */
[----:B--23--:R-:W-:Y:S05]  /*01f0*/  BRA.U UP0, `(.L_x_0) ;  /* 0x0000000100247547 */ /* 0x00cfea000b800000 */
[----:B------:R-:W1:Y:S01]  /*0200*/  S2UR UR5, SR_CTAID.Z ;  /* 0x00000000000579c3 */ /* 0x000e620000002700 */
[----:B------:R-:W1:Y:S01]  /*0210*/  LDCU UR21, c[0x0][0x4d8] ;  /* 0x00009b00ff1577ac */ /* 0x000e620008000800 */
[----:B------:R-:W2:Y:S01]  /*0220*/  LDCU UR4, c[0x0][0x394] ;  /* 0x00007280ff0477ac */ /* 0x000ea20008000800 */
[----:B-1----:R-:W-:Y:S02]  /*0230*/  UIMAD UR16, UR5, UR21, URZ ;  /* 0x00000015051072a4 */ /* 0x002fe4000f8e02ff */
[----:B------:R-:W-:Y:S02]  /*0240*/  UIADD3 UR5, UPT, UPT, UR5, 0x1, URZ ;  /* 0x0000000105057890 */ /* 0x000fe4000fffe0ff */
[----:B------:R-:W-:Y:S02]  /*0250*/  UIADD3 UR21, UPT, UPT, UR16, UR21, URZ ;  /* 0x0000001510157290 */ /* 0x000fe4000fffe0ff */
[----:B--2---:R-:W-:-:S11]  /*0260*/  UISETP.GE.AND UP0, UPT, UR5, UR4, UPT ;  /* 0x000000040500728c */ /* 0x004fd6000bf06270 */
[----:B------:R-:W1:Y:S01]  /*0270*/  @UP0 LDCU UR21, c[0x0][0x388] ;  /* 0x00007100ff1507ac */ /* 0x000e620008000800 */
[----:B------:R-:W-:Y:S01]  /*0280*/  NOP ;  /* 0x0000000000007918 */ /* 0x000fe20000000000 */
.L_x_0:
[----:B------:R-:W2:Y:S01]  /*0290*/  S2R R84, SR_TID.X ;  /* 0x0000000000547919 */ /* 0x000ea20000002100 */
[----:B------:R-:W3:Y:S01]  /*02a0*/  LDCU.128 UR8, c[0x0][0x3b0] ;  /* 0x00007600ff0877ac */ /* 0x000ee20008000c00 */
[----:B------:R-:W-:Y:S01]  /*02b0*/  IMAD.U32 R15, RZ, RZ, UR16 ;  /* 0x00000010ff0f7e24 */ /* 0x000fe2000f8e00ff */
[----:B------:R-:W-:Y:S02]  /*02c0*/  CS2R R54, SRZ ;  /* 0x0000000000367805 */ /* 0x000fe4000001ff00 */
[----:B------:R-:W-:Y:S01]  /*02d0*/  CS2R R52, SRZ ;  /* 0x0000000000347805 */ /* 0x000fe2000001ff00 */
[----:B------:R-:W4:Y:S01]  /*02e0*/  LDCU.128 UR4, c[0x0][0x3d0] ;  /* 0x00007a00ff0477ac */ /* 0x000f220008000c00 */
[----:B------:R-:W-:Y:S02]  /*02f0*/  CS2R R50, SRZ ;  /* 0x0000000000327805 */ /* 0x000fe4000001ff00 */
[----:B------:R-:W-:Y:S02]  /*0300*/  CS2R R48, SRZ ;  /* 0x0000000000307805 */ /* 0x000fe4000001ff00 */
[----:B------:R-:W-:Y:S01]  /*0310*/  CS2R R22, SRZ ;  /* 0x0000000000167805 */ /* 0x000fe2000001ff00 */
[----:B-1----:R-:W-:Y:S01]  /*0320*/  UIADD3 UR22, UPT, UPT, -UR16, UR21, URZ ;  /* 0x0000001510167290 */ /* 0x002fe2000fffe1ff */
[----:B------:R-:W-:Y:S01]  /*0330*/  CS2R R20, SRZ ;  /* 0x0000000000147805 */ /* 0x000fe2000001ff00 */
[----:B------:R-:W1:Y:S01]  /*0340*/  LDCU.64 UR14, c[0x0][0x380] ;  /* 0x00007000ff0e77ac */ /* 0x000e620008000a00 */
[----:B------:R-:W-:-:S02]  /*0350*/  CS2R R58, SRZ ;  /* 0x00000000003a7805 */ /* 0x000fc4000001ff00 */
[----:B------:R-:W-:Y:S02]  /*0360*/  CS2R R56, SRZ ;  /* 0x0000000000387805 */ /* 0x000fe4000001ff00 */
[----:B------:R-:W-:Y:S01]  /*0370*/  CS2R R46, SRZ ;  /* 0x00000000002e7805 */ /* 0x000fe2000001ff00 */
[----:B------:R-:W-:Y:S01]  /*0380*/  USHF.R.S32.HI UR18, URZ, 0x1f, UR22 ;  /* 0x0000001fff127899 */ /* 0x000fe20008011416 */
[----:B------:R-:W-:Y:S02]  /*0390*/  CS2R R44, SRZ ;  /* 0x00000000002c7805 */ /* 0x000fe4000001ff00 */
[----:B------:R-:W-:Y:S02]  /*03a0*/  CS2R R26, SRZ ;  /* 0x00000000001a7805 */ /* 0x000fe4000001ff00 */
[----:B------:R-:W-:Y:S01]  /*03b0*/  CS2R R24, SRZ ;  /* 0x0000000000187805 */ /* 0x000fe2000001ff00 */
[----:B---3--:R-:W-:Y:S01]  /*03c0*/  UIADD3 UR17, UP1, UPT, UR8, -UR10, URZ ;  /* 0x8000000a08117290 */ /* 0x008fe2000ff3e0ff */
[----:B------:R-:W-:Y:S01]  /*03d0*/  CS2R R62, SRZ ;  /* 0x00000000003e7805 */ /* 0x000fe2000001ff00 */
[----:B------:R-:W-:Y:S01]  /*03e0*/  ULEA.HI UR8, UR18, UR22, URZ, 0x4 ;  /* 0x0000001612087291 */ /* 0x000fe2000f8f20ff */
[----:B------:R-:W-:Y:S01]  /*03f0*/  CS2R R60, SRZ ;  /* 0x00000000003c7805 */ /* 0x000fe2000001ff00 */
[----:B----4-:R-:W-:Y:S01]  /*0400*/  UIADD3 UR18, UP0, UPT, UR4, -UR6, URZ ;  /* 0x8000000604127290 */ /* 0x010fe2000ff1e0ff */
[----:B------:R-:W-:Y:S01]  /*0410*/  CS2R R42, SRZ ;  /* 0x00000000002a7805 */ /* 0x000fe2000001ff00 */
[----:B------:R-:W-:Y:S01]  /*0420*/  ULOP3.LUT UR8, UR8, 0xfffffff0, URZ, 0xc0, !UPT ;  /* 0xfffffff008087892 */ /* 0x000fe2000f8ec0ff */
[----:B------:R-:W-:Y:S01]  /*0430*/  CS2R R40, SRZ ;  /* 0x0000000000287805 */ /* 0x000fe2000001ff00 */
[----:B------:R-:W-:Y:S01]  /*0440*/  UIADD3.X UR20, UPT, UPT, UR5, ~UR7, URZ, UP0, !UPT ;  /* 0x8000000705147290 */ /* 0x000fe200087fe4ff */
[----:B------:R-:W-:Y:S01]  /*0450*/  CS2R R30, SRZ ;  /* 0x00000000001e7805 */ /* 0x000fe2000001ff00 */
[----:B------:R-:W-:Y:S01]  /*0460*/  UIADD3 UR8, UPT, UPT, UR22, -UR8, URZ ;  /* 0x8000000816087290 */ /* 0x000fe2000fffe0ff */
[----:B------:R-:W-:Y:S01]  /*0470*/  CS2R R28, SRZ ;  /* 0x00000000001c7805 */ /* 0x000fe2000001ff00 */
[----:B------:R-:W-:Y:S01]  /*0480*/  UIADD3.X UR19, UPT, UPT, UR9, ~UR11, URZ, UP1, !UPT ;  /* 0x8000000b09137290 */ /* 0x000fe20008ffe4ff */
[----:B--2---:R-:W-:Y:S01]  /*0490*/  LOP3.LUT R5, R84, 0xf, RZ, 0xc0, !PT ;  /* 0x0000000f54057812 */ /* 0x004fe200078ec0ff */
[----:B------:R-:W-:Y:S01]  /*04a0*/  UISETP.NE.AND UP0, UPT, UR8, URZ, UPT ;  /* 0x000000ff0800728c */ /* 0x000fe2000bf05270 */
[--C-:B------:R-:W-:Y:S01]  /*04b0*/  SHF.R.U32.HI R86, RZ, 0x4, R84.reuse ;  /* 0x00000004ff567819 */ /* 0x100fe20000011654 */
[----:B------:R-:W2:Y:S01]  /*04c0*/  LDCU.64 UR10, c[0x0][0x3a0] ;  /* 0x00007400ff0a77ac */ /* 0x000ea20008000a00 */
[----:B------:R-:W-:Y:S01]  /*04d0*/  SHF.R.U32.HI R85, RZ, 0x1, R84 ;  /* 0x00000001ff557819 */ /* 0x000fe20000011654 */
[--C-:B------:R-:W-:Y:S01]  /*04e0*/  IMAD R18, R4, 0x80, R5.reuse ;  /* 0x0000008004127824 */ /* 0x100fe200078e0205 */
[----:B------:R-:W-:Y:S01]  /*04f0*/  LOP3.LUT R3, R86, 0x1, RZ, 0xc0, !PT ;  /* 0x0000000156037812 */ /* 0x000fe200078ec0ff */
[----:B------:R-:W-:Y:S01]  /*0500*/  USEL UR23, UR8, 0x10, UP0 ;  /* 0x0000001008177887 */ /* 0x000fe20008000000 */
[----:B------:R-:W-:Y:S01]  /*0510*/  IMAD.U32 R4, RZ, RZ, UR21 ;  /* 0x00000015ff047e24 */ /* 0x000fe2000f8e00ff */
[----:B------:R-:W-:Y:S01]  /*0520*/  LOP3.LUT R85, R85, 0x3, RZ, 0xc0, !PT ;  /* 0x0000000355557812 */ /* 0x000fe200078ec0ff */
[C---:B------:R-:W-:Y:S01]  /*0530*/  VIADD R0, R18.reuse, 0x10 ;  /* 0x0000001012007836 */ /* 0x040fe20000000000 */
[C---:B-1----:R-:W-:Y:S01]  /*0540*/  ISETP.GE.AND P1, PT, R18.reuse, UR14, PT ;  /* 0x0000000e12007c0c */ /* 0x042fe2000bf26270 */
[C---:B------:R-:W-:Y:S01]  /*0550*/  VIADD R2, R18.reuse, 0x20 ;  /* 0x0000002012027836 */ /* 0x040fe20000000000 */
[----:B------:R-:W-:Y:S01]  /*0560*/  VIADDMNMX R15, R15, UR23, R4, PT ;  /* 0x000000170f0f7c46 */ /* 0x000fe2000b800104 */
[----:B------:R-:W-:Y:S01]  /*0570*/  VIADD R4, R18, 0x40 ;  /* 0x0000004012047836 */ /* 0x000fe20000000000 */
[----:B------:R-:W-:Y:S01]  /*0580*/  ISETP.GE.AND P4, PT, R0, UR14, PT ;  /* 0x0000000e00007c0c */ /* 0x000fe2000bf86270 */
[----:B------:R-:W-:Y:S01]  /*0590*/  IMAD.IADD R16, R16, 0x1, R5 ;  /* 0x0000000110107824 */ /* 0x000fe200078e0205 */
[----:B------:R-:W-:Y:S01]  /*05a0*/  SHF.R.U32.HI R0, RZ, 0x5, R84 ;  /* 0x00000005ff007819 */ /* 0x000fe20000011654 */
[----:B------:R-:W-:Y:S01]  /*05b0*/  VIADD R7, R18, 0x70 ;  /* 0x0000007012077836 */ /* 0x000fe20000000000 */
[----:B------:R-:W-:Y:S01]  /*05c0*/  ISETP.GE.AND P0, PT, R2, UR14, PT ;  /* 0x0000000e02007c0c */ /* 0x000fe2000bf06270 */
[----:B------:R-:W-:Y:S01]  /*05d0*/  VIADD R2, R18, 0x30 ;  /* 0x0000003012027836 */ /* 0x000fe20000000000 */
[----:B------:R-:W-:Y:S01]  /*05e0*/  ISETP.GE.AND P6, PT, R4, UR14, PT ;  /* 0x0000000e04007c0c */ /* 0x000fe2000bfc6270 */
[----:B------:R-:W-:Y:S01]  /*05f0*/  IMAD R6, R0, 0x2, R3 ;  /* 0x0000000200067824 */ /* 0x000fe200078e0203 */
[----:B------:R-:W-:Y:S01]  /*0600*/  SEL R12, RZ, 0x2, P4 ;  /* 0x00000002ff0c7807 */ /* 0x000fe20002000000 */
[----:B------:R-:W-:Y:S01]  /*0610*/  VIADD R3, R18, 0x50 ;  /* 0x0000005012037836 */ /* 0x000fe20000000000 */
[----:B------:R-:W-:Y:S01]  /*0620*/  ISETP.GE.AND P2, PT, R2, UR14, PT ;  /* 0x0000000e02007c0c */ /* 0x000fe2000bf46270 */
[----:B------:R-:W-:Y:S01]  /*0630*/  VIADD R14, R6, UR16 ;  /* 0x00000010060e7c36 */ /* 0x000fe20008000000 */
[----:B------:R-:W-:Y:S01]  /*0640*/  ISETP.GE.AND P4, PT, R7, UR14, PT ;  /* 0x0000000e07007c0c */ /* 0x000fe2000bf86270 */
[----:B------:R-:W-:Y:S01]  /*0650*/  VIADD R2, R18, 0x60 ;  /* 0x0000006012027836 */ /* 0x000fe20000000000 */
[----:B------:R-:W-:Y:S01]  /*0660*/  ISETP.GE.AND P3, PT, R3, UR14, PT ;  /* 0x0000000e03007c0c */ /* 0x000fe2000bf66270 */
[----:B------:R-:W-:Y:S01]  /*0670*/  VIADD R4, R16, 0x10 ;  /* 0x0000001010047836 */ /* 0x000fe20000000000 */
[----:B------:R-:W-:Y:S01]  /*0680*/  ISETP.LT.AND P5, PT, R14, R15, !P1 ;  /* 0x0000000f0e00720c */ /* 0x000fe20004fa1270 */
[----:B------:R-:W1:Y:S01]  /*0690*/  LDCU.64 UR8, c[0x0][0x3c0] ;  /* 0x00007800ff0877ac */ /* 0x000e620008000a00 */
[----:B------:R-:W-:Y:S01]  /*06a0*/  SEL R10, RZ, 0x4, P0 ;  /* 0x00000004ff0a7807 */ /* 0x000fe20000000000 */
[----:B------:R-:W3:Y:S01]  /*06b0*/  SHFL.IDX PT, R0, R0, RZ, 0x1f ;  /* 0x00001fff00007589 */ /* 0x000ee200000e0000 */
[----:B------:R-:W-:Y:S01]  /*06c0*/  SEL R3, RZ, 0x1, !P5 ;  /* 0x00000001ff037807 */ /* 0x000fe20006800000 */
[----:B------:R-:W4:Y:S01]  /*06d0*/  LDCU.128 UR4, c[0x0][0x4e0] ;  /* 0x00009c00ff0477ac */ /* 0x000f220008000c00 */
[----:B------:R-:W-:Y:S01]  /*06e0*/  ISETP.GE.AND P5, PT, R2, UR14, PT ;  /* 0x0000000e02007c0c */ /* 0x000fe2000bfa6270 */
[----:B------:R-:W-:Y:S01]  /*06f0*/  IMAD.SHL.U32 R2, R84, 0x4, RZ ;  /* 0x0000000454027824 */ /* 0x000fe200078e00ff */
[----:B------:R-:W-:Y:S01]  /*0700*/  ISETP.GE.AND P0, PT, R4, UR15, PT ;  /* 0x0000000f04007c0c */ /* 0x000fe2000bf06270 */
[----:B------:R-:W-:Y:S01]  /*0710*/  VIADD R4, R16, 0x20 ;  /* 0x0000002010047836 */ /* 0x000fe20000000000 */
[----:B------:R-:W-:Y:S01]  /*0720*/  SHF.R.U32.HI R5, RZ, 0x3, R5 ;  /* 0x00000003ff057819 */ /* 0x000fe20000011605 */
[----:B--2---:R-:W-:Y:S01]  /*0730*/  UIMAD.WIDE.U32 UR24, UR23, UR10, URZ ;  /* 0x0000000a171872a5 */ /* 0x004fe2000f8e00ff */
[----:B------:R-:W-:-:S02]  /*0740*/  LOP3.LUT R7, R85, 0x4, R2, 0xf8, !PT ;  /* 0x0000000455077812 */ /* 0x000fc400078ef802 */
[----:B------:R-:W-:Y:S02]  /*0750*/  CS2R R66, SRZ ;  /* 0x0000000000427805 */ /* 0x000fe4000001ff00 */
[----:B------:R-:W-:Y:S01]  /*0760*/  SEL R11, RZ, 0x8, P2 ;  /* 0x00000008ff0b7807 */ /* 0x000fe20001000000 */
[----:B------:R-:W-:Y:S01]  /*0770*/  ULEA UR17, UP1, UR24, UR17, 0x3 ;  /* 0x0000001118117291 */ /* 0x000fe2000f8218ff */
[----:B------:R-:W-:Y:S01]  /*0780*/  LOP3.LUT R2, R7, 0x1, R86, 0x78, !PT ;  /* 0x0000000107027812 */ /* 0x000fe200078e7856 */
[----:B------:R-:W-:Y:S01]  /*0790*/  VIADD R7, R16, 0x30 ;  /* 0x0000003010077836 */ /* 0x000fe20000000000 */
[----:B------:R-:W-:Y:S02]  /*07a0*/  ISETP.GE.AND P2, PT, R4, UR15, PT ;  /* 0x0000000f04007c0c */ /* 0x000fe4000bf46270 */
[----:B------:R-:W-:Y:S02]  /*07b0*/  CS2R R64, SRZ ;  /* 0x0000000000407805 */ /* 0x000fe4000001ff00 */
[----:B------:R-:W-:Y:S01]  /*07c0*/  SEL R8, RZ, 0x100, P6 ;  /* 0x00000100ff087807 */ /* 0x000fe20003000000 */
[----:B------:R-:W-:Y:S01]  /*07d0*/  IMAD R5, R2, 0x2, R5 ;  /* 0x0000000202057824 */ /* 0x000fe200078e0205 */
[----:B------:R-:W-:-:S02]  /*07e0*/  SHF.R.U32.HI R4, RZ, 0x3, R84 ;  /* 0x00000003ff047819 */ /* 0x000fc40000011654 */
[----:B------:R-:W-:Y:S02]  /*07f0*/  CS2R R38, SRZ ;  /* 0x0000000000267805 */ /* 0x000fe4000001ff00 */
[----:B------:R-:W-:Y:S02]  /*0800*/  ISETP.GE.AND P6, PT, R14, R15, PT ;  /* 0x0000000f0e00720c */ /* 0x000fe40003fc6270 */
[----:B------:R-:W-:Y:S02]  /*0810*/  CS2R R36, SRZ ;  /* 0x0000000000247805 */ /* 0x000fe4000001ff00 */
[----:B------:R-:W-:Y:S02]  /*0820*/  SEL R9, RZ, 0x1, P1 ;  /* 0x00000001ff097807 */ /* 0x000fe40000800000 */
[----:B------:R-:W-:Y:S02]  /*0830*/  CS2R R34, SRZ ;  /* 0x0000000000227805 */ /* 0x000fe4000001ff00 */
[----:B------:R-:W-:-:S02]  /*0840*/  LOP3.LUT R4, R5, 0x4, R4, 0x78, !PT ;  /* 0x0000000405047812 */ /* 0x000fc400078e7804 */
[----:B------:R-:W-:Y:S02]  /*0850*/  CS2R R32, SRZ ;  /* 0x0000000000207805 */ /* 0x000fe4000001ff00 */
[----:B------:R-:W-:Y:S02]  /*0860*/  SEL R2, R12, RZ, !P6 ;  /* 0x000000ff0c027207 */ /* 0x000fe40007000000 */
[C---:B------:R-:W-:Y:S02]  /*0870*/  SEL R13, R10.reuse, RZ, !P6 ;  /* 0x000000ff0a0d7207 */ /* 0x040fe40007000000 */
[----:B------:R-:W-:Y:S02]  /*0880*/  SHF.R.S32.HI R5, RZ, 0x1f, R14 ;  /* 0x0000001fff057819 */ /* 0x000fe4000001140e */
[----:B------:R-:W-:Y:S02]  /*0890*/  IADD3 R9, PT, PT, R10, R12, R9 ;  /* 0x0000000c0a097210 */ /* 0x000fe40007ffe009 */
[----:B------:R-:W-:Y:S01]  /*08a0*/  IADD3 R13, PT, PT, R13, R2, R3 ;  /* 0x000000020d0d7210 */ /* 0x000fe20007ffe003 */
[C---:B------:R-:W-:Y:S01]  /*08b0*/  IMAD R3, R5.reuse, UR10, RZ ;  /* 0x0000000a05037c24 */ /* 0x040fe2000f8e02ff */
[----:B------:R-:W-:Y:S01]  /*08c0*/  SEL R12, RZ, 0x200, P3 ;  /* 0x00000200ff0c7807 */ /* 0x000fe20001800000 */
[----:B-1----:R-:W-:Y:S01]  /*08d0*/  IMAD R5, R5, UR8, RZ ;  /* 0x0000000805057c24 */ /* 0x002fe2000f8e02ff */
[----:B------:R-:W-:Y:S01]  /*08e0*/  SHF.R.S32.HI R19, RZ, 0x1f, R18 ;  /* 0x0000001fff137819 */ /* 0x000fe20000011412 */
[C---:B------:R-:W-:Y:S01]  /*08f0*/  IMAD R3, R14.reuse, UR11, R3 ;  /* 0x0000000b0e037c24 */ /* 0x040fe2000f8e0203 */
[----:B------:R-:W-:Y:S01]  /*0900*/  SHF.R.S32.HI R17, RZ, 0x1f, R16 ;  /* 0x0000001fff117819 */ /* 0x000fe20000011410 */
[----:B------:R-:W-:Y:S01]  /*0910*/  IMAD R5, R14, UR9, R5 ;  /* 0x000000090e057c24 */ /* 0x000fe2000f8e0205 */
[----:B------:R-:W-:Y:S01]  /*0920*/  BAR.SYNC.DEFER_BLOCKING 0x0 ;  /* 0x0000000000007b1d */ /* 0x000fe20000010000 */
[----:B------:R-:W-:Y:S01]  /*0930*/  ISETP.GE.AND P3, PT, R16, UR15, PT ;  /* 0x0000000f10007c0c */ /* 0x000fe2000bf66270 */
[----:B------:R-:W-:Y:S01]  /*0940*/  IMAD.WIDE.U32 R18, R14, UR10, R18 ;  /* 0x0000000a0e127c25 */ /* 0x000fe2000f8e0012 */
[----:B------:R-:W-:-:S02]  /*0950*/  IADD3 R9, PT, PT, R8, R11, R9 ;  /* 0x0000000b08097210 */ /* 0x000fc40007ffe009 */
[----:B------:R-:W-:Y:S01]  /*0960*/  SEL R11, R11, RZ, !P6 ;  /* 0x000000ff0b0b7207 */ /* 0x000fe20007000000 */
[----:B------:R-:W-:Y:S01]  /*0970*/  IMAD.WIDE.U32 R16, R14, UR8, R16 ;  /* 0x000000080e107c25 */ /* 0x000fe2000f8e0010 */
[----:B------:R-:W-:Y:S02]  /*0980*/  SEL R8, R8, RZ, !P6 ;  /* 0x000000ff08087207 */ /* 0x000fe40007000000 */
[----:B------:R-:W-:Y:S01]  /*0990*/  ISETP.GE.AND P1, PT, R7, UR15, PT ;  /* 0x0000000f07007c0c */ /* 0x000fe2000bf26270 */
[----:B------:R-:W-:Y:S01]  /*09a0*/  IMAD.IADD R3, R19, 0x1, R3 ;  /* 0x0000000113037824 */ /* 0x000fe200078e0203 */
[----:B------:R-:W-:Y:S01]  /*09b0*/  SEL R7, RZ, 0x1, P3 ;  /* 0x00000001ff077807 */ /* 0x000fe20001800000 */
[----:B------:R-:W-:Y:S01]  /*09c0*/  IMAD.IADD R5, R17, 0x1, R5 ;  /* 0x0000000111057824 */ /* 0x000fe200078e0205 */
[----:B------:R-:W-:Y:S01]  /*09d0*/  ISETP.LT.AND P3, PT, R14, R15, !P3 ;  /* 0x0000000f0e00720c */ /* 0x000fe20005f61270 */
[----:B------:R-:W-:Y:S01]  /*09e0*/  USHF.R.S32.HI UR15, URZ, 0x1f, UR23 ;  /* 0x0000001fff0f7899 */ /* 0x000fe20008011417 */
[----:B------:R-:W-:-:S02]  /*09f0*/  IADD3 R14, PT, PT, R8, R11, R13 ;  /* 0x0000000b080e7210 */ /* 0x000fc40007ffe00d */
[----:B------:R-:W-:Y:S02]  /*0a00*/  SEL R10, RZ, 0x2, P0 ;  /* 0x00000002ff0a7807 */ /* 0x000fe40000000000 */
[----:B------:R-:W-:Y:S02]  /*0a10*/  SEL R11, RZ, 0x4, P2 ;  /* 0x00000004ff0b7807 */ /* 0x000fe40001000000 */
[----:B------:R-:W-:Y:S02]  /*0a20*/  SEL R13, RZ, 0x400, P5 ;  /* 0x00000400ff0d7807 */ /* 0x000fe40002800000 */
[----:B----4-:R-:W-:Y:S01]  /*0a30*/  LEA R2, P0, R18, UR4, 0x3 ;  /* 0x0000000412027c11 */ /* 0x010fe2000f8018ff */
[----:B------:R-:W1:Y:S01]  /*0a40*/  S2UR UR4, SR_CgaCtaId ;  /* 0x00000000000479c3 */ /* 0x000e620000008800 */
[----:B------:R-:W-:Y:S02]  /*0a50*/  IADD3 R7, PT, PT, R11, R10, R7 ;  /* 0x0000000a0b077210 */ /* 0x000fe40007ffe007 */
[----:B------:R-:W-:-:S02]  /*0a60*/  IADD3 R124, PT, PT, R13, R12, R9 ;  /* 0x0000000c0d7c7210 */ /* 0x000fc40007ffe009 */
[----:B------:R-:W-:Y:S02]  /*0a70*/  SEL R15, R12, RZ, !P6 ;  /* 0x000000ff0c0f7207 */ /* 0x000fe40007000000 */
[----:B------:R-:W-:Y:S02]  /*0a80*/  SEL R10, R10, RZ, !P6 ;  /* 0x000000ff0a0a7207 */ /* 0x000fe40007000000 */
[----:B------:R-:W-:Y:S02]  /*0a90*/  SEL R11, R11, RZ, !P6 ;  /* 0x000000ff0b0b7207 */ /* 0x000fe40007000000 */
[----:B------:R-:W-:Y:S02]  /*0aa0*/  SEL R12, RZ, 0x1, !P3 ;  /* 0x00000001ff0c7807 */ /* 0x000fe40005800000 */
[----:B------:R-:W-:Y:S01]  /*0ab0*/  LEA.HI.X R3, R18, UR5, R3, 0x3, P0 ;  /* 0x0000000512037c11 */ /* 0x000fe200080f1c03 */
[----:B------:R-:W-:Y:S01]  /*0ac0*/  UIADD3 UR5, UPT, UPT, UR22, 0x1e, URZ ;  /* 0x0000001e16057890 */ /* 0x000fe2000fffe0ff */
[C---:B------:R-:W-:Y:S01]  /*0ad0*/  LEA R8, P0, R16.reuse, UR6, 0x3 ;  /* 0x0000000610087c11 */ /* 0x040fe2000f8018ff */
[----:B------:R-:W-:Y:S01]  /*0ae0*/  UMOV UR6, 0x400 ;  /* 0x0000040000067882 */ /* 0x000fe20000000000 */
[----:B------:R-:W-:Y:S01]  /*0af0*/  IADD3 R10, PT, PT, R11, R10, R12 ;  /* 0x0000000a0b0a7210 */ /* 0x000fe20007ffe00c */
[----:B------:R-:W-:Y:S01]  /*0b00*/  UISETP.GE.U32.AND UP0, UPT, UR5, 0x1f, UPT ;  /* 0x0000001f0500788c */ /* 0x000fe2000bf06070 */
[----:B------:R-:W-:Y:S01]  /*0b10*/  SEL R12, RZ, 0x8, P1 ;  /* 0x00000008ff0c7807 */ /* 0x000fe20000800000 */
[----:B------:R-:W-:Y:S01]  /*0b20*/  UIMAD UR5, UR15, UR10, URZ ;  /* 0x0000000a0f0572a4 */ /* 0x000fe2000f8e02ff */
[----:B------:R-:W-:Y:S01]  /*0b30*/  LEA.HI.X R9, R16, UR7, R5, 0x3, P0 ;  /* 0x0000000710097c11 */ /* 0x000fe200080f1c05 */
[----:B------:R-:W-:Y:S01]  /*0b40*/  UIADD3 UR7, UPT, UPT, UR22, -0x1, URZ ;  /* 0xffffffff16077890 */ /* 0x000fe2000fffe0ff */
[----:B------:R-:W-:Y:S01]  /*0b50*/  SEL R13, R13, RZ, !P6 ;  /* 0x000000ff0d0d7207 */ /* 0x000fe20007000000 */
[C---:B------:R-:W-:Y:S01]  /*0b60*/  IMAD.IADD R123, R12.reuse, 0x1, R7 ;  /* 0x000000010c7b7824 */ /* 0x040fe200078e0207 */
[----:B------:R-:W-:Y:S01]  /*0b70*/  SEL R5, RZ, 0x800, P4 ;  /* 0x00000800ff057807 */ /* 0x000fe20002000000 */
[----:B-1----:R-:W-:Y:S01]  /*0b80*/  ULEA UR6, UR4, UR6, 0x18 ;  /* 0x0000000604067291 */ /* 0x002fe2000f8ec0ff */
[----:B------:R-:W-:Y:S01]  /*0b90*/  SEL R7, R12, RZ, !P6 ;  /* 0x000000ff0c077207 */ /* 0x000fe20007000000 */
[----:B------:R-:W-:Y:S01]  /*0ba0*/  UIMAD UR5, UR23, UR11, UR5 ;  /* 0x0000000b170572a4 */ /* 0x000fe2000f8e0205 */
[----:B------:R-:W-:Y:S01]  /*0bb0*/  IADD3 R13, PT, PT, R13, R15, R14 ;  /* 0x0000000f0d0d7210 */ /* 0x000fe20007ffe00e */
[C---:B------:R-:W-:Y:S01]  /*0bc0*/  IMAD.IADD R124, R5.reuse, 0x1, R124 ;  /* 0x00000001057c7824 */ /* 0x040fe200078e027c */
[----:B------:R-:W-:Y:S01]  /*0bd0*/  SEL R12, R5, RZ, !P6 ;  /* 0x000000ff050c7207 */ /* 0x000fe20007000000 */
[----:B------:R-:W-:Y:S01]  /*0be0*/  IMAD.IADD R10, R10, 0x1, R7 ;  /* 0x000000010a0a7824 */ /* 0x000fe200078e0207 */
[----:B------:R-:W-:Y:S01]  /*0bf0*/  PLOP3.LUT P0, PT, PT, PT, UP0, 0x80, 0x8 ;  /* 0x000000000008781c */ /* 0x000fe20003f0f008 */
[----:B------:R-:W-:Y:S01]  /*0c00*/  UISETP.GE.U32.AND UP0, UPT, UR7, 0x10, UPT ;  /* 0x000000100700788c */ /* 0x000fe2000bf06070 */
[----:B------:R-:W-:Y:S01]  /*0c10*/  LOP3.LUT R125, R85, 0x3c, R6, 0xf8, !PT ;  /* 0x0000003c557d7812 */ /* 0x000fe200078ef806 */
[----:B------:R-:W-:Y:S01]  /*0c20*/  IMAD.IADD R12, R13, 0x1, R12 ;  /* 0x000000010d0c7824 */ /* 0x000fe200078e020c */
[----:B------:R-:W-:Y:S01]  /*0c30*/  SEL R111, R10, RZ, P0 ;  /* 0x000000ff0a6f7207 */ /* 0x000fe20000000000 */
[----:B------:R-:W-:Y:S01]  /*0c40*/  UIADD3 UR5, UPT, UPT, UR25, UR5, URZ ;  /* 0x0000000519057290 */ /* 0x000fe2000fffe0ff */
[----:B---3--:R-:W-:Y:S01]  /*0c50*/  R2UR UR4, R0 ;  /* 0x00000000000472ca */ /* 0x008fe200000e0000 */
[----:B------:R-:W-:Y:S01]  /*0c60*/  IMAD R4, R125, 0x80, R4 ;  /* 0x000000807d047824 */ /* 0x000fe200078e0204 */
[----:B------:R-:W-:Y:S01]  /*0c70*/  SEL R115, R12, RZ, P0 ;  /* 0x000000ff0c737207 */ /* 0x000fe20000000000 */
[C---:B------:R-:W-:Y:S01]  /*0c80*/  IMAD.SHL.U32 R114, R111.reuse, 0x8, RZ ;  /* 0x000000086f727824 */ /* 0x040fe200078e00ff */
[----:B------:R-:W-:Y:S01]  /*0c90*/  ULEA.HI.X UR5, UR24, UR19, UR5, 0x3, UP1 ;  /* 0x0000001318057291 */ /* 0x000fe200088f1c05 */
[----:B------:R-:W-:Y:S01]  /*0ca0*/  IMAD.SHL.U32 R113, R111, 0x4, RZ ;  /* 0x000000046f717824 */ /* 0x000fe200078e00ff */
[----:B------:R-:W-:Y:S01]  /*0cb0*/  LEA R7, R4, UR6, 0x3 ;  /* 0x0000000604077c11 */ /* 0x000fe2000f8e18ff */
[C---:B------:R-:W-:Y:S01]  /*0cc0*/  IMAD.SHL.U32 R122, R115.reuse, 0x8, RZ ;  /* 0x00000008737a7824 */ /* 0x040fe200078e00ff */
[--C-:B------:R-:W-:Y:S01]  /*0cd0*/  SHF.R.U32.HI R118, RZ, 0x5, R115.reuse ;  /* 0x00000005ff767819 */ /* 0x100fe20000011673 */
[C---:B------:R-:W-:Y:S01]  /*0ce0*/  IMAD.SHL.U32 R121, R115.reuse, 0x4, RZ ;  /* 0x0000000473797824 */ /* 0x040fe200078e00ff */
[--C-:B------:R-:W-:Y:S01]  /*0cf0*/  SHF.R.U32.HI R117, RZ, 0x6, R115.reuse ;  /* 0x00000006ff757819 */ /* 0x100fe20000011673 */
[----:B------:R-:W-:Y:S01]  /*0d00*/  IMAD.SHL.U32 R120, R115, 0x2, RZ ;  /* 0x0000000273787824 */ /* 0x000fe200078e00ff */
[----:B------:R-:W-:Y:S01]  /*0d10*/  LOP3.LUT P5, R122, R122, 0x8, RZ, 0xc0, !PT ;  /* 0x000000087a7a7812 */ /* 0x000fe200078ac0ff */
[----:B------:R-:W-:Y:S01]  /*0d20*/  IMAD.SHL.U32 R112, R111, 0x2, RZ ;  /* 0x000000026f707824 */ /* 0x000fe200078e00ff */
[----:B------:R-:W-:Y:S01]  /*0d30*/  LOP3.LUT P2, R121, R121, 0x8, RZ, 0xc0, !PT ;  /* 0x0000000879797812 */ /* 0x000fe2000784c0ff */
[----:B------:R-:W-:Y:S01]  /*0d40*/  IMAD R125, R125, -0x40, R4 ;  /* 0xffffffc07d7d7824 */ /* 0x000fe200078e0204 */
[----:B------:R-:W-:Y:S01]  /*0d50*/  LOP3.LUT P4, R120, R120, 0x8, RZ, 0xc0, !PT ;  /* 0x0000000878787812 */ /* 0x000fe2000788c0ff */
[----:B------:R-:W-:Y:S01]  /*0d60*/  UIMAD.WIDE.U32 UR10, UR23, UR8, URZ ;  /* 0x00000008170a72a5 */ /* 0x000fe2000f8e00ff */
[----:B------:R-:W-:Y:S01]  /*0d70*/  LOP3.LUT P3, R119, R115, 0x8, RZ, 0xc0, !PT ;  /* 0x0000000873777812 */ /* 0x000fe2000786c0ff */
[----:B------:R-:W-:Y:S01]  /*0d80*/  UIMAD UR8, UR15, UR8, URZ ;  /* 0x000000080f0872a4 */ /* 0x000fe2000f8e02ff */
[--C-:B------:R-:W-:Y:S01]  /*0d90*/  SHF.R.U32.HI R116, RZ, 0x7, R115.reuse ;  /* 0x00000007ff747819 */ /* 0x100fe20000011673 */
[----:B------:R-:W-:Y:S01]  /*0da0*/  USHF.R.S32.HI UR27, URZ, 0x1f, UR4 ;  /* 0x0000001fff1b7899 */ /* 0x000fe20008011404 */
[----:B------:R-:W-:Y:S01]  /*0db0*/  SHF.R.U32.HI R115, RZ, 0x8, R115 ;  /* 0x00000008ff737819 */ /* 0x000fe20000011673 */
[----:B------:R-:W-:Y:S01]  /*0dc0*/  UIMAD UR8, UR23, UR9, UR8 ;  /* 0x00000009170872a4 */ /* 0x000fe2000f8e0208 */
[----:B------:R-:W-:Y:S01]  /*0dd0*/  LOP3.LUT P1, R118, R118, 0x8, RZ, 0xc0, !PT ;  /* 0x0000000876767812 */ /* 0x000fe2000782c0ff */
[----:B------:R-:W-:Y:S01]  /*0de0*/  @!PT LDS RZ, [RZ] ;  /* 0x00000000fffff984 */ /* 0x000fe20000000800 */
[----:B------:R-:W-:Y:S01]  /*0df0*/  @!PT LDS RZ, [RZ] ;  /* 0x00000000fffff984 */ /* 0x000fe20000000800 */
[----:B------:R-:W-:Y:S01]  /*0e00*/  @!PT LDS RZ, [RZ] ;  /* 0x00000000fffff984 */ /* 0x000fe20000000800 */
[----:B------:R-:W-:Y:S01]  /*0e10*/  LDGSTS.E.LTC128B.64 [R7], desc[UR12][R2.64], P5 ;  /* 0x0000000002077fae */ /* 0x000fe2000a9a160c */
[----:B------:R-:W-:Y:S01]  /*0e20*/  LOP3.LUT P0, R117, R117, 0x8, RZ, 0xc0, !PT ;  /* 0x0000000875757812 */ /* 0x000fe2000780c0ff */
[----:B------:R-:W-:Y:S01]  /*0e30*/  UIADD3 UR8, UPT, UPT, UR11, UR8, URZ ;  /* 0x000000080b087290 */ /* 0x000fe2000fffe0ff */
[----:B------:R-:W-:Y:S01]  /*0e40*/  LOP3.LUT P5, R116, R116, 0x8, RZ, 0xc0, !PT ;  /* 0x0000000874747812 */ /* 0x000fe200078ac0ff */
[----:B------:R-:W-:Y:S01]  /*0e50*/  LDGSTS.E.LTC128B.64 [R7+0x80], desc[UR12][R2.64+0x80], P2 ;  /* 0x0008008002077fae */ /* 0x000fe200091a160c */
[----:B------:R-:W-:Y:S01]  /*0e60*/  LOP3.LUT P2, R115, R115, 0x8, RZ, 0xc0, !PT ;  /* 0x0000000873737812 */ /* 0x000fe2000784c0ff */
[----:B------:R-:W-:Y:S01]  /*0e70*/  ULEA.HI UR27, UR27, UR4, URZ, 0x3 ;  /* 0x000000041b1b7291 */ /* 0x000fe2000f8f18ff */
[----:B------:R-:W-:Y:S01]  /*0e80*/  LEA R5, R125, UR6, 0x3 ;  /* 0x000000067d057c11 */ /* 0x000fe2000f8e18ff */
[----:B------:R-:W-:Y:S01]  /*0e90*/  LDGSTS.E.LTC128B.64 [R7+0x100], desc[UR12][R2.64+0x100], P4 ;  /* 0x0010010002077fae */ /* 0x000fe2000a1a160c */
[----:B------:R-:W-:Y:S01]  /*0ea0*/  LOP3.LUT P4, R114, R114, 0x8, RZ, 0xc0, !PT ;  /* 0x0000000872727812 */ /* 0x000fe2000788c0ff */
[----:B------:R-:W-:Y:S01]  /*0eb0*/  UIADD3 UR22, UPT, UPT, UR22, 0xf, URZ ;  /* 0x0000000f16167890 */ /* 0x000fe2000fffe0ff */
[----:B------:R-:W-:Y:S01]  /*0ec0*/  LOP3.LUT R69, R84, 0x1f, RZ, 0xc0, !PT ;  /* 0x0000001f54457812 */ /* 0x000fe200078ec0ff */
[----:B------:R-:W-:Y:S01]  /*0ed0*/  LDGSTS.E.LTC128B.64 [R7+0x180], desc[UR12][R2.64+0x180], P3 ;  /* 0x0018018002077fae */ /* 0x000fe200099a160c */
[----:B------:R-:W-:Y:S01]  /*0ee0*/  LOP3.LUT P3, R113, R113, 0x8, RZ, 0xc0, !PT ;  /* 0x0000000871717812 */ /* 0x000fe2000786c0ff */
[----:B------:R-:W-:Y:S01]  /*0ef0*/  USHF.R.S32.HI UR28, URZ, 0x1f, UR22 ;  /* 0x0000001fff1c7899 */ /* 0x000fe20008011416 */
[----:B------:R-:W-:Y:S01]  /*0f00*/  SHF.R.U32.HI R69, RZ, 0x3, R69 ;  /* 0x00000003ff457819 */ /* 0x000fe20000011645 */
[----:B------:R-:W-:Y:S01]  /*0f10*/  LDGSTS.E.LTC128B.64 [R7+0x200], desc[UR12][R2.64+0x200], P1 ;  /* 0x0020020002077fae */ /* 0x000fe200089a160c */
[----:B------:R-:W-:Y:S01]  /*0f20*/  LOP3.LUT P1, R112, R112, 0x8, RZ, 0xc0, !PT ;  /* 0x0000000870707812 */ /* 0x000fe2000782c0ff */
[----:B------:R-:W-:Y:S01]  /*0f30*/  ULEA.HI UR28, UR28, UR22, URZ, 0x4 ;  /* 0x000000161c1c7291 */ /* 0x000fe2000f8f20ff */
[----:B------:R-:W-:Y:S01]  /*0f40*/  CS2R R18, SRZ ;  /* 0x0000000000127805 */ /* 0x000fe2000001ff00 */
[----:B------:R-:W-:Y:S01]  /*0f50*/  LDGSTS.E.LTC128B.64 [R7+0x280], desc[UR12][R2.64+0x280], P0 ;  /* 0x0028028002077fae */ /* 0x000fe200081a160c */
[----:B------:R-:W-:Y:S01]  /*0f60*/  LOP3.LUT P0, R111, R111, 0x8, RZ, 0xc0, !PT ;  /* 0x000000086f6f7812 */ /* 0x000fe2000780c0ff */
[----:B------:R-:W-:Y:S01]  /*0f70*/  ULEA.HI.SX32 UR28, UR28, 0xfffffffe, 0x1c ;  /* 0xfffffffe1c1c7891 */ /* 0x000fe2000f8fe2ff */
[----:B------:R-:W-:Y:S01]  /*0f80*/  CS2R R16, SRZ ;  /* 0x0000000000107805 */ /* 0x000fe2000001ff00 */
[----:B------:R-:W-:Y:S01]  /*0f90*/  LDGSTS.E.LTC128B.64 [R7+0x300], desc[UR12][R2.64+0x300], P5 ;  /* 0x0030030002077fae */ /* 0x000fe2000a9a160c */
[----:B------:R-:W-:Y:S01]  /*0fa0*/  UIADD3 UR7, UPT, UPT, UR6, 0xc000, URZ ;  /* 0x0000c00006077890 */ /* 0x000fe2000fffe0ff */
[----:B------:R-:W-:-:S02]  /*0fb0*/  CS2R R14, SRZ ;  /* 0x00000000000e7805 */ /* 0x000fc4000001ff00 */
[----:B------:R-:W-:Y:S01]  /*0fc0*/  CS2R R12, SRZ ;  /* 0x00000000000c7805 */ /* 0x000fe2000001ff00 */
[----:B------:R1:W-:Y:S01]  /*0fd0*/  LDGSTS.E.LTC128B.64 [R7+0x380], desc[UR12][R2.64+0x380], P2 ;  /* 0x0038038002077fae */ /* 0x0003e200091a160c */
[----:B------:R-:W-:Y:S01]  /*0fe0*/  PLOP3.LUT P2, PT, PT, PT, UP0, 0x80, 0x8 ;  /* 0x000000000008781c */ /* 0x000fe20003f4f008 */
[----:B------:R-:W-:Y:S01]  /*0ff0*/  ULEA UR18, UP0, UR10, UR18, 0x3 ;  /* 0x000000120a127291 */ /* 0x000fe2000f8018ff */
[----:B------:R-:W-:Y:S01]  /*1000*/  CS2R R10, SRZ ;  /* 0x00000000000a7805 */ /* 0x000fe2000001ff00 */
[----:B------:R-:W-:Y:S01]  /*1010*/  LDGSTS.E.LTC128B.64 [R5+0xc000], desc[UR12][R8.64], P4 ;  /* 0x0c00000008057fae */ /* 0x000fe2000a1a160c */
[----:B------:R-:W-:Y:S01]  /*1020*/  SEL R124, R124, RZ, P2 ;  /* 0x000000ff7c7c7207 */ /* 0x000fe20001000000 */
[----:B------:R-:W-:Y:S01]  /*1030*/  ULEA.HI.X UR8, UR10, UR20, UR8, 0x3, UP0 ;  /* 0x000000140a087291 */ /* 0x000fe200080f1c08 */
[----:B------:R-:W-:Y:S01]  /*1040*/  SEL R123, R123, RZ, P2 ;  /* 0x000000ff7b7b7207 */ /* 0x000fe20001000000 */
[----:B------:R-:W-:Y:S01]  /*1050*/  LDGSTS.E.LTC128B.64 [R5+0xc080], desc[UR12][R8.64+0x80], P3 ;  /* 0x0c08008008057fae */ /* 0x000fe200099a160c */
[--C-:B------:R-:W-:Y:S01]  /*1060*/  SHF.R.U32.HI R106, RZ, 0x5, R124.reuse ;  /* 0x00000005ff6a7819 */ /* 0x100fe2000001167c */
[C---:B------:R-:W-:Y:S01]  /*1070*/  IMAD.SHL.U32 R110, R124.reuse, 0x8, RZ ;  /* 0x000000087c6e7824 */ /* 0x040fe200078e00ff */
[--C-:B------:R-:W-:Y:S01]  /*1080*/  SHF.R.U32.HI R105, RZ, 0x6, R124.reuse ;  /* 0x00000006ff697819 */ /* 0x100fe2000001167c */
[C---:B------:R-:W-:Y:S01]  /*1090*/  IMAD.SHL.U32 R109, R124.reuse, 0x4, RZ ;  /* 0x000000047c6d7824 */ /* 0x040fe200078e00ff */
[----:B------:R-:W-:Y:S01]  /*10a0*/  LDGSTS.E.LTC128B.64 [R5+0xc100], desc[UR12][R8.64+0x100], P1 ;  /* 0x0c10010008057fae */ /* 0x000fe200089a160c */
[----:B------:R-:W-:Y:S01]  /*10b0*/  IMAD.SHL.U32 R108, R124, 0x2, RZ ;  /* 0x000000027c6c7824 */ /* 0x000fe200078e00ff */
[----:B------:R-:W-:Y:S01]  /*10c0*/  LOP3.LUT P4, R110, R110, 0x8, RZ, 0xc0, !PT ;  /* 0x000000086e6e7812 */ /* 0x000fe2000788c0ff */
[----:B------:R-:W-:Y:S01]  /*10d0*/  IMAD.SHL.U32 R102, R123, 0x8, RZ ;  /* 0x000000087b667824 */ /* 0x000fe200078e00ff */
[----:B------:R-:W-:Y:S01]  /*10e0*/  IADD3 R136, P1, PT, R2, UR17, RZ ;  /* 0x0000001102887c10 */ /* 0x000fe2000ff3e0ff */
[----:B------:R2:W-:Y:S01]  /*10f0*/  LDGSTS.E.LTC128B.64 [R5+0xc180], desc[UR12][R8.64+0x180], P0 ;  /* 0x0c18018008057fae */ /* 0x0005e200081a160c */
[----:B------:R-:W-:Y:S01]  /*1100*/  LOP3.LUT P6, R109, R109, 0x8, RZ, 0xc0, !PT ;  /* 0x000000086d6d7812 */ /* 0x000fe200078cc0ff */
[C---:B------:R-:W-:Y:S01]  /*1110*/  IMAD.SHL.U32 R101, R123.reuse, 0x4, RZ ;  /* 0x000000047b657824 */ /* 0x040fe200078e00ff */
[----:B------:R-:W-:Y:S01]  /*1120*/  LOP3.LUT P5, R108, R108, 0x8, RZ, 0xc0, !PT ;  /* 0x000000086c6c7812 */ /* 0x000fe200078ac0ff */
[----:B------:R-:W0:Y:S01]  /*1130*/  LDGDEPBAR ;  /* 0x00000000000079af */ /* 0x000e220000000000 */
[----:B------:R-:W-:Y:S01]  /*1140*/  LOP3.LUT P3, R107, R124, 0x8, RZ, 0xc0, !PT ;  /* 0x000000087c6b7812 */ /* 0x000fe2000786c0ff */
[----:B------:R-:W-:Y:S01]  /*1150*/  IMAD.SHL.U32 R100, R123, 0x2, RZ ;  /* 0x000000027b647824 */ /* 0x000fe200078e00ff */
[----:B------:R-:W-:Y:S01]  /*1160*/  IADD3.X R137, PT, PT, R3, UR5, RZ, P1, !PT ;  /* 0x0000000503897c10 */ /* 0x000fe20008ffe4ff */
[----:B------:R-:W-:Y:S01]  /*1170*/  ULOP3.LUT UR5, UR27, 0xfff8, URZ, 0xc0, !UPT ;  /* 0x0000fff81b057892 */ /* 0x000fe2000f8ec0ff */
[----:B------:R-:W-:Y:S01]  /*1180*/  LOP3.LUT P2, R106, R106, 0x8, RZ, 0xc0, !PT ;  /* 0x000000086a6a7812 */ /* 0x000fe2000784c0ff */
[----:B------:R-:W-:Y:S01]  /*1190*/  UISETP.GE.AND UP0, UPT, UR22, 0x10, UPT ;  /* 0x000000101600788c */ /* 0x000fe2000bf06270 */
[----:B------:R-:W-:Y:S01]  /*11a0*/  LOP3.LUT P1, R105, R105, 0x8, RZ, 0xc0, !PT ;  /* 0x0000000869697812 */ /* 0x000fe2000782c0ff */
[----:B------:R-:W-:Y:S01]  /*11b0*/  LDGSTS.E.LTC128B.64 [R7+0x4000], desc[UR12][R136.64], P4 ;  /* 0x0400000088077fae */ /* 0x000fe2000a1a160c */
[--C-:B------:R-:W-:Y:S01]  /*11c0*/  SHF.R.U32.HI R104, RZ, 0x7, R124.reuse ;  /* 0x00000007ff687819 */ /* 0x100fe2000001167c */
[----:B------:R-:W-:Y:S01]  /*11d0*/  UIADD3 UR5, UPT, UPT, UR4, -UR5, URZ ;  /* 0x8000000504057290 */ /* 0x000fe2000fffe0ff */
[----:B------:R-:W-:Y:S01]  /*11e0*/  SHF.R.U32.HI R103, RZ, 0x8, R124 ;  /* 0x00000008ff677819 */ /* 0x000fe2000001167c */
[----:B------:R-:W-:Y:S01]  /*11f0*/  LDGSTS.E.LTC128B.64 [R7+0x4080], desc[UR12][R136.64+0x80], P6 ;  /* 0x0408008088077fae */ /* 0x000fe2000b1a160c */
[----:B------:R-:W-:Y:S01]  /*1200*/  LOP3.LUT P6, R104, R104, 0x8, RZ, 0xc0, !PT ;  /* 0x0000000868687812 */ /* 0x000fe200078cc0ff */
[----:B------:R-:W-:Y:S01]  /*1210*/  UPRMT UR4, UR5, 0x8880, URZ ;  /* 0x0000888005047896 */ /* 0x000fe200080000ff */
[----:B------:R-:W-:Y:S01]  /*1220*/  LOP3.LUT P4, R102, R102, 0x8, RZ, 0xc0, !PT ;  /* 0x0000000866667812 */ /* 0x000fe2000788c0ff */
[----:B------:R-:W-:Y:S01]  /*1230*/  LDGSTS.E.LTC128B.64 [R7+0x4100], desc[UR12][R136.64+0x100], P5 ;  /* 0x0410010088077fae */ /* 0x000fe2000a9a160c */
[----:B------:R-:W-:Y:S01]  /*1240*/  LOP3.LUT P5, R103, R103, 0x8, RZ, 0xc0, !PT ;  /* 0x0000000867677812 */ /* 0x000fe200078ac0ff */
[----:B------:R-:W-:Y:S01]  /*1250*/  UPRMT UR4, UR4, 0x7710, URZ ;  /* 0x0000771004047896 */ /* 0x000fe200080000ff */
[----:B------:R-:W-:Y:S01]  /*1260*/  IADD3 R134, P0, PT, R8, UR18, RZ ;  /* 0x0000001208867c10 */ /* 0x000fe2000ff1e0ff */
[----:B------:R-:W-:Y:S01]  /*1270*/  LDGSTS.E.LTC128B.64 [R7+0x4180], desc[UR12][R136.64+0x180], P3 ;  /* 0x0418018088077fae */ /* 0x000fe200099a160c */
[----:B------:R-:W-:Y:S01]  /*1280*/  LOP3.LUT P3, R101, R101, 0x8, RZ, 0xc0, !PT ;  /* 0x0000000865657812 */ /* 0x000fe2000786c0ff */
[----:B------:R-:W-:Y:S01]  /*1290*/  USHF.R.U32.HI UR4, URZ, 0xd, UR4 ;  /* 0x0000000dff047899 */ /* 0x000fe20008011604 */
[----:B------:R-:W-:Y:S01]  /*12a0*/  IADD3.X R135, PT, PT, R9, UR8, RZ, P0, !PT ;  /* 0x0000000809877c10 */ /* 0x000fe200087fe4ff */
[----:B------:R-:W-:Y:S01]  /*12b0*/  LDGSTS.E.LTC128B.64 [R7+0x4200], desc[UR12][R136.64+0x200], P2 ;  /* 0x0420020088077fae */ /* 0x000fe200091a160c */
[----:B------:R-:W-:Y:S01]  /*12c0*/  LOP3.LUT P2, R100, R100, 0x8, RZ, 0xc0, !PT ;  /* 0x0000000864647812 */ /* 0x000fe2000784c0ff */
[----:B------:R-:W-:Y:S01]  /*12d0*/  ULOP3.LUT UR4, UR4, 0x3, URZ, 0xc0, !UPT ;  /* 0x0000000304047892 */ /* 0x000fe2000f8ec0ff */
[----:B-1----:R-:W-:Y:S01]  /*12e0*/  LOP3.LUT R2, R69, 0x7, R84, 0x78, !PT ;  /* 0x0000000745027812 */ /* 0x002fe200078e7854 */
[----:B------:R-:W-:Y:S01]  /*12f0*/  LDGSTS.E.LTC128B.64 [R7+0x4280], desc[UR12][R136.64+0x280], P1 ;  /* 0x0428028088077fae */ /* 0x000fe200089a160c */
[----:B------:R-:W-:Y:S01]  /*1300*/  LOP3.LUT P1, R3, R123, 0x8, RZ, 0xc0, !PT ;  /* 0x000000087b037812 */ /* 0x000fe2000782c0ff */
[----:B------:R-:W-:Y:S01]  /*1310*/  UIADD3 UR4, UPT, UPT, UR5, UR4, URZ ;  /* 0x0000000405047290 */ /* 0x000fe2000fffe0ff */
[----:B------:R-:W-:Y:S01]  /*1320*/  ISETP.NE.AND P0, PT, RZ, UR28, PT ;  /* 0x0000001cff007c0c */ /* 0x000fe2000bf05270 */
[----:B------:R-:W-:Y:S01]  /*1330*/  LDGSTS.E.LTC128B.64 [R7+0x4300], desc[UR12][R136.64+0x300], P6 ;  /* 0x0430030088077fae */ /* 0x000fe2000b1a160c */
[C---:B------:R-:W-:Y:S01]  /*1340*/  IMAD R2, R69.reuse, 0x40, R2 ;  /* 0x0000004045027824 */ /* 0x040fe200078e0202 */
[----:B------:R-:W-:Y:S01]  /*1350*/  ULOP3.LUT UR8, UR4, 0xfffc, URZ, 0xc0, !UPT ;  /* 0x0000fffc04087892 */ /* 0x000fe2000f8ec0ff */
[----:B--2---:R-:W-:Y:S01]  /*1360*/  CS2R R8, SRZ ;  /* 0x0000000000087805 */ /* 0x004fe2000001ff00 */
[----:B------:R1:W-:Y:S01]  /*1370*/  LDGSTS.E.LTC128B.64 [R7+0x4380], desc[UR12][R136.64+0x380], P5 ;  /* 0x0438038088077fae */ /* 0x0003e2000a9a160c */
[----:B------:R-:W-:Y:S01]  /*1380*/  UPRMT UR4, UR4, 0x8880, URZ ;  /* 0x0000888004047896 */ /* 0x000fe200080000ff */
[----:B------:R-:W-:Y:S01]  /*1390*/  IMAD R0, R69, -0x20, R2 ;  /* 0xffffffe045007824 */ /* 0x000fe200078e0202 */
[----:B------:R-:W-:Y:S01]  /*13a0*/  UIADD3 UR8, UPT, UPT, URZ, -UR8, URZ ;  /* 0x80000008ff087290 */ /* 0x000fe2000fffe0ff */
[----:B------:R-:W-:Y:S01]  /*13b0*/  LDGSTS.E.LTC128B.64 [R5+0xe000], desc[UR12][R134.64], P4 ;  /* 0x0e00000086057fae */ /* 0x000fe2000a1a160c */
[----:B------:R-:W-:Y:S01]  /*13c0*/  USHF.R.S32.HI UR4, URZ, 0x2, UR4 ;  /* 0x00000002ff047899 */ /* 0x000fe20008011404 */
[----:B------:R-:W-:Y:S01]  /*13d0*/  LEA R125, R125, UR7, 0x3 ;  /* 0x000000077d7d7c11 */ /* 0x000fe2000f8e18ff */
[----:B------:R-:W-:Y:S01]  /*13e0*/  UPRMT UR8, UR8, 0x7710, URZ ;  /* 0x0000771008087896 */ /* 0x000fe200080000ff */
[----:B------:R-:W-:Y:S01]  /*13f0*/  LDGSTS.E.LTC128B.64 [R5+0xe080], desc[UR12][R134.64+0x80], P3 ;  /* 0x0e08008086057fae */ /* 0x000fe200099a160c */
[----:B------:R-:W-:Y:S01]  /*1400*/  SEL R123, R123, RZ, P0 ;  /* 0x000000ff7b7b7207 */ /* 0x000fe20000000000 */
[----:B------:R-:W-:Y:S01]  /*1410*/  USHF.R.S32.HI UR27, URZ, 0x3, UR27 ;  /* 0x00000003ff1b7899 */ /* 0x000fe2000801141b */
[----:B------:R-:W-:Y:S01]  /*1420*/  SEL R124, R124, RZ, P0 ;  /* 0x000000ff7c7c7207 */ /* 0x000fe20000000000 */
[----:B------:R-:W-:Y:S01]  /*1430*/  LDGSTS.E.LTC128B.64 [R5+0xe100], desc[UR12][R134.64+0x100], P2 ;  /* 0x0e10010086057fae */ /* 0x000fe200091a160c */
[----:B------:R-:W-:-:S02]  /*1440*/  UIADD3 UR5, UPT, UPT, UR5, UR8, URZ ;  /* 0x0000000805057290 */ /* 0x000fc4000fffe0ff */
[----:B------:R-:W-:Y:S01]  /*1450*/  UPRMT UR24, UR4, 0x9910, URZ ;  /* 0x0000991004187896 */ /* 0x000fe200080000ff */
[----:B------:R2:W-:Y:S01]  /*1460*/  LDGSTS.E.LTC128B.64 [R5+0xe180], desc[UR12][R134.64+0x180], P1 ;  /* 0x0e18018086057fae */ /* 0x0005e200089a160c */
[----:B------:R-:W-:-:S03]  /*1470*/  ULOP3.LUT UR25, UR5, 0xffff, URZ, 0xc0, !UPT ;  /* 0x0000ffff05197892 */ /* 0x000fc6000f8ec0ff */
[----:B------:R-:W0:Y:S01]  /*1480*/  LDGDEPBAR ;  /* 0x00000000000079af */ /* 0x000e220000000000 */
[----:B------:R-:W-:Y:S01]  /*1490*/  UPRMT UR25, UR25, 0x8880, URZ ;  /* 0x0000888019197896 */ /* 0x000fe200080000ff */
[----:B-1----:R-:W-:Y:S02]  /*14a0*/  CS2R R6, SRZ ;  /* 0x0000000000067805 */ /* 0x002fe4000001ff00 */
[----:B--2---:R-:W-:Y:S01]  /*14b0*/  CS2R R4, SRZ ;  /* 0x0000000000047805 */ /* 0x004fe2000001ff00 */
[----:B------:R-:W-:-:S04]  /*14c0*/  DEPBAR.LE SB0, 0x1 ;  /* 0x000080400000791a */ /* 0x000fc80000000000 */
[----:B------:R-:W-:Y:S06]  /*14d0*/  BAR.SYNC.DEFER_BLOCKING 0x0 ;  /* 0x0000000000007b1d */ /* 0x000fec0000010000 */
[----:B------:R-:W-:Y:S05]  /*14e0*/  BRA.U !UP0, `(.L_x_1) ;  /* 0x00000011080c7547 */ /* 0x000fea000b800000 */
[----:B------:R-:W-:Y:S01]  /*14f0*/  UPRMT UR5, UR5, 0x8880, URZ ;  /* 0x0000888005057896 */ /* 0x000fe200080000ff */
[----:B------:R-:W-:Y:S01]  /*1500*/  LEA R88, R0, UR7, 0x4 ;  /* 0x0000000700587c11 */ /* 0x000fe2000f8e20ff */
[----:B------:R-:W-:Y:S01]  /*1510*/  ULEA UR4, UR27, UR24, 0x5 ;  /* 0x000000181b047291 */ /* 0x000fe2000f8e28ff */
[----:B------:R-:W-:Y:S01]  /*1520*/  LEA R2, R2, UR6, 0x4 ;  /* 0x0000000602027c11 */ /* 0x000fe2000f8e20ff */
[----:B------:R-:W-:Y:S01]  /*1530*/  ULEA UR5, UR27, UR5, 0x6 ;  /* 0x000000051b057291 */ /* 0x000fe2000f8e30ff */
[C---:B------:R-:W-:Y:S01]  /*1540*/  IMAD.SHL.U32 R54, R84.reuse, 0x4, RZ ;  /* 0x0000000454367824 */ /* 0x040fe200078e00ff */
[----:B------:R-:W-:Y:S01]  /*1550*/  USHF.L.U32 UR4, UR4, 0x8, URZ ;  /* 0x0000000804047899 */ /* 0x000fe200080006ff */
[----:B------:R-:W-:Y:S01]  /*1560*/  LOP3.LUT R55, R84, 0x8, RZ, 0xc0, !PT ;  /* 0x0000000854377812 */ /* 0x000fe200078ec0ff */
[----:B------:R-:W-:Y:S01]  /*1570*/  USHF.L.U32 UR5, UR5, 0x8, URZ ;  /* 0x0000000805057899 */ /* 0x000fe200080006ff */
[C---:B------:R-:W-:Y:S01]  /*1580*/  LOP3.LUT R128, R85.reuse, 0x3c, R86, 0xf8, !PT ;  /* 0x0000003c55807812 */ /* 0x040fe200078ef856 */
[----:B------:R-:W-:Y:S01]  /*1590*/  IMAD.MOV.U32 R130, RZ, RZ, R123 ;  /* 0x000000ffff827224 */ /* 0x000fe200078e007b */
[----:B------:R-:W-:Y:S01]  /*15a0*/  LOP3.LUT R87, R85, 0x4, R54, 0xf8, !PT ;  /* 0x0000000455577812 */ /* 0x000fe200078ef836 */
[----:B------:R-:W-:Y:S01]  /*15b0*/  IMAD.MOV.U32 R129, RZ, RZ, R124 ;  /* 0x000000ffff817224 */ /* 0x000fe200078e007c */
[----:B------:R-:W-:Y:S01]  /*15c0*/  SHF.R.U32.HI R55, RZ, 0x3, R55 ;  /* 0x00000003ff377819 */ /* 0x000fe20000011637 */
[----:B------:R-:W1:Y:S01]  /*15d0*/  LDCU.64 UR10, c[0x0][0x3d0] ;  /* 0x00007a00ff0a77ac */ /* 0x000e620008000a00 */
[----:B------:R2:W3:Y:S01]  /*15e0*/  LDS.128 R76, [R88+UR4+0x80] ;  /* 0x00008004584c7984 */ /* 0x0004e20008000c00 */
[----:B------:R-:W-:-:S02]  /*15f0*/  LOP3.LUT R54, R87, 0x1, R86, 0x78, !PT ;  /* 0x0000000157367812 */ /* 0x000fc400078e7856 */
[----:B------:R-:W-:Y:S01]  /*1600*/  LEA R0, R0, UR6, 0x4 ;  /* 0x0000000600007c11 */ /* 0x000fe2000f8e20ff */
[----:B------:R2:W1:Y:S01]  /*1610*/  LDS.128 R72, [R88+UR4] ;  /* 0x0000000458487984 */ /* 0x0004620008000c00 */
[----:B------:R-:W1:Y:S01]  /*1620*/  LDCU.64 UR8, c[0x0][0x3b0] ;  /* 0x00007600ff0877ac */ /* 0x000e620008000a00 */
[----:B------:R-:W-:Y:S01]  /*1630*/  IMAD R54, R54, 0x2, R55 ;  /* 0x0000000236367824 */ /* 0x000fe200078e0237 */
[----:B------:R-:W-:Y:S01]  /*1640*/  SHF.R.U32.HI R55, RZ, 0x3, R84 ;  /* 0x00000003ff377819 */ /* 0x000fe20000011654 */
[----:B------:R2:W1:Y:S01]  /*1650*/  LDS.128 R80, [R2+UR5+0x80] ;  /* 0x0000800502507984 */ /* 0x0004620008000c00 */
[----:B------:R-:W-:Y:S01]  /*1660*/  UMOV UR19, 0x8000 ;  /* 0x0000800000137882 */ /* 0x000fe20000000000 */
[----:B------:R-:W-:Y:S01]  /*1670*/  UMOV UR18, 0x4000 ;  /* 0x0000400000127882 */ /* 0x000fe20000000000 */
[----:B------:R-:W-:Y:S01]  /*1680*/  LOP3.LUT R55, R54, 0x4, R55, 0x78, !PT ;  /* 0x0000000436377812 */ /* 0x000fe200078e7837 */
[----:B------:R2:W1:Y:S01]  /*1690*/  LDS.128 R68, [R2+UR5] ;  /* 0x0000000502447984 */ /* 0x0004620008000c00 */
[----:B------:R-:W-:Y:S01]  /*16a0*/  UMOV UR17, 0x2 ;  /* 0x0000000200117882 */ /* 0x000fe20000000000 */
[----:B------:R-:W-:Y:S01]  /*16b0*/  UMOV UR14, URZ ;  /* 0x000000ff000e7c82 */ /* 0x000fe20008000000 */
[----:B------:R-:W-:Y:S01]  /*16c0*/  UMOV UR7, UR28 ;  /* 0x0000001c00077c82 */ /* 0x000fe20008000000 */
[----:B------:R-:W-:Y:S01]  /*16d0*/  IMAD R128, R128, 0x80, R55 ;  /* 0x0000008080807824 */ /* 0x000fe200078e0237 */
[----:B------:R-:W-:Y:S01]  /*16e0*/  CS2R R54, SRZ ;  /* 0x0000000000367805 */ /* 0x000fe2000001ff00 */
[----:B------:R-:W-:Y:S01]  /*16f0*/  UMOV UR21, 0xffffc000 ;  /* 0xffffc00000157882 */ /* 0x000fe20000000000 */
[----:B------:R-:W-:-:S02]  /*1700*/  UMOV UR20, 0x4000 ;  /* 0x0000400000147882 */ /* 0x000fc40000000000 */
[----:B------:R-:W-:-:S07]  /*1710*/  LEA R128, R128, UR6, 0x3 ;  /* 0x0000000680807c11 */ /* 0x000fce000f8e18ff */
.L_x_2:
[----:B------:R-:W-:-:S04]  /*1720*/  DEPBAR.LE SB5, 0xc ;  /* 0x0000d3000000791a */ /* 0x000fc80000000000 */
[C---:B-1----:R-:W5:Y:S01]  /*1730*/  DMMA.8x8x4 R4, R68.reuse, R72, R4 ;  /* 0x000000484404723f */ /* 0x042f620000000004 */
[----:B---3--:R-:W-:Y:S01]  /*1740*/  LDS.128 R84, [R2+UR5+0x1000] ;  /* 0x0010000502547984 */ /* 0x008fe20008000c00 */
[----:B------:R-:W-:Y:S02]  /*1750*/  UIADD3 UR14, UPT, UPT, UR14, 0x1, URZ ;  /* 0x000000010e0e7890 */ /* 0x000fe4000fffe0ff */
[----:B------:R-:W-:Y:S01]  /*1760*/  LOP3.LUT P2, RZ, R129, 0x1, RZ, 0xc0, !PT ;  /* 0x0000000181ff7812 */ /* 0x000fe2000784c0ff */
[----:B------:R-:W-:Y:S01]  /*1770*/  VIADD R132, R128, UR19 ;  /* 0x0000001380847c36 */ /* 0x000fe20008000000 */
[----:B------:R-:W-:Y:S01]  /*1780*/  IADD3 R134, P1, PT, R134, UR10, RZ ;  /* 0x0000000a86867c10 */ /* 0x000fe2000ff3e0ff */
[----:B------:R-:W-:Y:S01]  /*1790*/  VIADD R127, R2, UR5 ;  /* 0x00000005027f7c36 */ /* 0x000fe20008000000 */
[----:B------:R-:W-:Y:S01]  /*17a0*/  IADD3 R136, P0, PT, R136, UR8, RZ ;  /* 0x0000000888887c10 */ /* 0x000fe2000ff1e0ff */
[----:B--2---:R-:W1:Y:S01]  /*17b0*/  LDS.128 R88, [R0+UR4+0xc800] ;  /* 0x00c8000400587984 */ /* 0x004e620008000c00 */
[----:B------:R-:W-:Y:S01]  /*17c0*/  VIADD R131, R125, UR18 ;  /* 0x000000127d837c36 */ /* 0x000fe20008000000 */
[----:B------:R-:W-:Y:S01]  /*17d0*/  IADD3.X R135, PT, PT, R135, UR11, RZ, P1, !PT ;  /* 0x0000000b87877c10 */ /* 0x000fe20008ffe4ff */
[----:B------:R-:W-:Y:S01]  /*17e0*/  VIADD R126, R0, UR4 ;  /* 0x00000004007e7c36 */ /* 0x000fe20008000000 */
[----:B------:R-:W-:Y:S01]  /*17f0*/  IADD3.X R137, PT, PT, R137, UR9, RZ, P0, !PT ;  /* 0x0000000989897c10 */ /* 0x000fe200087fe4ff */
[----:B------:R-:W-:Y:S01]  /*1800*/  UISETP.NE.AND UP0, UPT, UR14, 0x3, UPT ;  /* 0x000000030e00788c */ /* 0x000fe2000bf05270 */
[----:B------:R-:W-:Y:S01]  /*1810*/  LOP3.LUT P0, RZ, R130, 0x1, RZ, 0xc0, !PT ;  /* 0x0000000182ff7812 */ /* 0x000fe2000780c0ff */
[C---:B------:R-:W5:Y:S01]  /*1820*/  DMMA.8x8x4 R8, R68.reuse, R74, R8 ;  /* 0x0000004a4408723f */ /* 0x040f620000000008 */
[----:B------:R-:W1:Y:S01]  /*1830*/  LDS.128 R92, [R0+UR4+0xc880] ;  /* 0x00c88004005c7984 */ /* 0x000e620008000c00 */
[----:B------:R-:W-:Y:S02]  /*1840*/  USEL UR6, UR21, 0x2000, !UP0 ;  /* 0x0000200015067887 */ /* 0x000fe4000c000000 */
[----:B------:R-:W-:Y:S01]  /*1850*/  USEL UR29, UR20, 0xffff8000, UP0 ;  /* 0xffff8000141d7887 */ /* 0x000fe20008000000 */
[--C-:B------:R-:W-:Y:S01]  /*1860*/  SHF.R.U32.HI R133, RZ, 0x1, R129.reuse ;  /* 0x00000001ff857819 */ /* 0x100fe20000011681 */
[----:B------:R-:W-:Y:S01]  /*1870*/  UIADD3 UR17, UPT, UPT, UR17, 0x1, URZ ;  /* 0x0000000111117890 */ /* 0x000fe2000fffe0ff */
[--C-:B------:R-:W-:Y:S01]  /*1880*/  SHF.R.U32.HI R139, RZ, 0x3, R129.reuse ;  /* 0x00000003ff8b7819 */ /* 0x100fe20000011681 */
[----:B------:R-:W-:Y:S01]  /*1890*/  USEL UR14, UR14, URZ, UP0 ;  /* 0x000000ff0e0e7287 */ /* 0x000fe20008000000 */
[----:B------:R-:W2:Y:S01]  /*18a0*/  LDS.128 R96, [R2+UR5+0x1080] ;  /* 0x0010800502607984 */ /* 0x000ea20008000c00 */
[----:B------:R-:W-:Y:S01]  /*18b0*/  LOP3.LUT P1, RZ, R133, 0x1, RZ, 0xc0, !PT ;  /* 0x0000000185ff7812 */ /* 0x000fe2000782c0ff */
[----:B------:R-:W-:Y:S01]  /*18c0*/  UISETP.NE.AND UP1, UPT, UR17, 0x3, UPT ;  /* 0x000000031100788c */ /* 0x000fe2000bf25270 */
[--C-:B------:R-:W-:Y:S01]  /*18d0*/  SHF.R.U32.HI R133, RZ, 0x2, R129.reuse ;  /* 0x00000002ff857819 */ /* 0x100fe20000011681 */
[----:B------:R-:W-:Y:S01]  /*18e0*/  UISETP.GT.AND UP0, UPT, UR7, -0x1, UPT ;  /* 0xffffffff0700788c */ /* 0x000fe2000bf04270 */
[--C-:B------:R-:W-:Y:S01]  /*18f0*/  SHF.R.U32.HI R138, RZ, 0x1, R130.reuse ;  /* 0x00000001ff8a7819 */ /* 0x100fe20000011682 */
[----:B------:R-:W-:Y:S01]  /*1900*/  UIADD3 UR26, UPT, UPT, UR7, -0x1, URZ ;  /* 0xffffffff071a7890 */ /* 0x000fe2000fffe0ff */
[C---:B---3--:R-:W5:Y:S01]  /*1910*/  DMMA.8x8x4 R12, R68.reuse, R76, R12 ;  /* 0x0000004c440c723f */ /* 0x048f62000000000c */
[----:B------:R-:W-:Y:S01]  /*1920*/  @!PT LDS RZ, [RZ] ;  /* 0x00000000fffff984 */ /* 0x000fe20000000800 */
[----:B------:R-:W-:Y:S01]  /*1930*/  @!PT LDS RZ, [RZ] ;  /* 0x00000000fffff984 */ /* 0x000fe20000000800 */
[----:B------:R-:W-:Y:S01]  /*1940*/  @!PT LDS RZ, [RZ] ;  /* 0x00000000fffff984 */ /* 0x000fe20000000800 */
[----:B------:R3:W-:Y:S01]  /*1950*/  @P2 LDGSTS.E.LTC128B.64 [R132], desc[UR12][R136.64] ;  /* 0x0000000088842fae */ /* 0x0007e2000b9a160c */
[----:B------:R-:W-:Y:S01]  /*1960*/  UIADD3 UR31, UPT, UPT, UR19, -0x8000, URZ ;  /* 0xffff8000131f7890 */ /* 0x000fe2000fffe0ff */
[----:B------:R-:W-:Y:S01]  /*1970*/  LOP3.LUT P2, RZ, R133, 0x1, RZ, 0xc0, !PT ;  /* 0x0000000185ff7812 */ /* 0x000fe2000784c0ff */
[----:B------:R-:W-:Y:S01]  /*1980*/  UIADD3 UR30, UPT, UPT, UR18, -0x4000, URZ ;  /* 0xffffc000121e7890 */ /* 0x000fe2000fffe0ff */
[--C-:B------:R-:W-:Y:S01]  /*1990*/  SHF.R.U32.HI R133, RZ, 0x9, R129.reuse ;  /* 0x00000009ff857819 */ /* 0x100fe20000011681 */
[----:B------:R-:W-:Y:S01]  /*19a0*/  @UP1 UIADD3 UR31, UPT, UPT, UR19, 0x4000, URZ ;  /* 0x00004000131f1890 */ /* 0x000fe2000fffe0ff */
[----:B------:R3:W-:Y:S01]  /*19b0*/  @P1 LDGSTS.E.LTC128B.64 [R132+0x80], desc[UR12][R136.64+0x80] ;  /* 0x0008008088841fae */ /* 0x0007e2000b9a160c */
[----:B------:R-:W-:Y:S01]  /*19c0*/  LOP3.LUT P1, RZ, R139, 0x1, RZ, 0xc0, !PT ;  /* 0x000000018bff7812 */ /* 0x000fe2000782c0ff */
[----:B------:R-:W-:Y:S01]  /*19d0*/  @UP1 UIADD3 UR30, UPT, UPT, UR18, 0x2000, URZ ;  /* 0x00002000121e1890 */ /* 0x000fe2000fffe0ff */
[----:B------:R-:W-:Y:S01]  /*19e0*/  LOP3.LUT P4, RZ, R133, 0x1, RZ, 0xc0, !PT ;  /* 0x0000000185ff7812 */ /* 0x000fe2000788c0ff */
[----:B------:R-:W-:Y:S01]  /*19f0*/  USEL UR17, UR17, URZ, UP1 ;  /* 0x000000ff11117287 */ /* 0x000fe20008800000 */
[--C-:B------:R-:W-:Y:S01]  /*1a00*/  SHF.R.U32.HI R139, RZ, 0xa, R129.reuse ;  /* 0x0000000aff8b7819 */ /* 0x100fe20000011681 */
[----:B------:R3:W-:Y:S01]  /*1a10*/  @P0 LDGSTS.E.LTC128B.64 [R131], desc[UR12][R134.64] ;  /* 0x0000000086830fae */ /* 0x0007e2000b9a160c */
[----:B------:R-:W-:Y:S01]  /*1a20*/  LOP3.LUT P0, RZ, R138, 0x1, RZ, 0xc0, !PT ;  /* 0x000000018aff7812 */ /* 0x000fe2000780c0ff */
[----:B------:R-:W-:Y:S01]  /*1a30*/  UMOV UR19, UR31 ;  /* 0x0000001f00137c82 */ /* 0x000fe20008000000 */
[-C--:B------:R-:W5:Y:S01]  /*1a40*/  DMMA.8x8x4 R16, R68, R78.reuse, R16 ;  /* 0x0000004e4410723f */ /* 0x080f620000000010 */
[----:B------:R-:W-:Y:S01]  /*1a50*/  UMOV UR18, UR30 ;  /* 0x0000001e00127c82 */ /* 0x000fe20008000000 */
[----:B------:R-:W-:Y:S02]  /*1a60*/  UMOV UR7, UR26 ;  /* 0x0000001a00077c82 */ /* 0x000fe40008000000 */
[--C-:B------:R-:W-:Y:S02]  /*1a70*/  SHF.R.U32.HI R138, RZ, 0x8, R129.reuse ;  /* 0x00000008ff8a7819 */ /* 0x100fe40000011681 */
[----:B------:R-:W-:Y:S02]  /*1a80*/  SHF.R.U32.HI R133, RZ, 0xb, R129 ;  /* 0x0000000bff857819 */ /* 0x000fe40000011681 */
[----:B------:R-:W-:Y:S02]  /*1a90*/  LOP3.LUT P5, RZ, R138, 0x1, RZ, 0xc0, !PT ;  /* 0x000000018aff7812 */ /* 0x000fe400078ac0ff */
[--C-:B------:R-:W-:Y:S01]  /*1aa0*/  SHF.R.U32.HI R138, RZ, 0x2, R130.reuse ;  /* 0x00000002ff8a7819 */ /* 0x100fe20000011682 */
[----:B------:R-:W-:Y:S05]  /*1ab0*/  DEPBAR.LE SB5, 0xc ;  /* 0x0000d3000000791a */ /* 0x000fea0000000000 */
[C---:B------:R-:W5:Y:S04]  /*1ac0*/  DMMA.8x8x4 R20, R70.reuse, R78, R20 ;  /* 0x0000004e4614723f */ /* 0x040f680000000014 */
[----:B------:R-:W-:Y:S02]  /*1ad0*/  LOP3.LUT P3, RZ, R138, 0x1, RZ, 0xc0, !PT ;  /* 0x000000018aff7812 */ /* 0x000fe4000786c0ff */
[----:B------:R-:W-:Y:S10]  /*1ae0*/  SHF.R.U32.HI R138, RZ, 0x3, R130 ;  /* 0x00000003ff8a7819 */ /* 0x000ff40000011682 */
[C---:B------:R-:W5:Y:S11]  /*1af0*/  DMMA.8x8x4 R24, R70.reuse, R76, R24 ;  /* 0x0000004c4618723f */ /* 0x040f760000000018 */
[----:B------:R-:W-:Y:S05]  /*1b00*/  @!UPT UIADD3 URZ, UPT, UPT, URZ, URZ, URZ ;  /* 0x000000fffffff290 */ /* 0x000fea000fffe0ff */
[C---:B------:R-:W5:Y:S11]  /*1b10*/  DMMA.8x8x4 R28, R70.reuse, R74, R28 ;  /* 0x0000004a461c723f */ /* 0x040f76000000001c */
[----:B------:R-:W-:Y:S05]  /*1b20*/  @!UPT UIADD3 URZ, UPT, UPT, URZ, URZ, URZ ;  /* 0x000000fffffff290 */ /* 0x000fea000fffe0ff */
[-C--:B---3--:R3:W5:Y:S02]  /*1b30*/  DMMA.8x8x4 R32, R70, R72.reuse, R32 ;  /* 0x000000484620723f */ /* 0x0887640000000020 */
[----:B---3--:R-:W-:Y:S01]  /*1b40*/  LDS.128 R68, [R2+UR5+0x2000] ;  /* 0x0020000502447984 */ /* 0x008fe20008000c00 */
[----:B------:R-:W-:Y:S11]  /*1b50*/  DEPBAR.LE SB5, 0xc ;  /* 0x0000d3000000791a */ /* 0x000ff60000000000 */
[----:B------:R-:W-:Y:S02]  /*1b60*/  @!UPT UIADD3 URZ, UPT, UPT, URZ, URZ, URZ ;  /* 0x000000fffffff290 */ /* 0x000fe4000fffe0ff */
[C---:B------:R-:W5:Y:S11]  /*1b70*/  DMMA.8x8x4 R36, R80.reuse, R72, R36 ;  /* 0x000000485024723f */ /* 0x040f760000000024 */
[----:B------:R-:W-:Y:S05]  /*1b80*/  @!UPT UIADD3 URZ, UPT, UPT, URZ, URZ, URZ ;  /* 0x000000fffffff290 */ /* 0x000fea000fffe0ff */
[C---:B------:R-:W5:Y:S11]  /*1b90*/  DMMA.8x8x4 R40, R80.reuse, R74, R40 ;  /* 0x0000004a5028723f */ /* 0x040f760000000028 */
[----:B------:R-:W-:Y:S05]  /*1ba0*/  @!UPT UIADD3 URZ, UPT, UPT, URZ, URZ, URZ ;  /* 0x000000fffffff290 */ /* 0x000fea000fffe0ff */
[C---:B------:R-:W5:Y:S11]  /*1bb0*/  DMMA.8x8x4 R44, R80.reuse, R76, R44 ;  /* 0x0000004c502c723f */ /* 0x040f76000000002c */
[----:B------:R-:W-:Y:S05]  /*1bc0*/  @!UPT UIADD3 URZ, UPT, UPT, URZ, URZ, URZ ;  /* 0x000000fffffff290 */ /* 0x000fea000fffe0ff */
[-C--:B------:R-:W5:Y:S01]  /*1bd0*/  DMMA.8x8x4 R48, R80, R78.reuse, R48 ;  /* 0x0000004e5030723f */ /* 0x080f620000000030 */
[----:B------:R-:W-:Y:S11]  /*1be0*/  DEPBAR.LE SB5, 0xc ;  /* 0x0000d3000000791a */ /* 0x000ff60000000000 */
[----:B------:R-:W-:Y:S04]  /*1bf0*/  @!UPT UIADD3 URZ, UPT, UPT, URZ, URZ, URZ ;  /* 0x000000fffffff290 */ /* 0x000fe8000fffe0ff */
[C---:B------:R-:W5:Y:S11]  /*1c00*/  DMMA.8x8x4 R52, R82.reuse, R78, R52 ;  /* 0x0000004e5234723f */ /* 0x040f760000000034 */
[----:B------:R-:W-:Y:S05]  /*1c10*/  @!UPT UIADD3 URZ, UPT, UPT, URZ, URZ, URZ ;  /* 0x000000fffffff290 */ /* 0x000fea000fffe0ff */
[C---:B------:R3:W5:Y:S02]  /*1c20*/  DMMA.8x8x4 R56, R82.reuse, R76, R56 ;  /* 0x0000004c5238723f */ /* 0x0407640000000038 */
[----:B---3--:R-:W-:Y:S11]  /*1c30*/  LDS.128 R76, [R0+UR4+0xd080] ;  /* 0x00d08004004c7984 */ /* 0x008ff60008000c00 */
[----:B------:R-:W-:Y:S03]  /*1c40*/  @!UPT UIADD3 URZ, UPT, UPT, URZ, URZ, URZ ;  /* 0x000000fffffff290 */ /* 0x000fe6000fffe0ff */
[C---:B------:R-:W5:Y:S11]  /*1c50*/  DMMA.8x8x4 R60, R82.reuse, R74, R60 ;  /* 0x0000004a523c723f */ /* 0x040f76000000003c */
[----:B------:R-:W-:Y:S05]  /*1c60*/  @!UPT UIADD3 URZ, UPT, UPT, URZ, URZ, URZ ;  /* 0x000000fffffff290 */ /* 0x000fea000fffe0ff */
[----:B------:R3:W5:Y:S02]  /*1c70*/  DMMA.8x8x4 R64, R82, R72, R64 ;  /* 0x000000485240723f */ /* 0x0007640000000040 */
[----:B---3--:R-:W3:Y:S08]  /*1c80*/  LDS.128 R72, [R0+UR4+0xd000] ;  /* 0x00d0000400487984 */ /* 0x008ef00008000c00 */
[----:B------:R-:W4:Y:S01]  /*1c90*/  LDS.128 R80, [R2+UR5+0x2080] ;  /* 0x0020800502507984 */ /* 0x000f220008000c00 */
[----:B------:R-:W-:-:S05]  /*1ca0*/  DEPBAR.LE SB5, 0xc ;  /* 0x0000d3000000791a */ /* 0x000fca0000000000 */
[C---:B-1----:R-:W5:Y:S02]  /*1cb0*/  DMMA.8x8x4 R4, R84.reuse, R88, R4 ;  /* 0x000000585404723f */ /* 0x042f640000000004 */
[----:B------:R-:W-:Y:S01]  /*1cc0*/  @!PT LDS RZ, [RZ] ;  /* 0x00000000fffff984 */ /* 0x000fe20000000800 */
[----:B------:R-:W-:Y:S01]  /*1cd0*/  @!PT LDS RZ, [RZ] ;  /* 0x00000000fffff984 */ /* 0x000fe20000000800 */
[----:B------:R-:W-:Y:S01]  /*1ce0*/  @!PT LDS RZ, [RZ] ;  /* 0x00000000fffff984 */ /* 0x000fe20000000800 */
[----:B------:R1:W-:Y:S02]  /*1cf0*/  @P2 LDGSTS.E.LTC128B.64 [R132+0x100], desc[UR12][R136.64+0x100] ;  /* 0x0010010088842fae */ /* 0x0003e4000b9a160c */
[----:B------:R-:W-:Y:S04]  /*1d00*/  LOP3.LUT P2, RZ, R139, 0x1, RZ, 0xc0, !PT ;  /* 0x000000018bff7812 */ /* 0x000fe8000784c0ff */
[----:B------:R1:W-:Y:S01]  /*1d10*/  @P1 LDGSTS.E.LTC128B.64 [R132+0x180], desc[UR12][R136.64+0x180] ;  /* 0x0018018088841fae */ /* 0x0003e2000b9a160c */
[----:B------:R-:W-:Y:S07]  /*1d20*/  LOP3.LUT P1, RZ, R133, 0x1, RZ, 0xc0, !PT ;  /* 0x0000000185ff7812 */ /* 0x000fee000782c0ff */
[C---:B------:R-:W5:Y:S01]  /*1d30*/  DMMA.8x8x4 R8, R84.reuse, R90, R8 ;  /* 0x0000005a5408723f */ /* 0x040f620000000008 */
[----:B------:R1:W-:Y:S02]  /*1d40*/  @P0 LDGSTS.E.LTC128B.64 [R131+0x80], desc[UR12][R134.64+0x80] ;  /* 0x0008008086830fae */ /* 0x0003e4000b9a160c */
[----:B------:R-:W-:Y:S11]  /*1d50*/  LOP3.LUT P0, RZ, R138, 0x1, RZ, 0xc0, !PT ;  /* 0x000000018aff7812 */ /* 0x000ff6000780c0ff */
[----:B------:R-:W-:Y:S02]  /*1d60*/  @!UPT UIADD3 URZ, UPT, UPT, URZ, URZ, URZ ;  /* 0x000000fffffff290 */ /* 0x000fe4000fffe0ff */
[C---:B------:R-:W5:Y:S11]  /*1d70*/  DMMA.8x8x4 R12, R84.reuse, R92, R12 ;  /* 0x0000005c540c723f */ /* 0x040f76000000000c */
[----:B------:R-:W-:Y:S05]  /*1d80*/  @!UPT UIADD3 URZ, UPT, UPT, URZ, URZ, URZ ;  /* 0x000000fffffff290 */ /* 0x000fea000fffe0ff */
[-C--:B------:R-:W5:Y:S01]  /*1d90*/  DMMA.8x8x4 R16, R84, R94.reuse, R16 ;  /* 0x0000005e5410723f */ /* 0x080f620000000010 */
[----:B------:R-:W-:Y:S11]  /*1da0*/  DEPBAR.LE SB5, 0xc ;  /* 0x0000d3000000791a */ /* 0x000ff60000000000 */
[----:B------:R-:W-:Y:S04]  /*1db0*/  @!UPT UIADD3 URZ, UPT, UPT, URZ, URZ, URZ ;  /* 0x000000fffffff290 */ /* 0x000fe8000fffe0ff */
[C---:B------:R-:W5:Y:S11]  /*1dc0*/  DMMA.8x8x4 R20, R86.reuse, R94, R20 ;  /* 0x0000005e5614723f */ /* 0x040f760000000014 */
[----:B------:R-:W-:Y:S05]  /*1dd0*/  @!UPT UIADD3 URZ, UPT, UPT, URZ, URZ, URZ ;  /* 0x000000fffffff290 */ /* 0x000fea000fffe0ff */
[C---:B------:R-:W5:Y:S11]  /*1de0*/  DMMA.8x8x4 R24, R86.reuse, R92, R24 ;  /* 0x0000005c5618723f */ /* 0x040f760000000018 */
[----:B------:R-:W-:Y:S05]  /*1df0*/  @!UPT UIADD3 URZ, UPT, UPT, URZ, URZ, URZ ;  /* 0x000000fffffff290 */ /* 0x000fea000fffe0ff */
[C---:B------:R-:W5:Y:S11]  /*1e00*/  DMMA.8x8x4 R28, R86.reuse, R90, R28 ;  /* 0x0000005a561c723f */ /* 0x040f76000000001c */
[----:B------:R-:W-:Y:S05]  /*1e10*/  @!UPT UIADD3 URZ, UPT, UPT, URZ, URZ, URZ ;  /* 0x000000fffffff290 */ /* 0x000fea000fffe0ff */
[-C--:B-1----:R1:W5:Y:S02]  /*1e20*/  DMMA.8x8x4 R32, R86, R88.reuse, R32 ;  /* 0x000000585620723f */ /* 0x0823640000000020 */
[----:B-1----:R-:W-:Y:S01]  /*1e30*/  LDS.128 R84, [R2+UR5+0x3000] ;  /* 0x0030000502547984 */ /* 0x002fe20008000c00 */
[----:B------:R-:W-:Y:S11]  /*1e40*/  DEPBAR.LE SB5, 0xc ;  /* 0x0000d3000000791a */ /* 0x000ff60000000000 */
[----:B------:R-:W-:Y:S02]  /*1e50*/  @!UPT UIADD3 URZ, UPT, UPT, URZ, URZ, URZ ;  /* 0x000000fffffff290 */ /* 0x000fe4000fffe0ff */
[C---:B--2---:R-:W5:Y:S11]  /*1e60*/  DMMA.8x8x4 R36, R96.reuse, R88, R36 ;  /* 0x000000586024723f */ /* 0x044f760000000024 */
        /* <DEDUP_REMOVED lines=11> */
[----:B-1----:R-:W-:Y:S11]  /*1f20*/  LDS.128 R92, [R0+UR4+0xd880] ;  /* 0x00d88004005c7984 */ /* 0x002ff60008000c00 */
[----:B------:R-:W-:Y:S03]  /*1f30*/  @!UPT UIADD3 URZ, UPT, UPT, URZ, URZ, URZ ;  /* 0x000000fffffff290 */ /* 0x000fe6000fffe0ff */
[C---:B------:R-:W5:Y:S11]  /*1f40*/  DMMA.8x8x4 R60, R98.reuse, R90, R60 ;  /* 0x0000005a623c723f */ /* 0x040f76000000003c */
[----:B------:R-:W-:Y:S05]  /*1f50*/  @!UPT UIADD3 URZ, UPT, UPT, URZ, URZ, URZ ;  /* 0x000000fffffff290 */ /* 0x000fea000fffe0ff */
[----:B------:R1:W5:Y:S02]  /*1f60*/  DMMA.8x8x4 R64, R98, R88, R64 ;  /* 0x000000586240723f */ /* 0x0003640000000040 */
[----:B-1----:R-:W1:Y:S01]  /*1f70*/  LDS.128 R88, [R0+UR4+0xd800] ;  /* 0x00d8000400587984 */ /* 0x002e620008000c00 */
[----:B------:R-:W-:Y:S07]  /*1f80*/  UIADD3 UR4, UPT, UPT, UR6, UR4, URZ ;  /* 0x0000000406047290 */ /* 0x000fee000fffe0ff */
[----:B------:R-:W2:Y:S01]  /*1f90*/  LDS.128 R96, [R2+UR5+0x3080] ;  /* 0x0030800502607984 */ /* 0x000ea20008000c00 */
[----:B------:R-:W-:Y:S01]  /*1fa0*/  UIADD3 UR5, UPT, UPT, UR29, UR5, URZ ;  /* 0x000000051d057290 */ /* 0x000fe2000fffe0ff */
[----:B------:R-:W-:-:S04]  /*1fb0*/  DEPBAR.LE SB5, 0xc ;  /* 0x0000d3000000791a */ /* 0x000fc80000000000 */
[C---:B---3--:R-:W5:Y:S02]  /*1fc0*/  DMMA.8x8x4 R4, R68.reuse, R72, R4 ;  /* 0x000000484404723f */ /* 0x048f640000000004 */
[----:B------:R-:W-:Y:S01]  /*1fd0*/  @!PT LDS RZ, [RZ] ;  /* 0x00000000fffff984 */ /* 0x000fe20000000800 */
[----:B------:R-:W-:Y:S01]  /*1fe0*/  @!PT LDS RZ, [RZ] ;  /* 0x00000000fffff984 */ /* 0x000fe20000000800 */
[----:B------:R-:W-:Y:S01]  /*1ff0*/  @!PT LDS RZ, [RZ] ;  /* 0x00000000fffff984 */ /* 0x000fe20000000800 */
[----:B------:R3:W-:Y:S06]  /*2000*/  @P5 LDGSTS.E.LTC128B.64 [R132+0x200], desc[UR12][R136.64+0x200] ;  /* 0x0020020088845fae */ /* 0x0007ec000b9a160c */
[----:B------:R3:W-:Y:S08]  /*2010*/  @P4 LDGSTS.E.LTC128B.64 [R132+0x280], desc[UR12][R136.64+0x280] ;  /* 0x0028028088844fae */ /* 0x0007f0000b9a160c */
[C---:B------:R-:W5:Y:S01]  /*2020*/  DMMA.8x8x4 R8, R68.reuse, R74, R8 ;  /* 0x0000004a4408723f */ /* 0x040f620000000008 */
[----:B------:R3:W-:Y:S06]  /*2030*/  @P3 LDGSTS.E.LTC128B.64 [R131+0x100], desc[UR12][R134.64+0x100] ;  /* 0x0010010086833fae */ /* 0x0007ec000b9a160c */
[----:B------:R3:W-:Y:S06]  /*2040*/  @P2 LDGSTS.E.LTC128B.64 [R132+0x300], desc[UR12][R136.64+0x300] ;  /* 0x0030030088842fae */ /* 0x0007ec000b9a160c */
[----:B------:R3:W-:Y:S03]  /*2050*/  @P1 LDGSTS.E.LTC128B.64 [R132+0x380], desc[UR12][R136.64+0x380] ;  /* 0x0038038088841fae */ /* 0x0007e6000b9a160c */
[C---:B------:R-:W5:Y:S03]  /*2060*/  DMMA.8x8x4 R12, R68.reuse, R76, R12 ;  /* 0x0000004c440c723f */ /* 0x040f66000000000c */
[----:B------:R3:W-:Y:S01]  /*2070*/  @P0 LDGSTS.E.LTC128B.64 [R131+0x180], desc[UR12][R134.64+0x180] ;  /* 0x0018018086830fae */ /* 0x0007e2000b9a160c */
[----:B------:R-:W-:Y:S04]  /*2080*/  ISETP.NE.AND P0, PT, RZ, UR26, PT ;  /* 0x0000001aff007c0c */ /* 0x000fe8000bf05270 */
[----:B------:R-:W-:Y:S01]  /*2090*/  SEL R129, R129, RZ, P0 ;  /* 0x000000ff81817207 */ /* 0x000fe20000000000 */
[----:B------:R-:W0:Y:S01]  /*20a0*/  LDGDEPBAR ;  /* 0x00000000000079af */ /* 0x000e220000000000 */
[----:B------:R-:W-:Y:S06]  /*20b0*/  SEL R130, R130, RZ, P0 ;  /* 0x000000ff82827207 */ /* 0x000fec0000000000 */
[-C--:B------:R-:W5:Y:S01]  /*20c0*/  DMMA.8x8x4 R16, R68, R78.reuse, R16 ;  /* 0x0000004e4410723f */ /* 0x080f620000000010 */
[----:B------:R-:W-:Y:S11]  /*20d0*/  DEPBAR.LE SB5, 0xc ;  /* 0x0000d3000000791a */ /* 0x000ff60000000000 */
[----:B------:R-:W-:Y:S04]  /*20e0*/  @!UPT UIADD3 URZ, UPT, UPT, URZ, URZ, URZ ;  /* 0x000000fffffff290 */ /* 0x000fe8000fffe0ff */
[C---:B------:R-:W5:Y:S01]  /*20f0*/  DMMA.8x8x4 R20, R70.reuse, R78, R20 ;  /* 0x0000004e4614723f */ /* 0x040f620000000014 */
[----:B------:R-:W-:Y:S04]  /*2100*/  DEPBAR.LE SB0, 0x1 ;  /* 0x000080400000791a */ /* 0x000fe80000000000 */
[----:B------:R-:W-:Y:S11]  /*2110*/  BAR.SYNC.DEFER_BLOCKING 0x0 ;  /* 0x0000000000007b1d */ /* 0x000ff60000010000 */
[C---:B------:R-:W5:Y:S11]  /*2120*/  DMMA.8x8x4 R24, R70.reuse, R76, R24 ;  /* 0x0000004c4618723f */ /* 0x040f760000000018 */
[----:B------:R-:W-:Y:S05]  /*2130*/  @!UPT UIADD3 URZ, UPT, UPT, URZ, URZ, URZ ;  /* 0x000000fffffff290 */ /* 0x000fea000fffe0ff */
[C---:B------:R-:W5:Y:S11]  /*2140*/  DMMA.8x8x4 R28, R70.reuse, R74, R28 ;  /* 0x0000004a461c723f */ /* 0x040f76000000001c */
[----:B------:R-:W-:Y:S05]  /*2150*/  @!UPT UIADD3 URZ, UPT, UPT, URZ, URZ, URZ ;  /* 0x000000fffffff290 */ /* 0x000fea000fffe0ff */
[-C--:B---3--:R3:W5:Y:S02]  /*2160*/  DMMA.8x8x4 R32, R70, R72.reuse, R32 ;  /* 0x000000484620723f */ /* 0x0887640000000020 */
[----:B---3--:R3:W1:Y:S01]  /*2170*/  LDS.128 R68, [R127+UR29] ;  /* 0x0000001d7f447984 */ /* 0x0086620008000c00 */
[----:B------:R-:W-:Y:S11]  /*2180*/  DEPBAR.LE SB5, 0xc ;  /* 0x0000d3000000791a */ /* 0x000ff60000000000 */
[----:B------:R-:W-:Y:S02]  /*2190*/  @!UPT UIADD3 URZ, UPT, UPT, URZ, URZ, URZ ;  /* 0x000000fffffff290 */ /* 0x000fe4000fffe0ff */
[C---:B----4-:R-:W5:Y:S11]  /*21a0*/  DMMA.8x8x4 R36, R80.reuse, R72, R36 ;  /* 0x000000485024723f */ /* 0x050f760000000024 */
        /* <DEDUP_REMOVED lines=10> */
[C---:B---3--:R3:W5:Y:S02]  /*2250*/  DMMA.8x8x4 R56, R82.reuse, R76, R56 ;  /* 0x0000004c5238723f */ /* 0x0487640000000038 */
[----:B---3--:R3:W1:Y:S11]  /*2260*/  LDS.128 R76, [R126+UR6+0xc080] ;  /* 0x00c080067e4c7984 */ /* 0x0086760008000c00 */
[----:B------:R-:W-:Y:S03]  /*2270*/  @!UPT UIADD3 URZ, UPT, UPT, URZ, URZ, URZ ;  /* 0x000000fffffff290 */ /* 0x000fe6000fffe0ff */
[C---:B------:R-:W5:Y:S11]  /*2280*/  DMMA.8x8x4 R60, R82.reuse, R74, R60 ;  /* 0x0000004a523c723f */ /* 0x040f76000000003c */
[----:B------:R-:W-:Y:S05]  /*2290*/  @!UPT UIADD3 URZ, UPT, UPT, URZ, URZ, URZ ;  /* 0x000000fffffff290 */ /* 0x000fea000fffe0ff */
[----:B---3--:R3:W5:Y:S02]  /*22a0*/  DMMA.8x8x4 R64, R82, R72, R64 ;  /* 0x000000485240723f */ /* 0x0087640000000040 */
[----:B---3--:R3:W2:Y:S08]  /*22b0*/  LDS.128 R80, [R127+UR29+0x80] ;  /* 0x0000801d7f507984 */ /* 0x0086b00008000c00 */
[----:B------:R3:W2:Y:S01]  /*22c0*/  LDS.128 R72, [R126+UR6+0xc000] ;  /* 0x00c000067e487984 */ /* 0x0006a20008000c00 */
[----:B------:R-:W-:-:S05]  /*22d0*/  DEPBAR.LE SB5, 0xc ;  /* 0x0000d3000000791a */ /* 0x000fca0000000000 */
[C---:B-1----:R3:W5:Y:S11]  /*22e0*/  DMMA.8x8x4 R4, R84.reuse, R88, R4 ;  /* 0x000000585404723f */ /* 0x0427760000000004 */
[----:B------:R-:W-:Y:S05]  /*22f0*/  @!UPT UIADD3 URZ, UPT, UPT, URZ, URZ, URZ ;  /* 0x000000fffffff290 */ /* 0x000fea000fffe0ff */
[C---:B------:R3:W5:Y:S11]  /*2300*/  DMMA.8x8x4 R8, R84.reuse, R90, R8 ;  /* 0x0000005a5408723f */ /* 0x0407760000000008 */
[----:B------:R-:W-:Y:S05]  /*2310*/  @!UPT UIADD3 URZ, UPT, UPT, URZ, URZ, URZ ;  /* 0x000000fffffff290 */ /* 0x000fea000fffe0ff */
[C---:B------:R3:W5:Y:S11]  /*2320*/  DMMA.8x8x4 R12, R84.reuse, R92, R12 ;  /* 0x0000005c540c723f */ /* 0x040776000000000c */
[----:B------:R-:W-:Y:S05]  /*2330*/  @!UPT UIADD3 URZ, UPT, UPT, URZ, URZ, URZ ;  /* 0x000000fffffff290 */ /* 0x000fea000fffe0ff */
[-C--:B------:R3:W5:Y:S01]  /*2340*/  DMMA.8x8x4 R16, R84, R94.reuse, R16 ;  /* 0x0000005e5410723f */ /* 0x0807620000000010 */
[----:B------:R-:W-:Y:S11]  /*2350*/  DEPBAR.LE SB5, 0xc ;  /* 0x0000d3000000791a */ /* 0x000ff60000000000 */
[----:B------:R-:W-:Y:S04]  /*2360*/  @!UPT UIADD3 URZ, UPT, UPT, URZ, URZ, URZ ;  /* 0x000000fffffff290 */ /* 0x000fe8000fffe0ff */
[C---:B------:R3:W5:Y:S11]  /*2370*/  DMMA.8x8x4 R20, R86.reuse, R94, R20 ;  /* 0x0000005e5614723f */ /* 0x0407760000000014 */
        /* <DEDUP_REMOVED lines=8> */
[C---:B--2---:R3:W5:Y:S11]  /*2400*/  DMMA.8x8x4 R36, R96.reuse, R88, R36 ;  /* 0x000000586024723f */ /* 0x0447760000000024 */
        /* <DEDUP_REMOVED lines=14> */
[----:B------:R3:W5:Y:S01]  /*24f0*/  DMMA.8x8x4 R64, R98, R88, R64 ;  /* 0x000000586240723f */ /* 0x0007620000000040 */
[----:B------:R-:W-:Y:S03]  /*2500*/  @!UPT UIADD3 URZ, UPT, UPT, URZ, URZ, URZ ;  /* 0x000000fffffff290 */ /* 0x000fe6000fffe0ff */
[----:B------:R-:W-:Y:S11]  /*2510*/  BRA.U UP0, `(.L_x_2) ;  /* 0xfffffff100807547 */ /* 0x000ff6000b83ffff */
.L_x_1:
[----:B------:R-:W1:Y:S01]  /*2520*/  S2R R0, SR_TID.X ;  /* 0x0000000000007919 */ /* 0x000e620000002100 */
[----:B------:R-:W2:Y:S01]  /*2530*/  S2UR UR14, SR_CTAID.X ;  /* 0x00000000000e79c3 */ /* 0x000ea20000002500 */
[----:B------:R-:W2:Y:S01]  /*2540*/  LDCU UR6, c[0x0][0x398] ;  /* 0x00007300ff0677ac */ /* 0x000ea20008000800 */
[----:B------:R-:W-:Y:S01]  /*2550*/  ISETP.NE.U32.AND P4, PT, R122, RZ, PT ;  /* 0x000000ff7a00720c */ /* 0x000fe20003f85070 */
[----:B------:R-:W0:Y:S01]  /*2560*/  LDGDEPBAR ;  /* 0x00000000000079af */ /* 0x000e220000000000 */
[----:B------:R-:W-:Y:S01]  /*2570*/  ISETP.NE.U32.AND P2, PT, R121, RZ, PT ;  /* 0x000000ff7900720c */ /* 0x000fe20003f45070 */
[----:B------:R-:W4:Y:S01]  /*2580*/  LDCU.64 UR20, c[0x0][0x3e0] ;  /* 0x00007c00ff1477ac */ /* 0x000f220008000a00 */
[----:B------:R-:W-:Y:S01]  /*2590*/  ISETP.NE.U32.AND P0, PT, R120, RZ, PT ;  /* 0x000000ff7800720c */ /* 0x000fe20003f05070 */
[----:B------:R-:W0:Y:S01]  /*25a0*/  LDGDEPBAR ;  /* 0x00000000000079af */ /* 0x000e220000000000 */
[----:B------:R-:W-:Y:S01]  /*25b0*/  S2UR UR26, SR_CTAID.Y ;  /* 0x00000000001a79c3 */ /* 0x000fe20000002600 */
[----:B------:R-:W3:Y:S01]  /*25c0*/  LDCU.64 UR18, c[0x0][0x400] ;  /* 0x00008000ff1277ac */ /* 0x000ee20008000a00 */
[----:B------:R-:W-:-:S02]  /*25d0*/  ISETP.NE.U32.AND P1, PT, R119, RZ, PT ;  /* 0x000000ff7700720c */ /* 0x000fc40003f25070 */
[----:B------:R-:W-:Y:S01]  /*25e0*/  ISETP.NE.U32.AND P6, PT, R118, RZ, PT ;  /* 0x000000ff7600720c */ /* 0x000fe20003fc5070 */
[----:B------:R-:W3:Y:S01]  /*25f0*/  LDCU.128 UR8, c[0x0][0x3f0] ;  /* 0x00007e00ff0877ac */ /* 0x000ee20008000c00 */
[----:B------:R-:W-:Y:S02]  /*2600*/  ISETP.NE.U32.AND P3, PT, R117, RZ, PT ;  /* 0x000000ff7500720c */ /* 0x000fe40003f65070 */
[----:B------:R-:W3:Y:S01]  /*2610*/  S2UR UR29, SR_CgaCtaId ;  /* 0x00000000001d79c3 */ /* 0x000ee20000008800 */
[----:B------:R-:W-:Y:S01]  /*2620*/  UMOV UR7, 0x400 ;  /* 0x0000040000077882 */ /* 0x000fe20000000000 */
[----:B----4-:R-:W-:Y:S02]  /*2630*/  UIMAD.WIDE.U32 UR30, UR23, UR20, URZ ;  /* 0x00000014171e72a5 */ /* 0x010fe4000f8e00ff */
[----:B--2---:R-:W-:Y:S01]  /*2640*/  USHF.R.U32.HI UR4, URZ, UR6, UR14 ;  /* 0x00000006ff047299 */ /* 0x004fe2000801160e */
[----:B-1----:R-:W-:-:S05]  /*2650*/  SHF.R.U32.HI R69, RZ, 0x4, R0 ;  /* 0x00000004ff457819 */ /* 0x002fca0000011600 */
[----:B------:R-:W-:Y:S01]  /*2660*/  IMAD.U32 R73, RZ, RZ, UR4 ;  /* 0x00000004ff497e24 */ /* 0x000fe2000f8e00ff */
[C---:B------:R-:W-:Y:S01]  /*2670*/  LOP3.LUT R70, R0.reuse, 0xf, RZ, 0xc0, !PT ;  /* 0x0000000f00467812 */ /* 0x040fe200078ec0ff */
[----:B------:R-:W-:Y:S01]  /*2680*/  IMAD.SHL.U32 R71, R0, 0x4, RZ ;  /* 0x0000000400477824 */ /* 0x000fe200078e00ff */
[----:B------:R-:W-:Y:S01]  /*2690*/  SHF.R.U32.HI R68, RZ, 0x1, R0 ;  /* 0x00000001ff447819 */ /* 0x000fe20000011600 */
[----:B------:R-:W-:Y:S01]  /*26a0*/  VIADD R75, R69, UR16 ;  /* 0x00000010454b7c36 */ /* 0x000fe20008000000 */
[----:B------:R-:W1:Y:S01]  /*26b0*/  LDCU.64 UR4, c[0x0][0x4e8] ;  /* 0x00009d00ff0477ac */ /* 0x000e620008000a00 */
[----:B------:R-:W-:Y:S01]  /*26c0*/  IMAD R80, R73, 0x80, R70 ;  /* 0x0000008049507824 */ /* 0x000fe200078e0246 */
[----:B------:R-:W-:Y:S01]  /*26d0*/  LOP3.LUT R71, R71, 0x4, RZ, 0xc0, !PT ;  /* 0x0000000447477812 */ /* 0x000fe200078ec0ff */
[----:B------:R-:W-:-:S04]  /*26e0*/  DEPBAR.LE SB0, 0x0 ;  /* 0x000080000000791a */ /* 0x000fc80000000000 */
[----:B------:R-:W-:Y:S01]  /*26f0*/  SHF.R.S32.HI R74, RZ, 0x1f, R75 ;  /* 0x0000001fff4a7819 */ /* 0x000fe2000001144b */
[----:B------:R-:W2:Y:S01]  /*2700*/  LDCU.64 UR16, c[0x0][0x4e0] ;  /* 0x00009c00ff1077ac */ /* 0x000ea20008000a00 */
[----:B------:R-:W-:Y:S02]  /*2710*/  SHF.R.S32.HI R81, RZ, 0x1f, R80 ;  /* 0x0000001fff517819 */ /* 0x000fe40000011450 */
[----:B------:R-:W-:Y:S01]  /*2720*/  LOP3.LUT R2, R71, 0x3, R68, 0xf8, !PT ;  /* 0x0000000347027812 */ /* 0x000fe200078ef844 */
[----:B------:R-:W-:Y:S01]  /*2730*/  IMAD R72, R74, UR20, RZ ;  /* 0x000000144a487c24 */ /* 0x000fe2000f8e02ff */
[----:B------:R-:W-:Y:S01]  /*2740*/  SHF.R.U32.HI R76, RZ, 0x3, R70 ;  /* 0x00000003ff4c7819 */ /* 0x000fe20000011646 */
[----:B------:R-:W-:Y:S01]  /*2750*/  IMAD.WIDE.U32 R80, R75, UR20, R80 ;  /* 0x000000144b507c25 */ /* 0x000fe2000f8e0050 */
[----:B------:R-:W-:Y:S01]  /*2760*/  LOP3.LUT R71, R2, 0x1, R69, 0x78, !PT ;  /* 0x0000000102477812 */ /* 0x000fe200078e7845 */
[----:B---3--:R-:W-:Y:S01]  /*2770*/  ULEA UR29, UR29, UR7, 0x18 ;  /* 0x000000071d1d7291 */ /* 0x008fe2000f8ec0ff */
[----:B------:R-:W-:Y:S01]  /*2780*/  LOP3.LUT R69, R69, 0x3c, RZ, 0xc0, !PT ;  /* 0x0000003c45457812 */ /* 0x000fe200078ec0ff */
[----:B------:R-:W-:Y:S01]  /*2790*/  IMAD R72, R75, UR21, R72 ;  /* 0x000000154b487c24 */ /* 0x000fe2000f8e0248 */
[----:B------:R-:W-:Y:S01]  /*27a0*/  BAR.SYNC.DEFER_BLOCKING 0x0 ;  /* 0x0000000000007b1d */ /* 0x000fe20000010000 */
[----:B-1----:R-:W-:Y:S01]  /*27b0*/  LEA R78, P5, R80, UR4, 0x3 ;  /* 0x00000004504e7c11 */ /* 0x002fe2000f8a18ff */
[----:B------:R-:W-:Y:S01]  /*27c0*/  IMAD R73, R71, 0x2, R76 ;  /* 0x0000000247497824 */ /* 0x000fe200078e024c */
[----:B------:R-:W-:Y:S01]  /*27d0*/  SHF.R.U32.HI R2, RZ, 0x3, R0 ;  /* 0x00000003ff027819 */ /* 0x000fe20000011600 */
[----:B------:R-:W-:Y:S01]  /*27e0*/  IMAD.IADD R72, R81, 0x1, R72 ;  /* 0x0000000151487824 */ /* 0x000fe200078e0248 */
[----:B------:R-:W-:Y:S01]  /*27f0*/  UIADD3 UR8, UP0, UPT, UR8, -UR10, URZ ;  /* 0x8000000a08087290 */ /* 0x000fe2000ff1e0ff */
[----:B------:R-:W-:Y:S01]  /*2800*/  IMAD R74, R74, UR18, RZ ;  /* 0x000000124a4a7c24 */ /* 0x000fe2000f8e02ff */
[----:B------:R-:W-:-:S02]  /*2810*/  LOP3.LUT R73, R73, 0x4, R2, 0x78, !PT ;  /* 0x0000000449497812 */ /* 0x000fc400078e7802 */
[----:B------:R-:W-:Y:S01]  /*2820*/  LEA.HI.X R79, R80, UR5, R72, 0x3, P5 ;  /* 0x00000005504f7c11 */ /* 0x000fe2000a8f1c48 */
[----:B------:R-:W-:Y:S01]  /*2830*/  IMAD R74, R75, UR19, R74 ;  /* 0x000000134b4a7c24 */ /* 0x000fe2000f8e024a */
[----:B------:R-:W-:Y:S01]  /*2840*/  LOP3.LUT R72, R69, 0x3, R68, 0xf8, !PT ;  /* 0x0000000345487812 */ /* 0x000fe200078ef844 */
[----:B------:R-:W-:Y:S01]  /*2850*/  IMAD.MOV.U32 R69, RZ, RZ, -0x1 ;  /* 0xffffffffff457424 */ /* 0x000fe200078e00ff */
[----:B------:R-:W-:Y:S01]  /*2860*/  ISETP.NE.U32.AND P5, PT, R116, RZ, PT ;  /* 0x000000ff7400720c */ /* 0x000fe20003fa5070 */
[----:B------:R-:W-:Y:S02]  /*2870*/  UIADD3.X UR11, UPT, UPT, UR9, ~UR11, URZ, UP0, !UPT ;  /* 0x8000000b090b7290 */ /* 0x000fe400087fe4ff */
[----:B------:R-:W-:Y:S01]  /*2880*/  IMAD R73, R72, 0x80, R73 ;  /* 0x0000008048497824 */ /* 0x000fe200078e0249 */
[----:B------:R-:W-:Y:S01]  /*2890*/  SHF.L.U32 R69, R69, UR6, RZ ;  /* 0x0000000645457c19 */ /* 0x000fe200080006ff */
[----:B------:R-:W-:Y:S02]  /*28a0*/  USHF.L.U32 UR6, UR26, UR6, URZ ;  /* 0x000000061a067299 */ /* 0x000fe400080006ff */
[----:B------:R-:W-:Y:S01]  /*28b0*/  UIMAD UR9, UR15, UR20, URZ ;  /* 0x000000140f0972a4 */ /* 0x000fe2000f8e02ff */
[----:B------:R-:W-:Y:S01]  /*28c0*/  LOP3.LUT R69, R69, UR14, RZ, 0xc, !PT ;  /* 0x0000000e45457c12 */ /* 0x000fe2000f8e0cff */
[----:B------:R-:W-:Y:S01]  /*28d0*/  ULEA UR8, UP0, UR30, UR8, 0x3 ;  /* 0x000000081e087291 */ /* 0x000fe2000f8018ff */
[----:B------:R-:W-:Y:S01]  /*28e0*/  LEA R73, R73, UR29, 0x3 ;  /* 0x0000001d49497c11 */ /* 0x000fe2000f8e18ff */
[----:B------:R-:W-:-:S02]  /*28f0*/  UIMAD UR9, UR23, UR21, UR9 ;  /* 0x00000015170972a4 */ /* 0x000fc4000f8e0209 */
[----:B------:R-:W-:Y:S01]  /*2900*/  VIADD R69, R69, UR6 ;  /* 0x0000000645457c36 */ /* 0x000fe20008000000 */
[----:B------:R-:W-:Y:S01]  /*2910*/  UIMAD UR15, UR15, UR18, URZ ;  /* 0x000000120f0f72a4 */ /* 0x000fe2000f8e02ff */
[----:B------:R-:W-:Y:S01]  /*2920*/  @!PT LDS RZ, [RZ] ;  /* 0x00000000fffff984 */ /* 0x000fe20000000800 */
[----:B------:R-:W-:Y:S01]  /*2930*/  @!PT LDS RZ, [RZ] ;  /* 0x00000000fffff984 */ /* 0x000fe20000000800 */
[----:B------:R-:W-:Y:S01]  /*2940*/  @!PT LDS RZ, [RZ] ;  /* 0x00000000fffff984 */ /* 0x000fe20000000800 */
[----:B------:R1:W-:Y:S01]  /*2950*/  LDGSTS.E.LTC128B.64 [R73], desc[UR12][R78.64], P4 ;  /* 0x000000004e497fae */ /* 0x0003e2000a1a160c */
[----:B------:R-:W-:Y:S01]  /*2960*/  ISETP.NE.U32.AND P4, PT, R115, RZ, PT ;  /* 0x000000ff7300720c */ /* 0x000fe20003f85070 */
[----:B------:R-:W-:Y:S01]  /*2970*/  IMAD R76, R69, 0x40, R70 ;  /* 0x00000040454c7824 */ /* 0x000fe200078e0246 */
[----:B------:R-:W3:Y:S01]  /*2980*/  LDCU.128 UR4, c[0x0][0x410] ;  /* 0x00008200ff0477ac */ /* 0x000ee20008000c00 */
[----:B------:R1:W-:Y:S01]  /*2990*/  LDGSTS.E.LTC128B.64 [R73+0x80], desc[UR12][R78.64+0x80], P2 ;  /* 0x000800804e497fae */ /* 0x0003e200091a160c */
[----:B------:R-:W-:Y:S02]  /*29a0*/  ISETP.NE.U32.AND P2, PT, R114, RZ, PT ;  /* 0x000000ff7200720c */ /* 0x000fe40003f45070 */
[--C-:B------:R-:W-:Y:S01]  /*29b0*/  SHF.R.S32.HI R77, RZ, 0x1f, R76.reuse ;  /* 0x0000001fff4d7819 */ /* 0x100fe2000001144c */
[----:B------:R1:W-:Y:S01]  /*29c0*/  LDGSTS.E.LTC128B.64 [R73+0x100], desc[UR12][R78.64+0x100], P0 ;  /* 0x001001004e497fae */ /* 0x0003e200081a160c */
[----:B------:R-:W-:Y:S01]  /*29d0*/  ISETP.NE.U32.AND P0, PT, R113, RZ, PT ;  /* 0x000000ff7100720c */ /* 0x000fe20003f05070 */
[----:B------:R-:W-:Y:S01]  /*29e0*/  UIADD3 UR9, UPT, UPT, UR31, UR9, URZ ;  /* 0x000000091f097290 */ /* 0x000fe2000fffe0ff */
[----:B------:R-:W-:Y:S01]  /*29f0*/  IMAD.WIDE.U32 R76, R75, UR18, R76 ;  /* 0x000000124b4c7c25 */ /* 0x000fe2000f8e004c */
[----:B------:R1:W-:Y:S01]  /*2a00*/  LDGSTS.E.LTC128B.64 [R73+0x180], desc[UR12][R78.64+0x180], P1 ;  /* 0x001801804e497fae */ /* 0x0003e200089a160c */
[----:B------:R-:W-:Y:S01]  /*2a10*/  ISETP.NE.U32.AND P1, PT, R112, RZ, PT ;  /* 0x000000ff7000720c */ /* 0x000fe20003f25070 */
[----:B------:R-:W-:Y:S01]  /*2a20*/  ULEA.HI.X UR9, UR30, UR11, UR9, 0x3, UP0 ;  /* 0x0000000b1e097291 */ /* 0x000fe200080f1c09 */
[----:B------:R-:W-:Y:S01]  /*2a30*/  IMAD.IADD R74, R77, 0x1, R74 ;  /* 0x000000014d4a7824 */ /* 0x000fe200078e024a */
[----:B------:R1:W-:Y:S01]  /*2a40*/  LDGSTS.E.LTC128B.64 [R73+0x200], desc[UR12][R78.64+0x200], P6 ;  /* 0x002002004e497fae */ /* 0x0003e2000b1a160c */
[----:B------:R-:W-:Y:S01]  /*2a50*/  ISETP.NE.U32.AND P6, PT, R111, RZ, PT ;  /* 0x000000ff6f00720c */ /* 0x000fe20003fc5070 */
[----:B------:R-:W-:-:S02]  /*2a60*/  UIMAD UR15, UR23, UR19, UR15 ;  /* 0x00000013170f72a4 */ /* 0x000fc4000f8e020f */
[----:B------:R1:W-:Y:S01]  /*2a70*/  LDGSTS.E.LTC128B.64 [R73+0x280], desc[UR12][R78.64+0x280], P3 ;  /* 0x002802804e497fae */ /* 0x0003e200099a160c */
[C---:B--2---:R-:W-:Y:S01]  /*2a80*/  LEA R80, P3, R76.reuse, UR16, 0x3 ;  /* 0x000000104c507c11 */ /* 0x044fe2000f8618ff */
[----:B---3--:R-:W-:Y:S02]  /*2a90*/  UIADD3 UR4, UP1, UPT, UR4, -UR6, URZ ;  /* 0x8000000604047290 */ /* 0x008fe4000ff3e0ff */
[----:B------:R1:W-:Y:S01]  /*2aa0*/  LDGSTS.E.LTC128B.64 [R73+0x300], desc[UR12][R78.64+0x300], P5 ;  /* 0x003003004e497fae */ /* 0x0003e2000a9a160c */
[----:B------:R-:W-:Y:S01]  /*2ab0*/  LEA.HI.X R81, R76, UR17, R74, 0x3, P3 ;  /* 0x000000114c517c11 */ /* 0x000fe200098f1c4a */
[----:B------:R-:W-:Y:S01]  /*2ac0*/  UIADD3.X UR5, UPT, UPT, UR5, ~UR7, URZ, UP1, !UPT ;  /* 0x8000000705057290 */ /* 0x000fe20008ffe4ff */
[----:B------:R-:W-:Y:S01]  /*2ad0*/  ISETP.NE.U32.AND P5, PT, R110, RZ, PT ;  /* 0x000000ff6e00720c */ /* 0x000fe20003fa5070 */
[----:B------:R1:W-:Y:S01]  /*2ae0*/  LDGSTS.E.LTC128B.64 [R73+0x380], desc[UR12][R78.64+0x380], P4 ;  /* 0x003803804e497fae */ /* 0x0003e2000a1a160c */
[----:B------:R-:W-:Y:S01]  /*2af0*/  ISETP.NE.U32.AND P4, PT, R109, RZ, PT ;  /* 0x000000ff6d00720c */ /* 0x000fe20003f85070 */
[----:B------:R-:W-:Y:S01]  /*2b00*/  UIMAD.WIDE.U32 UR6, UR23, UR18, URZ ;  /* 0x00000012170672a5 */ /* 0x000fe2000f8e00ff */
[----:B------:R-:W-:Y:S01]  /*2b10*/  ISETP.NE.U32.AND P3, PT, R108, RZ, PT ;  /* 0x000000ff6c00720c */ /* 0x000fe20003f65070 */
[----:B------:R1:W-:Y:S01]  /*2b20*/  LDGSTS.E.LTC128B.64 [R125], desc[UR12][R80.64], P2 ;  /* 0x00000000507d7fae */ /* 0x0003e200091a160c */
[----:B------:R-:W-:Y:S01]  /*2b30*/  ISETP.NE.U32.AND P2, PT, R107, RZ, PT ;  /* 0x000000ff6b00720c */ /* 0x000fe20003f45070 */
[----:B------:R-:W-:-:S02]  /*2b40*/  ULEA UR4, UP0, UR6, UR4, 0x3 ;  /* 0x0000000406047291 */ /* 0x000fc4000f8018ff */
[----:B------:R1:W-:Y:S01]  /*2b50*/  LDGSTS.E.LTC128B.64 [R125+0x80], desc[UR12][R80.64+0x80], P0 ;  /* 0x00080080507d7fae */ /* 0x0003e200081a160c */
[----:B------:R-:W-:Y:S01]  /*2b60*/  IADD3 R112, P0, PT, R78, UR8, RZ ;  /* 0x000000084e707c10 */ /* 0x000fe2000ff1e0ff */
[----:B------:R-:W-:Y:S02]  /*2b70*/  UIADD3 UR15, UPT, UPT, UR7, UR15, URZ ;  /* 0x0000000f070f7290 */ /* 0x000fe4000fffe0ff */
[----:B------:R1:W-:Y:S01]  /*2b80*/  LDGSTS.E.LTC128B.64 [R125+0x100], desc[UR12][R80.64+0x100], P1 ;  /* 0x00100100507d7fae */ /* 0x0003e200089a160c */
[----:B------:R-:W-:Y:S01]  /*2b90*/  ISETP.NE.U32.AND P1, PT, R106, RZ, PT ;  /* 0x000000ff6a00720c */ /* 0x000fe20003f25070 */
[----:B------:R-:W-:Y:S01]  /*2ba0*/  ULEA.HI.X UR5, UR6, UR5, UR15, 0x3, UP0 ;  /* 0x0000000506057291 */ /* 0x000fe200080f1c0f */
[----:B------:R-:W-:Y:S01]  /*2bb0*/  IADD3.X R113, PT, PT, R79, UR9, RZ, P0, !PT ;  /* 0x000000094f717c10 */ /* 0x000fe200087fe4ff */
[----:B------:R1:W-:Y:S01]  /*2bc0*/  LDGSTS.E.LTC128B.64 [R125+0x180], desc[UR12][R80.64+0x180], P6 ;  /* 0x00180180507d7fae */ /* 0x0003e2000b1a160c */
[----:B------:R-:W-:Y:S01]  /*2bd0*/  ISETP.NE.U32.AND P0, PT, R105, RZ, PT ;  /* 0x000000ff6900720c */ /* 0x000fe20003f05070 */
[----:B------:R-:W-:Y:S01]  /*2be0*/  UISETP.GE.AND UP0, UPT, UR22, 0x10, UPT ;  /* 0x000000101600788c */ /* 0x000fe2000bf06270 */
[----:B------:R-:W-:Y:S01]  /*2bf0*/  ISETP.NE.U32.AND P6, PT, R104, RZ, PT ;  /* 0x000000ff6800720c */ /* 0x000fe20003fc5070 */
[----:B------:R-:W0:Y:S04]  /*2c00*/  LDGDEPBAR ;  /* 0x00000000000079af */ /* 0x000e280000000000 */
[----:B------:R1:W-:Y:S01]  /*2c10*/  LDGSTS.E.LTC128B.64 [R73+0x4000], desc[UR12][R112.64], P5 ;  /* 0x0400000070497fae */ /* 0x0003e2000a9a160c */
[----:B------:R-:W-:-:S03]  /*2c20*/  ISETP.NE.U32.AND P5, PT, R103, RZ, PT ;  /* 0x000000ff6700720c */ /* 0x000fc60003fa5070 */
        /* <DEDUP_REMOVED lines=9> */
[----:B------:R-:W-:-:S03]  /*2cc0*/  IADD3 R86, P0, PT, R80, UR4, RZ ;  /* 0x0000000450567c10 */ /* 0x000fc6000ff1e0ff */
[----:B------:R1:W-:Y:S01]  /*2cd0*/  LDGSTS.E.LTC128B.64 [R73+0x4300], desc[UR12][R112.64+0x300], P6 ;  /* 0x0430030070497fae */ /* 0x0003e2000b1a160c */
[----:B------:R-:W-:-:S03]  /*2ce0*/  IADD3.X R87, PT, PT, R81, UR5, RZ, P0, !PT ;  /* 0x0000000551577c10 */ /* 0x000fc600087fe4ff */
[----:B------:R1:W-:Y:S04]  /*2cf0*/  LDGSTS.E.LTC128B.64 [R73+0x4380], desc[UR12][R112.64+0x380], P5 ;  /* 0x0438038070497fae */ /* 0x0003e8000a9a160c */
[----:B------:R1:W-:Y:S04]  /*2d00*/  LDGSTS.E.LTC128B.64 [R125+0x2000], desc[UR12][R86.64], P4 ;  /* 0x02000000567d7fae */ /* 0x0003e8000a1a160c */
[----:B------:R1:W-:Y:S04]  /*2d10*/  LDGSTS.E.LTC128B.64 [R125+0x2080], desc[UR12][R86.64+0x80], P3 ;  /* 0x02080080567d7fae */ /* 0x0003e800099a160c */
[----:B------:R1:W-:Y:S04]  /*2d20*/  LDGSTS.E.LTC128B.64 [R125+0x2100], desc[UR12][R86.64+0x100], P2 ;  /* 0x02100100567d7fae */ /* 0x0003e800091a160c */
[----:B------:R1:W-:Y:S04]  /*2d30*/  LDGSTS.E.LTC128B.64 [R125+0x2180], desc[UR12][R86.64+0x180], P1 ;  /* 0x02180180567d7fae */ /* 0x0003e800089a160c */
[----:B------:R-:W0:Y:S01]  /*2d40*/  LDGDEPBAR ;  /* 0x00000000000079af */ /* 0x000e220000000000 */
[----:B------:R-:W-:-:S04]  /*2d50*/  DEPBAR.LE SB0, 0x1 ;  /* 0x000080400000791a */ /* 0x000fc80000000000 */
[----:B------:R-:W-:Y:S06]  /*2d60*/  BAR.SYNC.DEFER_BLOCKING 0x0 ;  /* 0x0000000000007b1d */ /* 0x000fec0000010000 */
[----:B------:R-:W-:Y:S05]  /*2d70*/  BRA.U !UP0, `(.L_x_3) ;  /* 0x0000000d08ac7547 */ /* 0x000fea000b800000 */
[C---:B------:R-:W-:Y:S01]  /*2d80*/  LOP3.LUT R70, R0.reuse, 0x1f, RZ, 0xc0, !PT ;  /* 0x0000001f00467812 */ /* 0x040fe200078ec0ff */
[----:B------:R-:W-:Y:S01]  /*2d90*/  ULEA UR15, UR27, UR25, 0x6 ;  /* 0x000000191b0f7291 */ /* 0x000fe2000f8e30ff */
[----:B------:R-:W-:Y:S01]  /*2da0*/  LOP3.LUT R74, R0, 0x8, RZ, 0xc0, !PT ;  /* 0x00000008004a7812 */ /* 0x000fe200078ec0ff */
[----:B------:R-:W-:Y:S01]  /*2db0*/  ULEA UR16, UR27, UR24, 0x5 ;  /* 0x000000181b107291 */ /* 0x000fe2000f8e28ff */
[----:B------:R-:W-:Y:S01]  /*2dc0*/  SHF.R.U32.HI R70, RZ, 0x3, R70 ;  /* 0x00000003ff467819 */ /* 0x000fe20000011646 */
[----:B------:R-:W-:Y:S01]  /*2dd0*/  USHF.L.U32 UR15, UR15, 0x8, URZ ;  /* 0x000000080f0f7899 */ /* 0x000fe200080006ff */
[----:B------:R-:W-:Y:S01]  /*2de0*/  SHF.R.U32.HI R74, RZ, 0x3, R74 ;  /* 0x00000003ff4a7819 */ /* 0x000fe2000001164a */
[----:B------:R-:W-:Y:S01]  /*2df0*/  USHF.L.U32 UR16, UR16, 0x8, URZ ;  /* 0x0000000810107899 */ /* 0x000fe200080006ff */
[----:B------:R-:W-:Y:S01]  /*2e00*/  LOP3.LUT R69, R70, 0x7, R0, 0x78, !PT ;  /* 0x0000000746457812 */ /* 0x000fe200078e7800 */
[----:B------:R-:W2:Y:S02]  /*2e10*/  LDCU.64 UR6, c[0x0][0x410] ;  /* 0x00008200ff0677ac */ /* 0x000ea40008000a00 */
[----:B------:R-:W-:-:S02]  /*2e20*/  IMAD R3, R71, 0x2, R74 ;  /* 0x0000000247037824 */ /* 0x000fc400078e024a */
[C---:B------:R-:W-:Y:S01]  /*2e30*/  IMAD R69, R70.reuse, 0x40, R69 ;  /* 0x0000004046457824 */ /* 0x040fe200078e0245 */
[----:B------:R-:W3:Y:S02]  /*2e40*/  LDCU.64 UR4, c[0x0][0x3f0] ;  /* 0x00007e00ff0477ac */ /* 0x000ee40008000a00 */
[----:B------:R-:W-:Y:S01]  /*2e50*/  LOP3.LUT R3, R3, 0x4, R2, 0x78, !PT ;  /* 0x0000000403037812 */ /* 0x000fe200078e7802 */
[----:B------:R-:W-:Y:S01]  /*2e60*/  IMAD R70, R70, -0x20, R69 ;  /* 0xffffffe046467824 */ /* 0x000fe200078e0245 */
[----:B------:R-:W-:Y:S01]  /*2e70*/  LEA R69, R69, UR29, 0x4 ;  /* 0x0000001d45457c11 */ /* 0x000fe2000f8e20ff */
[----:B------:R-:W-:Y:S01]  /*2e80*/  UMOV UR11, URZ ;  /* 0x000000ff000b7c82 */ /* 0x000fe20008000000 */
[----:B------:R-:W-:Y:S01]  /*2e90*/  UMOV UR10, 0x2 ;  /* 0x00000002000a7882 */ /* 0x000fe20000000000 */
[----:B------:R-:W-:Y:S01]  /*2ea0*/  IMAD R3, R72, 0x80, R3 ;  /* 0x0000008048037824 */ /* 0x000fe200078e0203 */
[----:B------:R-:W-:Y:S01]  /*2eb0*/  LEA R70, R70, UR29, 0x4 ;  /* 0x0000001d46467c11 */ /* 0x000fe2000f8e20ff */
[----:B-1----:R1:W1:Y:S01]  /*2ec0*/  LDS.128 R80, [R69+UR15+0x80] ;  /* 0x0000800f45507984 */ /* 0x0022620008000c00 */
[----:B------:R-:W-:Y:S01]  /*2ed0*/  UMOV UR9, 0x4000 ;  /* 0x0000400000097882 */ /* 0x000fe20000000000 */
[----:B------:R-:W-:Y:S01]  /*2ee0*/  UMOV UR8, 0x8000 ;  /* 0x0000800000087882 */ /* 0x000fe20000000000 */
[----:B------:R-:W-:Y:S01]  /*2ef0*/  LEA R3, R3, UR29, 0x3 ;  /* 0x0000001d03037c11 */ /* 0x000fe2000f8e18ff */
[----:B------:R1:W1:Y:S01]  /*2f00*/  LDS.128 R96, [R69+UR15] ;  /* 0x0000000f45607984 */ /* 0x0002620008000c00 */
[----:B------:R-:W-:Y:S01]  /*2f10*/  UMOV UR18, 0xffffc000 ;  /* 0xffffc00000127882 */ /* 0x000fe20000000000 */
[----:B------:R-:W-:-:S02]  /*2f20*/  UMOV UR17, 0x4000 ;  /* 0x0000400000117882 */ /* 0x000fc40000000000 */
[----:B------:R1:W1:Y:S04]  /*2f30*/  LDS.128 R92, [R70+UR16+0xc080] ;  /* 0x00c08010465c7984 */ /* 0x0002680008000c00 */
[----:B--23--:R1:W1:Y:S02]  /*2f40*/  LDS.128 R88, [R70+UR16+0xc000] ;  /* 0x00c0001046587984 */ /* 0x00c2640008000c00 */
.L_x_4:
[----:B------:R-:W-:-:S04]  /*2f50*/  DEPBAR.LE SB5, 0xf ;  /* 0x0000d3c00000791a */ /* 0x000fc80000000000 */
[----:B-1----:R1:W-:Y:S01]  /*2f60*/  DMMA.8x8x4 R108, R96, R88, R4 ;  /* 0x00000058606c723f */ /* 0x0023e20000000004 */
[----:B------:R-:W-:Y:S01]  /*2f70*/  LDS.128 R72, [R70+UR16+0xc880] ;  /* 0x00c8801046487984 */ /* 0x000fe20008000c00 */
[----:B------:R-:W-:Y:S01]  /*2f80*/  LOP3.LUT P4, RZ, R124, 0x1, RZ, 0xc0, !PT ;  /* 0x000000017cff7812 */ /* 0x000fe2000788c0ff */
[----:B------:R-:W-:Y:S01]  /*2f90*/  VIADD R84, R3, UR8 ;  /* 0x0000000803547c36 */ /* 0x000fe20008000000 */
[----:B------:R-:W-:Y:S01]  /*2fa0*/  LOP3.LUT P2, RZ, R123, 0x1, RZ, 0xc0, !PT ;  /* 0x000000017bff7812 */ /* 0x000fe2000784c0ff */
[----:B-1----:R-:W-:Y:S01]  /*2fb0*/  LDS.128 R4, [R70+UR16+0xc800] ;  /* 0x00c8001046047984 */ /* 0x002fe20008000c00 */
[----:B------:R-:W-:Y:S01]  /*2fc0*/  IADD3 R112, P0, PT, R112, UR4, RZ ;  /* 0x0000000470707c10 */ /* 0x000fe2000ff1e0ff */
[----:B------:R-:W-:Y:S01]  /*2fd0*/  VIADD R71, R125, UR9 ;  /* 0x000000097d477c36 */ /* 0x000fe20008000000 */
[----:B------:R-:W-:Y:S01]  /*2fe0*/  IADD3 R86, P1, PT, R86, UR6, RZ ;  /* 0x0000000656567c10 */ /* 0x000fe2000ff3e0ff */
[----:B------:R-:W-:Y:S01]  /*2ff0*/  LDS.128 R76, [R69+UR15+0x1000] ;  /* 0x0010000f454c7984 */ /* 0x000fe20008000c00 */
[----:B------:R-:W-:Y:S01]  /*3000*/  IADD3.X R113, PT, PT, R113, UR5, RZ, P0, !PT ;  /* 0x0000000571717c10 */ /* 0x000fe200087fe4ff */
[----:B------:R-:W-:Y:S01]  /*3010*/  UIADD3 UR11, UPT, UPT, UR11, 0x1, URZ ;  /* 0x000000010b0b7890 */ /* 0x000fe2000fffe0ff */
[----:B------:R-:W-:Y:S01]  /*3020*/  IADD3.X R87, PT, PT, R87, UR7, RZ, P1, !PT ;  /* 0x0000000757577c10 */ /* 0x000fe20008ffe4ff */
[----:B------:R-:W-:Y:S01]  /*3030*/  UIADD3 UR10, UPT, UPT, UR10, 0x1, URZ ;  /* 0x000000010a0a7890 */ /* 0x000fe2000fffe0ff */
[----:B------:R-:W-:Y:S01]  /*3040*/  SHF.R.U32.HI R85, RZ, 0x9, R124 ;  /* 0x00000009ff557819 */ /* 0x000fe2000001167c */
[----:B------:R-:W-:Y:S01]  /*3050*/  UISETP.NE.AND UP0, UPT, UR11, 0x3, UPT ;  /* 0x000000030b00788c */ /* 0x000fe2000bf05270 */
[----:B------:R-:W-:-:S04]  /*3060*/  DEPBAR.LE SB5, 0xe ;  /* 0x0000d3800000791a */ /* 0x000fc80000000000 */
[----:B------:R1:W-:Y:S01]  /*3070*/  DMMA.8x8x4 R104, R96, R90, R8 ;  /* 0x0000005a6068723f */ /* 0x0003e20000000008 */
[----:B------:R-:W-:Y:S01]  /*3080*/  UISETP.NE.AND UP1, UPT, UR10, 0x3, UPT ;  /* 0x000000030a00788c */ /* 0x000fe2000bf25270 */
[----:B-1----:R-:W1:Y:S01]  /*3090*/  LDS.128 R8, [R69+UR15+0x1080] ;  /* 0x0010800f45087984 */ /* 0x002e620008000c00 */
[----:B------:R-:W-:Y:S02]  /*30a0*/  USEL UR21, UR17, 0xffff8000, UP0 ;  /* 0xffff800011157887 */ /* 0x000fe40008000000 */
[----:B------:R-:W-:Y:S01]  /*30b0*/  USEL UR19, UR18, 0x2000, !UP0 ;  /* 0x0000200012137887 */ /* 0x000fe2000c000000 */
[----:B------:R-:W-:Y:S01]  /*30c0*/  @!PT LDS RZ, [RZ] ;  /* 0x00000000fffff984 */ /* 0x000fe20000000800 */
[----:B------:R-:W-:Y:S01]  /*30d0*/  @!PT LDS RZ, [RZ] ;  /* 0x00000000fffff984 */ /* 0x000fe20000000800 */
[----:B------:R-:W-:Y:S01]  /*30e0*/  @!PT LDS RZ, [RZ] ;  /* 0x00000000fffff984 */ /* 0x000fe20000000800 */
[----:B------:R2:W-:Y:S01]  /*30f0*/  @P4 LDGSTS.E.LTC128B.64 [R84], desc[UR12][R112.64] ;  /* 0x0000000070544fae */ /* 0x0005e2000b9a160c */
[----:B------:R-:W-:Y:S01]  /*3100*/  LOP3.LUT P4, RZ, R85, 0x1, RZ, 0xc0, !PT ;  /* 0x0000000155ff7812 */ /* 0x000fe2000788c0ff */
[----:B------:R-:W-:Y:S01]  /*3110*/  USEL UR11, UR11, URZ, UP0 ;  /* 0x000000ff0b0b7287 */ /* 0x000fe20008000000 */
[----:B------:R-:W-:Y:S01]  /*3120*/  SHF.R.U32.HI R85, RZ, 0xa, R124 ;  /* 0x0000000aff557819 */ /* 0x000fe2000001167c */
[----:B------:R-:W-:-:S02]  /*3130*/  UISETP.GT.AND UP0, UPT, UR28, -0x1, UPT ;  /* 0xffffffff1c00788c */ /* 0x000fc4000bf04270 */
[----:B------:R-:W-:Y:S02]  /*3140*/  UIADD3 UR20, UPT, UPT, UR28, -0x1, URZ ;  /* 0xffffffff1c147890 */ /* 0x000fe4000fffe0ff */
[----:B------:R-:W-:Y:S01]  /*3150*/  UIADD3 UR23, UPT, UPT, UR9, -0x4000, URZ ;  /* 0xffffc00009177890 */ /* 0x000fe2000fffe0ff */
[----:B------:R-:W-:-:S04]  /*3160*/  DEPBAR.LE SB5, 0x7 ;  /* 0x0000d1c00000791a */ /* 0x000fc80000000000 */
[----:B------:R-:W5:Y:S01]  /*3170*/  DMMA.8x8x4 R36, R80, R88, R36 ;  /* 0x000000585024723f */ /* 0x000f620000000024 */
[----:B------:R-:W-:Y:S02]  /*3180*/  UIADD3 UR22, UPT, UPT, UR8, -0x8000, URZ ;  /* 0xffff800008167890 */ /* 0x000fe4000fffe0ff */
[----:B------:R-:W-:Y:S02]  /*3190*/  @UP1 UIADD3 UR23, UPT, UPT, UR9, 0x2000, URZ ;  /* 0x0000200009171890 */ /* 0x000fe4000fffe0ff */
[----:B------:R-:W-:Y:S02]  /*31a0*/  @UP1 UIADD3 UR22, UPT, UPT, UR8, 0x4000, URZ ;  /* 0x0000400008161890 */ /* 0x000fe4000fffe0ff */
[----:B------:R-:W-:Y:S01]  /*31b0*/  USEL UR10, UR10, URZ, UP1 ;  /* 0x000000ff0a0a7287 */ /* 0x000fe20008800000 */
[----:B------:R-:W-:Y:S02]  /*31c0*/  UMOV UR28, UR20 ;  /* 0x00000014001c7c82 */ /* 0x000fe40008000000 */
[----:B------:R-:W-:-:S02]  /*31d0*/  UMOV UR9, UR23 ;  /* 0x0000001700097c82 */ /* 0x000fc40008000000 */
[----:B------:R-:W-:Y:S01]  /*31e0*/  UMOV UR8, UR22 ;  /* 0x0000001600087c82 */ /* 0x000fe20008000000 */
[----:B------:R-:W-:-:S04]  /*31f0*/  DEPBAR.LE SB5, 0x7 ;  /* 0x0000d1c00000791a */ /* 0x000fc80000000000 */
[----:B------:R-:W5:Y:S01]  /*3200*/  DMMA.8x8x4 R40, R80, R90, R40 ;  /* 0x0000005a5028723f */ /* 0x000f620000000028 */
[----:B------:R-:W-:-:S15]  /*3210*/  DEPBAR.LE SB5, 0x7 ;  /* 0x0000d1c00000791a */ /* 0x000fde0000000000 */
[----:B------:R-:W5:Y:S01]  /*3220*/  DMMA.8x8x4 R44, R80, R92, R44 ;  /* 0x0000005c502c723f */ /* 0x000f62000000002c */
[----:B------:R-:W-:-:S15]  /*3230*/  DEPBAR.LE SB5, 0x7 ;  /* 0x0000d1c00000791a */ /* 0x000fde0000000000 */
[----:B------:R-:W5:Y:S01]  /*3240*/  DMMA.8x8x4 R48, R80, R94, R48 ;  /* 0x0000005e5030723f */ /* 0x000f620000000030 */
[----:B------:R-:W-:-:S15]  /*3250*/  DEPBAR.LE SB5, 0x3 ;  /* 0x0000d0c00000791a */ /* 0x000fde0000000000 */
[----:B-1----:R-:W-:Y:S01]  /*3260*/  DMMA.8x8x4 R36, R8, R4, R36 ;  /* 0x000000040824723f */ /* 0x002fe20000000024 */
[----:B------:R-:W-:-:S15]  /*3270*/  DEPBAR.LE SB5, 0x2 ;  /* 0x0000d0800000791a */ /* 0x000fde0000000000 */
[----:B------:R-:W-:-:S15]  /*3280*/  DMMA.8x8x4 R40, R8, R6, R40 ;  /* 0x000000060828723f */ /* 0x000fde0000000028 */
[----:B------:R-:W-:-:S01]  /*3290*/  NOP ;  /* 0x0000000000007918 */ /* 0x000fc20000000000 */
[----:B-----5:R-:W-:-:S15]  /*32a0*/  DMMA.8x8x4 R44, R8, R72, R44 ;  /* 0x00000048082c723f */ /* 0x020fde000000002c */
[----:B------:R-:W-:-:S01]  /*32b0*/  NOP ;  /* 0x0000000000007918 */ /* 0x000fc20000000000 */
[----:B------:R1:W-:Y:S02]  /*32c0*/  DMMA.8x8x4 R48, R8, R74, R48 ;  /* 0x0000004a0830723f */ /* 0x0003e40000000030 */
[--C-:B-1----:R-:W-:Y:S02]  /*32d0*/  SHF.R.U32.HI R8, RZ, 0x1, R124.reuse ;  /* 0x00000001ff087819 */ /* 0x102fe4000001167c */
[--C-:B------:R-:W-:Y:S02]  /*32e0*/  SHF.R.U32.HI R9, RZ, 0x2, R124.reuse ;  /* 0x00000002ff097819 */ /* 0x100fe4000001167c */
[----:B------:R-:W-:Y:S02]  /*32f0*/  LOP3.LUT P3, RZ, R8, 0x1, RZ, 0xc0, !PT ;  /* 0x0000000108ff7812 */ /* 0x000fe4000786c0ff */
[----:B------:R-:W-:Y:S02]  /*3300*/  SHF.R.U32.HI R8, RZ, 0x3, R124 ;  /* 0x00000003ff087819 */ /* 0x000fe4000001167c */
[----:B------:R-:W-:-:S02]  /*3310*/  LOP3.LUT P1, RZ, R9, 0x1, RZ, 0xc0, !PT ;  /* 0x0000000109ff7812 */ /* 0x000fc4000782c0ff */
[----:B------:R-:W-:Y:S02]  /*3320*/  LOP3.LUT P0, RZ, R8, 0x1, RZ, 0xc0, !PT ;  /* 0x0000000108ff7812 */ /* 0x000fe4000780c0ff */
[----:B------:R-:W-:Y:S02]  /*3330*/  SHF.R.U32.HI R8, RZ, 0x1, R123 ;  /* 0x00000001ff087819 */ /* 0x000fe4000001167b */
[----:B------:R-:W5:Y:S03]  /*3340*/  DMMA.8x8x4 R12, R96, R92, R12 ;  /* 0x0000005c600c723f */ /* 0x000f66000000000c */
[----:B------:R2:W-:Y:S04]  /*3350*/  @P3 LDGSTS.E.LTC128B.64 [R84+0x80], desc[UR12][R112.64+0x80] ;  /* 0x0008008070543fae */ /* 0x0005e8000b9a160c */
[----:B------:R2:W-:Y:S01]  /*3360*/  @P2 LDGSTS.E.LTC128B.64 [R71], desc[UR12][R86.64] ;  /* 0x0000000056472fae */ /* 0x0005e2000b9a160c */
[----:B------:R-:W-:-:S03]  /*3370*/  LOP3.LUT P2, RZ, R8, 0x1, RZ, 0xc0, !PT ;  /* 0x0000000108ff7812 */ /* 0x000fc6000784c0ff */
[----:B------:R-:W-:Y:S04]  /*3380*/  LDS.128 R116, [R69+UR15+0x2000] ;  /* 0x0020000f45747984 */ /* 0x000fe80008000c00 */
[----:B------:R-:W-:Y:S01]  /*3390*/  LDS.128 R100, [R70+UR16+0xd080] ;  /* 0x00d0801046647984 */ /* 0x000fe20008000c00 */
[----:B------:R-:W5:-:S15]  /*33a0*/  DMMA.8x8x4 R16, R96, R94, R16 ;  /* 0x0000005e6010723f */ /* 0x000f5e0000000010 */
[----:B------:R-:W-:-:S01]  /*33b0*/  NOP ;  /* 0x0000000000007918 */ /* 0x000fc20000000000 */
[----:B------:R-:W5:-:S15]  /*33c0*/  DMMA.8x8x4 R20, R98, R94, R20 ;  /* 0x0000005e6214723f */ /* 0x000f5e0000000014 */
[----:B------:R-:W-:-:S01]  /*33d0*/  NOP ;  /* 0x0000000000007918 */ /* 0x000fc20000000000 */
[----:B------:R-:W5:-:S15]  /*33e0*/  DMMA.8x8x4 R24, R98, R92, R24 ;  /* 0x0000005c6218723f */ /* 0x000f5e0000000018 */
[----:B------:R-:W-:-:S01]  /*33f0*/  NOP ;  /* 0x0000000000007918 */ /* 0x000fc20000000000 */
[----:B------:R-:W5:-:S15]  /*3400*/  DMMA.8x8x4 R52, R82, R94, R52 ;  /* 0x0000005e5234723f */ /* 0x000f5e0000000034 */
[----:B------:R-:W-:-:S01]  /*3410*/  NOP ;  /* 0x0000000000007918 */ /* 0x000fc20000000000 */
[----:B------:R1:W5:Y:S02]  /*3420*/  DMMA.8x8x4 R56, R82, R92, R56 ;  /* 0x0000005c5238723f */ /* 0x0003640000000038 */
[----:B-1----:R-:W1:-:S14]  /*3430*/  LDS.128 R92, [R70+UR16+0xd000] ;  /* 0x00d00010465c7984 */ /* 0x002e5c0008000c00 */
[----:B------:R-:W5:-:S15]  /*3440*/  DMMA.8x8x4 R28, R98, R90, R28 ;  /* 0x0000005a621c723f */ /* 0x000f5e000000001c */
[----:B------:R-:W-:-:S01]  /*3450*/  NOP ;  /* 0x0000000000007918 */ /* 0x000fc20000000000 */
[----:B------:R3:W5:Y:S02]  /*3460*/  DMMA.8x8x4 R32, R98, R88, R32 ;  /* 0x000000586220723f */ /* 0x0007640000000020 */
[----:B---3--:R-:W3:Y:S04]  /*3470*/  LDS.128 R96, [R69+UR15+0x2080] ;  /* 0x0020800f45607984 */ /* 0x008ee80008000c00 */
[----:B------:R-:W-:Y:S01]  /*3480*/  @!PT LDS RZ, [RZ] ;  /* 0x00000000fffff984 */ /* 0x000fe20000000800 */
[----:B------:R-:W-:Y:S01]  /*3490*/  @!PT LDS RZ, [RZ] ;  /* 0x00000000fffff984 */ /* 0x000fe20000000800 */
[----:B------:R-:W-:Y:S01]  /*34a0*/  @!PT LDS RZ, [RZ] ;  /* 0x00000000fffff984 */ /* 0x000fe20000000800 */
[----:B------:R2:W-:Y:S04]  /*34b0*/  @P1 LDGSTS.E.LTC128B.64 [R84+0x100], desc[UR12][R112.64+0x100] ;  /* 0x0010010070541fae */ /* 0x0005e8000b9a160c */
[----:B------:R2:W-:Y:S04]  /*34c0*/  @P0 LDGSTS.E.LTC128B.64 [R84+0x180], desc[UR12][R112.64+0x180] ;  /* 0x0018018070540fae */ /* 0x0005e8000b9a160c */
[----:B------:R2:W-:Y:S01]  /*34d0*/  @P2 LDGSTS.E.LTC128B.64 [R71+0x80], desc[UR12][R86.64+0x80] ;  /* 0x0008008056472fae */ /* 0x0005e2000b9a160c */
[----:B------:R-:W-:Y:S01]  /*34e0*/  LOP3.LUT P2, RZ, R85, 0x1, RZ, 0xc0, !PT ;  /* 0x0000000155ff7812 */ /* 0x000fe2000784c0ff */
[----:B------:R-:W5:-:S15]  /*34f0*/  DMMA.8x8x4 R60, R82, R90, R60 ;  /* 0x0000005a523c723f */ /* 0x000f5e000000003c */
[----:B------:R-:W-:-:S01]  /*3500*/  NOP ;  /* 0x0000000000007918 */ /* 0x000fc20000000000 */
[----:B------:R4:W5:Y:S02]  /*3510*/  DMMA.8x8x4 R64, R82, R88, R64 ;  /* 0x000000585240723f */ /* 0x0009640000000040 */
[----:B----4-:R-:W-:Y:S04]  /*3520*/  LDS.128 R88, [R69+UR15+0x3000] ;  /* 0x0030000f45587984 */ /* 0x010fe80008000c00 */
[----:B------:R-:W-:Y:S10]  /*3530*/  LDS.128 R80, [R70+UR16+0xd880] ;  /* 0x00d8801046507984 */ /* 0x000ff40008000c00 */
[----:B-----5:R-:W-:-:S15]  /*3540*/  DMMA.8x8x4 R12, R76, R72, R12 ;  /* 0x000000484c0c723f */ /* 0x020fde000000000c */
[----:B------:R-:W-:-:S01]  /*3550*/  NOP ;  /* 0x0000000000007918 */ /* 0x000fc20000000000 */
[----:B------:R-:W-:-:S15]  /*3560*/  DMMA.8x8x4 R16, R76, R74, R16 ;  /* 0x0000004a4c10723f */ /* 0x000fde0000000010 */
[----:B------:R-:W-:-:S01]  /*3570*/  NOP ;  /* 0x0000000000007918 */ /* 0x000fc20000000000 */
[----:B------:R-:W-:-:S15]  /*3580*/  DMMA.8x8x4 R20, R78, R74, R20 ;  /* 0x0000004a4e14723f */ /* 0x000fde0000000014 */
[----:B------:R-:W-:-:S01]  /*3590*/  NOP ;  /* 0x0000000000007918 */ /* 0x000fc20000000000 */
[----:B------:R-:W-:-:S15]  /*35a0*/  DMMA.8x8x4 R24, R78, R72, R24 ;  /* 0x000000484e18723f */ /* 0x000fde0000000018 */
[----:B------:R-:W-:-:S01]  /*35b0*/  NOP ;  /* 0x0000000000007918 */ /* 0x000fc20000000000 */
[----:B------:R-:W-:-:S15]  /*35c0*/  DMMA.8x8x4 R52, R10, R74, R52 ;  /* 0x0000004a0a34723f */ /* 0x000fde0000000034 */
[----:B------:R-:W-:-:S01]  /*35d0*/  NOP ;  /* 0x0000000000007918 */ /* 0x000fc20000000000 */
[----:B------:R4:W-:Y:S02]  /*35e0*/  DMMA.8x8x4 R56, R10, R72, R56 ;  /* 0x000000480a38723f */ /* 0x0009e40000000038 */
[----:B----4-:R-:W4:-:S14]  /*35f0*/  LDS.128 R72, [R70+UR16+0xd800] ;  /* 0x00d8001046487984 */ /* 0x010f1c0008000c00 */
[----:B------:R-:W5:-:S15]  /*3600*/  DMMA.8x8x4 R108, R76, R4, R108 ;  /* 0x000000044c6c723f */ /* 0x000f5e000000006c */
[----:B------:R-:W-:-:S01]  /*3610*/  NOP ;  /* 0x0000000000007918 */ /* 0x000fc20000000000 */
[----:B------:R-:W5:-:S15]  /*3620*/  DMMA.8x8x4 R104, R76, R6, R104 ;  /* 0x000000064c68723f */ /* 0x000f5e0000000068 */
[----:B------:R-:W-:-:S01]  /*3630*/  NOP ;  /* 0x0000000000007918 */ /* 0x000fc20000000000 */
[----:B------:R-:W-:-:S15]  /*3640*/  DMMA.8x8x4 R28, R78, R6, R28 ;  /* 0x000000064e1c723f */ /* 0x000fde000000001c */
[----:B------:R-:W-:-:S01]  /*3650*/  NOP ;  /* 0x0000000000007918 */ /* 0x000fc20000000000 */
[----:B------:R1:W-:Y:S02]  /*3660*/  DMMA.8x8x4 R32, R78, R4, R32 ;  /* 0x000000044e20723f */ /* 0x0003e40000000020 */
[----:B-1----:R-:W1:-:S14]  /*3670*/  LDS.128 R76, [R69+UR15+0x3080] ;  /* 0x0030800f454c7984 */ /* 0x002e5c0008000c00 */
[----:B------:R-:W-:-:S15]  /*3680*/  DMMA.8x8x4 R60, R10, R6, R60 ;  /* 0x000000060a3c723f */ /* 0x000fde000000003c */
[----:B------:R-:W-:-:S01]  /*3690*/  NOP ;  /* 0x0000000000007918 */ /* 0x000fc20000000000 */
[----:B------:R-:W-:-:S15]  /*36a0*/  DMMA.8x8x4 R64, R10, R4, R64 ;  /* 0x000000040a40723f */ /* 0x000fde0000000040 */
[----:B------:R-:W-:-:S01]  /*36b0*/  NOP ;  /* 0x0000000000007918 */ /* 0x000fc20000000000 */
[----:B-----5:R-:W5:-:S15]  /*36c0*/  DMMA.8x8x4 R4, R116, R92, R108 ;  /* 0x0000005c7404723f */ /* 0x020f5e000000006c */
[----:B------:R-:W-:-:S01]  /*36d0*/  NOP ;  /* 0x0000000000007918 */ /* 0x000fc20000000000 */
[----:B------:R-:W5:-:S15]  /*36e0*/  DMMA.8x8x4 R8, R116, R94, R104 ;  /* 0x0000005e7408723f */ /* 0x000f5e0000000068 */
[----:B------:R-:W-:-:S01]  /*36f0*/  NOP ;  /* 0x0000000000007918 */ /* 0x000fc20000000000 */
[----:B------:R-:W5:-:S15]  /*3700*/  DMMA.8x8x4 R12, R116, R100, R12 ;  /* 0x00000064740c723f */ /* 0x000f5e000000000c */
[----:B------:R-:W-:-:S01]  /*3710*/  NOP ;  /* 0x0000000000007918 */ /* 0x000fc20000000000 */
[----:B------:R-:W5:-:S15]  /*3720*/  DMMA.8x8x4 R16, R116, R102, R16 ;  /* 0x000000667410723f */ /* 0x000f5e0000000010 */
[----:B------:R-:W-:-:S01]  /*3730*/  NOP ;  /* 0x0000000000007918 */ /* 0x000fc20000000000 */
[----:B---3--:R-:W5:-:S15]  /*3740*/  DMMA.8x8x4 R36, R96, R92, R36 ;  /* 0x0000005c6024723f */ /* 0x008f5e0000000024 */
[----:B------:R-:W-:-:S01]  /*3750*/  NOP ;  /* 0x0000000000007918 */ /* 0x000fc20000000000 */
[----:B------:R-:W5:-:S15]  /*3760*/  DMMA.8x8x4 R40, R96, R94, R40 ;  /* 0x0000005e6028723f */ /* 0x000f5e0000000028 */
[----:B------:R-:W-:-:S01]  /*3770*/  NOP ;  /* 0x0000000000007918 */ /* 0x000fc20000000000 */
[----:B------:R-:W5:-:S15]  /*3780*/  DMMA.8x8x4 R44, R96, R100, R44 ;  /* 0x00000064602c723f */ /* 0x000f5e000000002c */
[----:B------:R-:W-:-:S01]  /*3790*/  NOP ;  /* 0x0000000000007918 */ /* 0x000fc20000000000 */
[----:B------:R-:W5:-:S15]  /*37a0*/  DMMA.8x8x4 R48, R96, R102, R48 ;  /* 0x000000666030723f */ /* 0x000f5e0000000030 */
[----:B------:R-:W-:-:S01]  /*37b0*/  NOP ;  /* 0x0000000000007918 */ /* 0x000fc20000000000 */
[----:B----45:R-:W-:-:S15]  /*37c0*/  DMMA.8x8x4 R4, R88, R72, R4 ;  /* 0x000000485804723f */ /* 0x030fde0000000004 */
[----:B------:R-:W-:-:S01]  /*37d0*/  NOP ;  /* 0x0000000000007918 */ /* 0x000fc20000000000 */
[----:B------:R-:W-:-:S15]  /*37e0*/  DMMA.8x8x4 R8, R88, R74, R8 ;  /* 0x0000004a5808723f */ /* 0x000fde0000000008 */
[----:B------:R-:W-:-:S01]  /*37f0*/  NOP ;  /* 0x0000000000007918 */ /* 0x000fc20000000000 */
[----:B------:R-:W-:-:S15]  /*3800*/  DMMA.8x8x4 R12, R88, R80, R12 ;  /* 0x00000050580c723f */ /* 0x000fde000000000c */
[----:B------:R-:W-:-:S01]  /*3810*/  NOP ;  /* 0x0000000000007918 */ /* 0x000fc20000000000 */
[----:B------:R3:W-:Y:S02]  /*3820*/  DMMA.8x8x4 R16, R88, R82, R16 ;  /* 0x000000525810723f */ /* 0x0007e40000000010 */
[----:B---3--:R-:W-:-:S04]  /*3830*/  SHF.R.U32.HI R88, RZ, 0x8, R124 ;  /* 0x00000008ff587819 */ /* 0x008fc8000001167c */
[----:B------:R-:W-:Y:S02]  /*3840*/  LOP3.LUT P5, RZ, R88, 0x1, RZ, 0xc0, !PT ;  /* 0x0000000158ff7812 */ /* 0x000fe400078ac0ff */
[----:B------:R-:W-:-:S04]  /*3850*/  SHF.R.U32.HI R88, RZ, 0x2, R123 ;  /* 0x00000002ff587819 */ /* 0x000fc8000001167b */
[----:B------:R-:W-:-:S04]  /*3860*/  LOP3.LUT P3, RZ, R88, 0x1, RZ, 0xc0, !PT ;  /* 0x0000000158ff7812 */ /* 0x000fc8000786c0ff */
[C---:B-1----:R-:W-:Y:S03]  /*3870*/  DMMA.8x8x4 R36, R76.reuse, R72, R36 ;  /* 0x000000484c24723f */ /* 0x042fe60000000024 */
[----:B------:R-:W-:Y:S01]  /*3880*/  @!PT LDS RZ, [RZ] ;  /* 0x00000000fffff984 */ /* 0x000fe20000000800 */
[----:B------:R-:W-:Y:S01]  /*3890*/  @!PT LDS RZ, [RZ] ;  /* 0x00000000fffff984 */ /* 0x000fe20000000800 */
[----:B------:R-:W-:Y:S01]  /*38a0*/  @!PT LDS RZ, [RZ] ;  /* 0x00000000fffff984 */ /* 0x000fe20000000800 */
[----:B------:R2:W-:Y:S04]  /*38b0*/  @P5 LDGSTS.E.LTC128B.64 [R84+0x200], desc[UR12][R112.64+0x200] ;  /* 0x0020020070545fae */ /* 0x0005e8000b9a160c */
[----:B------:R2:W-:Y:S04]  /*38c0*/  @P4 LDGSTS.E.LTC128B.64 [R84+0x280], desc[UR12][R112.64+0x280] ;  /* 0x0028028070544fae */ /* 0x0005e8000b9a160c */
[----:B------:R2:W-:Y:S04]  /*38d0*/  @P3 LDGSTS.E.LTC128B.64 [R71+0x100], desc[UR12][R86.64+0x100] ;  /* 0x0010010056473fae */ /* 0x0005e8000b9a160c */
[----:B------:R2:W-:Y:S01]  /*38e0*/  @P2 LDGSTS.E.LTC128B.64 [R84+0x300], desc[UR12][R112.64+0x300] ;  /* 0x0030030070542fae */ /* 0x0005e2000b9a160c */
[----:B------:R-:W-:-:S15]  /*38f0*/  DMMA.8x8x4 R40, R76, R74, R40 ;  /* 0x0000004a4c28723f */ /* 0x000fde0000000028 */
[----:B------:R-:W-:-:S01]  /*3900*/  NOP ;  /* 0x0000000000007918 */ /* 0x000fc20000000000 */
[----:B------:R-:W-:-:S15]  /*3910*/  DMMA.8x8x4 R44, R76, R80, R44 ;  /* 0x000000504c2c723f */ /* 0x000fde000000002c */
[----:B------:R-:W-:-:S01]  /*3920*/  NOP ;  /* 0x0000000000007918 */ /* 0x000fc20000000000 */
[----:B------:R1:W-:Y:S02]  /*3930*/  DMMA.8x8x4 R48, R76, R82, R48 ;  /* 0x000000524c30723f */ /* 0x0003e40000000030 */
[----:B-1----:R-:W-:Y:S02]  /*3940*/  SHF.R.U32.HI R77, RZ, 0xb, R124 ;  /* 0x0000000bff4d7819 */ /* 0x002fe4000001167c */
[----:B------:R-:W-:Y:S02]  /*3950*/  SHF.R.U32.HI R76, RZ, 0x3, R123 ;  /* 0x00000003ff4c7819 */ /* 0x000fe4000001167b */
[----:B------:R-:W-:Y:S01]  /*3960*/  LOP3.LUT P1, RZ, R77, 0x1, RZ, 0xc0, !PT ;  /* 0x000000014dff7812 */ /* 0x000fe2000782c0ff */
[----:B------:R-:W-:Y:S01]  /*3970*/  VIADD R77, R69, UR15 ;  /* 0x0000000f454d7c36 */ /* 0x000fe20008000000 */
[----:B------:R-:W-:Y:S01]  /*3980*/  LOP3.LUT P0, RZ, R76, 0x1, RZ, 0xc0, !PT ;  /* 0x000000014cff7812 */ /* 0x000fe2000780c0ff */
[----:B------:R-:W-:Y:S01]  /*3990*/  VIADD R76, R70, UR16 ;  /* 0x00000010464c7c36 */ /* 0x000fe20008000000 */
[----:B------:R-:W-:-:S02]  /*39a0*/  UIADD3 UR16, UPT, UPT, UR19, UR16, URZ ;  /* 0x0000001013107290 */ /* 0x000fc4000fffe0ff */
[----:B------:R-:W-:-:S04]  /*39b0*/  UIADD3 UR15, UPT, UPT, UR21, UR15, URZ ;  /* 0x0000000f150f7290 */ /* 0x000fc8000fffe0ff */
[----:B------:R-:W5:Y:S03]  /*39c0*/  DMMA.8x8x4 R28, R118, R94, R28 ;  /* 0x0000005e761c723f */ /* 0x000f66000000001c */
[----:B------:R2:W-:Y:S04]  /*39d0*/  @P1 LDGSTS.E.LTC128B.64 [R84+0x380], desc[UR12][R112.64+0x380] ;  /* 0x0038038070541fae */ /* 0x0005e8000b9a160c */
[----:B------:R2:W-:Y:S01]  /*39e0*/  @P0 LDGSTS.E.LTC128B.64 [R71+0x180], desc[UR12][R86.64+0x180] ;  /* 0x0018018056470fae */ /* 0x0005e2000b9a160c */
[----:B------:R-:W-:-:S03]  /*39f0*/  ISETP.NE.AND P0, PT, RZ, UR20, PT ;  /* 0x00000014ff007c0c */ /* 0x000fc6000bf05270 */
[----:B------:R-:W0:Y:S01]  /*3a00*/  LDGDEPBAR ;  /* 0x00000000000079af */ /* 0x000e220000000000 */
[----:B------:R-:W-:Y:S02]  /*3a10*/  SEL R124, R124, RZ, P0 ;  /* 0x000000ff7c7c7207 */ /* 0x000fe40000000000 */
[----:B------:R-:W-:Y:S02]  /*3a20*/  SEL R123, R123, RZ, P0 ;  /* 0x000000ff7b7b7207 */ /* 0x000fe40000000000 */
[----:B------:R-:W5:-:S15]  /*3a30*/  DMMA.8x8x4 R32, R118, R92, R32 ;  /* 0x0000005c7620723f */ /* 0x000f5e0000000020 */
[----:B------:R-:W-:-:S01]  /*3a40*/  NOP ;  /* 0x0000000000007918 */ /* 0x000fc20000000000 */
[----:B------:R-:W5:Y:S01]  /*3a50*/  DMMA.8x8x4 R20, R118, R102, R20 ;  /* 0x000000667614723f */ /* 0x000f620000000014 */
[----:B------:R-:W-:-:S15]  /*3a60*/  DEPBAR.LE SB0, 0x1 ;  /* 0x000080400000791a */ /* 0x000fde0000000000 */
        /* <DEDUP_REMOVED lines=8> */
[----:B------:R1:W5:Y:S01]  /*3af0*/  DMMA.8x8x4 R64, R98, R92, R64 ;  /* 0x0000005c6240723f */ /* 0x0003620000000040 */
[----:B------:R-:W-:Y:S06]  /*3b00*/  BAR.SYNC.DEFER_BLOCKING 0x0 ;  /* 0x0000000000007b1d */ /* 0x000fec0000010000 */
[----:B------:R-:W-:-:S09]  /*3b10*/  DEPBAR.LE SB5, 0x1 ;  /* 0x0000d0400000791a */ /* 0x000fd20000000000 */
[C---:B------:R-:W5:Y:S01]  /*3b20*/  DMMA.8x8x4 R28, R90.reuse, R74, R28 ;  /* 0x0000004a5a1c723f */ /* 0x040f62000000001c */
[----:B-1----:R2:W3:Y:S04]  /*3b30*/  LDS.128 R96, [R77+UR21] ;  /* 0x000000154d607984 */ /* 0x0024e80008000c00 */
[----:B------:R2:W1:Y:S11]  /*3b40*/  LDS.128 R92, [R76+UR19+0xc080] ;  /* 0x00c080134c5c7984 */ /* 0x0004760008000c00 */
[----:B------:R-:W5:-:S15]  /*3b50*/  DMMA.8x8x4 R32, R90, R72, R32 ;  /* 0x000000485a20723f */ /* 0x000f5e0000000020 */
[----:B------:R-:W-:-:S01]  /*3b60*/  NOP ;  /* 0x0000000000007918 */ /* 0x000fc20000000000 */
[----:B------:R-:W5:-:S15]  /*3b70*/  DMMA.8x8x4 R20, R90, R82, R20 ;  /* 0x000000525a14723f */ /* 0x000f5e0000000014 */
[----:B------:R-:W-:-:S01]  /*3b80*/  NOP ;  /* 0x0000000000007918 */ /* 0x000fc20000000000 */
[----:B------:R4:W5:Y:S02]  /*3b90*/  DMMA.8x8x4 R24, R90, R80, R24 ;  /* 0x000000505a18723f */ /* 0x0009640000000018 */
[----:B----4-:R2:W1:-:S14]  /*3ba0*/  LDS.128 R88, [R76+UR19+0xc000] ;  /* 0x00c000134c587984 */ /* 0x01045c0008000c00 */
[----:B------:R-:W5:-:S15]  /*3bb0*/  DMMA.8x8x4 R52, R78, R82, R52 ;  /* 0x000000524e34723f */ /* 0x000f5e0000000034 */
[----:B------:R-:W-:-:S01]  /*3bc0*/  NOP ;  /* 0x0000000000007918 */ /* 0x000fc20000000000 */
[----:B------:R4:W5:Y:S02]  /*3bd0*/  DMMA.8x8x4 R56, R78, R80, R56 ;  /* 0x000000504e38723f */ /* 0x0009640000000038 */
[----:B----4-:R2:W1:-:S14]  /*3be0*/  LDS.128 R80, [R77+UR21+0x80] ;  /* 0x000080154d507984 */ /* 0x01045c0008000c00 */
[----:B------:R2:W5:Y:S01]  /*3bf0*/  DMMA.8x8x4 R60, R78, R74, R60 ;  /* 0x0000004a4e3c723f */ /* 0x000562000000003c */
[----:B------:R-:W-:-:S15]  /*3c00*/  DEPBAR.LE SB5, 0x7 ;  /* 0x0000d1c00000791a */ /* 0x000fde0000000000 */
[----:B------:R2:W5:Y:S02]  /*3c10*/  DMMA.8x8x4 R64, R78, R72, R64 ;  /* 0x000000484e40723f */ /* 0x0005640000000040 */
[----:B--23--:R-:W-:Y:S05]  /*3c20*/  BRA.U UP0, `(.L_x_4) ;  /* 0xfffffff100c87547 */ /* 0x00cfea000b83ffff */
.L_x_3:
[----:B------:R-:W0:Y:S01]  /*3c30*/  LDGDEPBAR ;  /* 0x00000000000079af */ /* 0x000e220000000000 */
[----:B------:R-:W2:Y:S03]  /*3c40*/  LDCU.64 UR4, c[0x0][0x4c0] ;  /* 0x00009800ff0477ac */ /* 0x000ea60008000a00 */
[----:B------:R-:W0:Y:S01]  /*3c50*/  LDGDEPBAR ;  /* 0x00000000000079af */ /* 0x000e220000000000 */
[----:B--2---:R-:W-:-:S04]  /*3c60*/  UISETP.NE.U32.AND UP0, UPT, UR4, URZ, UPT ;  /* 0x000000ff0400728c */ /* 0x004fc8000bf05070 */
[----:B------:R-:W-:Y:S01]  /*3c70*/  UISETP.NE.AND.EX UP0, UPT, UR5, URZ, UPT, UP0 ;  /* 0x000000ff0500728c */ /* 0x000fe2000bf05300 */
[----:B------:R-:W-:-:S04]  /*3c80*/  DEPBAR.LE SB0, 0x0 ;  /* 0x000080000000791a */ /* 0x000fc80000000000 */
[----:B------:R-:W-:Y:S06]  /*3c90*/  BAR.SYNC.DEFER_BLOCKING 0x0 ;  /* 0x0000000000007b1d */ /* 0x000fec0000010000 */
[----:B------:R-:W-:Y:S05]  /*3ca0*/  BRA.U !UP0, `(.L_x_5) ;  /* 0x00000001081c7547 */ /* 0x000fea000b800000 */
[----:B------:R-:W2:Y:S02]  /*3cb0*/  LDC.64 R100, c[0x0][0x4c0] ;  /* 0x00013000ff647b82 */ /* 0x000ea40000000a00 */
[----:B--2---:R-:W2:Y:S02]  /*3cc0*/  LDG.E.64 R100, desc[UR12][R100.64] ;  /* 0x0000000c64647981 */ /* 0x004ea4000c1e1b00 */
[----:B--2---:R-:W-:-:S04]  /*3cd0*/  ISETP.NE.U32.AND P0, PT, R100, RZ, PT ;  /* 0x000000ff6400720c */ /* 0x004fc80003f05070 */
[----:B------:R-:W-:-:S13]  /*3ce0*/  ISETP.NE.AND.EX P0, PT, R101, RZ, PT, P0 ;  /* 0x000000ff6500720c */ /* 0x000fda0003f05300 */
[----:B------:R-:W-:Y:S05]  /*3cf0*/  @!P0 BRA `(.L_x_5) ;  /* 0x0000000000088947 */ /* 0x000fea0003800000 */
[----:B------:R-:W4:Y:S01]  /*3d00*/  LD.E.64 R100, desc[UR12][R100.64] ;  /* 0x0000000c64647980 */ /* 0x000f22000c101b00 */
[----:B------:R-:W-:Y:S05]  /*3d10*/  BRA `(.L_x_6) ;  /* 0x00000000001c7947 */ /* 0x000fea0003800000 */
.L_x_5:
[----:B------:R-:W2:Y:S01]  /*3d20*/  LDCU.64 UR4, c[0x0][0x4b0] ;  /* 0x00009600ff0477ac */ /* 0x000ea20008000a00 */
[----:B------:R-:W3:Y:S01]  /*3d30*/  LDC.64 R100, c[0x0][0x4a0] ;  /* 0x00012800ff647b82 */ /* 0x000ee20000000a00 */
[----:B--2---:R-:W-:-:S04]  /*3d40*/  UISETP.NE.U32.AND UP0, UPT, UR4, URZ, UPT ;  /* 0x000000ff0400728c */ /* 0x004fc8000bf05070 */
[----:B------:R-:W-:-:S09]  /*3d50*/  UISETP.NE.AND.EX UP0, UPT, UR5, URZ, UPT, UP0 ;  /* 0x000000ff0500728c */ /* 0x000fd2000bf05300 */
[----:B------:R-:W-:Y:S05]  /*3d60*/  BRA.U !UP0, `(.L_x_6) ;  /* 0x0000000108087547 */ /* 0x000fea000b800000 */
[----:B---3--:R-:W2:Y:S02]  /*3d70*/  LDC.64 R100, c[0x0][0x4b0] ;  /* 0x00012c00ff647b82 */ /* 0x008ea40000000a00 */
[----:B--2---:R-:W4:Y:S02]  /*3d80*/  LDG.E.64 R100, desc[UR12][R100.64] ;  /* 0x0000000c64647981 */ /* 0x004f24000c1e1b00 */
.L_x_6:
[----:B------:R-:W2:Y:S02]  /*3d90*/  LDCU.64 UR4, c[0x0][0x4c8] ;  /* 0x00009900ff0477ac */ /* 0x000ea40008000a00 */
[----:B--2---:R-:W-:-:S04]  /*3da0*/  UISETP.NE.U32.AND UP0, UPT, UR4, URZ, UPT ;  /* 0x000000ff0400728c */ /* 0x004fc8000bf05070 */
[----:B------:R-:W-:-:S09]  /*3db0*/  UISETP.NE.AND.EX UP0, UPT, UR5, URZ, UPT, UP0 ;  /* 0x000000ff0500728c */ /* 0x000fd2000bf05300 */
        /* <DEDUP_REMOVED lines=8> */
.L_x_7:
[----:B------:R-:W2:Y:S01]  /*3e40*/  LDCU.64 UR4, c[0x0][0x4b8] ;  /* 0x00009700ff0477ac */ /* 0x000ea20008000a00 */
[----:B------:R-:W1:Y:S01]  /*3e50*/  LDC.64 R98, c[0x0][0x4a8] ;  /* 0x00012a00ff627b82 */ /* 0x000e620000000a00 */
[----:B--2---:R-:W-:-:S04]  /*3e60*/  UISETP.NE.U32.AND UP0, UPT, UR4, URZ, UPT ;  /* 0x000000ff0400728c */ /* 0x004fc8000bf05070 */
[----:B------:R-:W-:-:S09]  /*3e70*/  UISETP.NE.AND.EX UP0, UPT, UR5, URZ, UPT, UP0 ;  /* 0x000000ff0500728c */ /* 0x000fd2000bf05300 */
[----:B------:R-:W-:Y:S05]  /*3e80*/  BRA.U !UP0, `(.L_x_8) ;  /* 0x0000000108087547 */ /* 0x000fea000b800000 */
[----:B-1----:R-:W1:Y:S02]  /*3e90*/  LDC.64 R98, c[0x0][0x4b8] ;  /* 0x00012e00ff627b82 */ /* 0x002e640000000a00 */
[----:B-1----:R-:W4:Y:S02]  /*3ea0*/  LDG.E.64 R98, desc[UR12][R98.64] ;  /* 0x0000000c62627981 */ /* 0x002f24000c1e1b00 */
.L_x_8:
[----:B------:R-:W2:Y:S01]  /*3eb0*/  LDCU UR17, c[0x0][0x398] ;  /* 0x00007300ff1177ac */ /* 0x000ea20008000800 */
[----:B------:R-:W1:Y:S01]  /*3ec0*/  S2UR UR15, SR_CTAID.Z ;  /* 0x00000000000f79c3 */ /* 0x000e620000002700 */
[----:B------:R-:W3:Y:S01]  /*3ed0*/  LDCU UR28, c[0x0][0x4d0] ;  /* 0x00009a00ff1c77ac */ /* 0x000ee20008000800 */
[----:B------:R-:W1:Y:S01]  /*3ee0*/  LDCU UR4, c[0x0][0x38c] ;  /* 0x00007180ff0477ac */ /* 0x000e620008000800 */
[----:B------:R-:W-:Y:S01]  /*3ef0*/  UMOV UR5, 0xffffffff ;  /* 0xffffffff00057882 */ /* 0x000fe20000000000 */
[----:B------:R-:W1:Y:S01]  /*3f00*/  LDCU.64 UR22, c[0x0][0x520] ;  /* 0x0000a400ff1677ac */ /* 0x000e620008000a00 */
[----:B------:R-:W1:Y:S01]  /*3f10*/  LDCU.64 UR8, c[0x0][0x4f0] ;  /* 0x00009e00ff0877ac */ /* 0x000e620008000a00 */
[----:B--2---:R-:W-:Y:S02]  /*3f20*/  USHF.L.U32 UR5, UR5, UR17, URZ ;  /* 0x0000001105057299 */ /* 0x004fe400080006ff */
[----:B---3--:R-:W-:Y:S02]  /*3f30*/  UISETP.NE.AND UP0, UPT, UR28, URZ, UPT ;  /* 0x000000ff1c00728c */ /* 0x008fe4000bf05270 */
[----:B------:R-:W-:-:S02]  /*3f40*/  USHF.L.U32 UR16, UR26, UR17, URZ ;  /* 0x000000111a107299 */ /* 0x000fc400080006ff */
[----:B------:R-:W-:Y:S02]  /*3f50*/  ULOP3.LUT UR5, UR14, UR5, URZ, 0x30, !UPT ;  /* 0x000000050e057292 */ /* 0x000fe4000f8e30ff */
[----:B------:R-:W-:Y:S02]  /*3f60*/  USHF.R.U32.HI UR17, URZ, UR17, UR14 ;  /* 0x00000011ff117299 */ /* 0x000fe4000801160e */
[----:B------:R-:W-:Y:S01]  /*3f70*/  UIADD3 UR16, UPT, UPT, UR16, UR5, URZ ;  /* 0x0000000510107290 */ /* 0x000fe2000fffe0ff */
[----:B------:R-:W2:Y:S03]  /*3f80*/  LDCU.64 UR10, c[0x0][0x4f8] ;  /* 0x00009f00ff0a77ac */ /* 0x000ea60008000a00 */
[----:B-1----:R-:W-:-:S04]  /*3f90*/  UIMAD UR4, UR16, UR4, UR17 ;  /* 0x00000004100472a4 */ /* 0x002fc8000f8e0211 */
[----:B------:R-:W-:Y:S01]  /*3fa0*/  UIMAD.WIDE UR22, UR4, 0x4, UR22 ;  /* 0x00000004041678a5 */ /* 0x000fe2000f8e0216 */
[----:B------:R-:W-:Y:S11]  /*3fb0*/  BRA.U UP0, `(.L_x_9) ;  /* 0x0000000100387547 */ /* 0x000ff6000b800000 */
[----:B------:R-:W1:Y:S01]  /*3fc0*/  LDCU UR4, c[0x0][0x394] ;  /* 0x00007280ff0477ac */ /* 0x000e620008000800 */
[----:B------:R-:W-:Y:S01]  /*3fd0*/  MOV R3, 0xffffffff ;  /* 0xffffffff00037802 */ /* 0x000fe20000000f00 */
[----:B-1----:R-:W-:-:S09]  /*3fe0*/  UISETP.GE.AND UP0, UPT, UR4, 0x2, UPT ;  /* 0x000000020400788c */ /* 0x002fd2000bf06270 */
[----:B------:R-:W-:Y:S05]  /*3ff0*/  BRA.U !UP0, `(.L_x_10) ;  /* 0x0000000108c07547 */ /* 0x000fea000b800000 */
[----:B------:R-:W-:Y:S01]  /*4000*/  ISETP.NE.AND P0, PT, R0, RZ, PT ;  /* 0x000000ff0000720c */ /* 0x000fe20003f05270 */
[----:B------:R-:W-:Y:S02]  /*4010*/  IMAD.MOV.U32 R3, RZ, RZ, -0x1 ;  /* 0xffffffffff037424 */ /* 0x000fe400078e00ff */
[----:B------:R-:W-:Y:S02]  /*4020*/  IMAD.U32 R70, RZ, RZ, UR22 ;  /* 0x00000016ff467e24 */ /* 0x000fe4000f8e00ff */
[----:B------:R-:W-:-:S08]  /*4030*/  IMAD.U32 R71, RZ, RZ, UR23 ;  /* 0x00000017ff477e24 */ /* 0x000fd0000f8e00ff */
[----:B------:R1:W3:Y:S04]  /*4040*/  @!P0 LDG.E.STRONG.GPU R3, desc[UR12][R70.64] ;  /* 0x0000000c46038981 */ /* 0x0002e8000c1ef900 */
[----:B---3--:R-:W-:Y:S01]  /*4050*/  @!P0 CCTL.IVALL ;  /* 0x00000000ff00898f */ /* 0x008fe20002000000 */
[----:B------:R-:W-:-:S04]  /*4060*/  ISETP.NE.AND P0, PT, RZ, UR15, PT ;  /* 0x0000000fff007c0c */ /* 0x000fc8000bf05270 */
[----:B----4-:R-:W-:Y:S02]  /*4070*/  FSEL R98, R98, RZ, !P0 ;  /* 0x000000ff62627208 */ /* 0x010fe40004000000 */
[----:B------:R-:W-:Y:S01]  /*4080*/  FSEL R99, R99, 1.875, !P0 ;  /* 0x3ff0000063637808 */ /* 0x000fe20004000000 */
[----:B------:R-:W-:Y:S06]  /*4090*/  BRA `(.L_x_10) ;  /* 0x0000000000987947 */ /* 0x000fec0003800000 */
.L_x_9:
[----:B------:R-:W-:Y:S01]  /*40a0*/  UISETP.NE.AND UP0, UPT, UR28, 0x3, UPT ;  /* 0x000000031c00788c */ /* 0x000fe2000bf05270 */
[----:B------:R-:W-:-:S08]  /*40b0*/  MOV R3, 0xffffffff ;  /* 0xffffffff00037802 */ /* 0x000fd00000000f00 */
[----:B------:R-:W-:Y:S05]  /*40c0*/  BRA.U !UP0, `(.L_x_11) ;  /* 0x0000000108587547 */ /* 0x000fea000b800000 */
[----:B------:R-:W-:-:S09]  /*40d0*/  UISETP.NE.AND UP0, UPT, UR28, 0x2, UPT ;  /* 0x000000021c00788c */ /* 0x000fd2000bf05270 */
[----:B------:R-:W-:Y:S05]  /*40e0*/  BRA.U !UP0, `(.L_x_12) ;  /* 0x0000000108247547 */ /* 0x000fea000b800000 */
[----:B------:R-:W-:-:S09]  /*40f0*/  UISETP.NE.AND UP0, UPT, UR28, 0x1, UPT ;  /* 0x000000011c00788c */ /* 0x000fd2000bf05270 */
[----:B------:R-:W-:Y:S05]  /*4100*/  BRA.U UP0, `(.L_x_10) ;  /* 0x00000001007c7547 */ /* 0x000fea000b800000 */
[----:B------:R-:W1:Y:S01]  /*4110*/  LDCU.64 UR4, c[0x0][0x518] ;  /* 0x0000a300ff0477ac */ /* 0x000e620008000a00 */
[----:B--2---:R-:W2:Y:S01]  /*4120*/  LDCU.64 UR10, c[0x0][0x4f8] ;  /* 0x00009f00ff0a77ac */ /* 0x004ea20008000a00 */
[----:B-1----:R-:W-:-:S04]  /*4130*/  UIMAD.WIDE.U32 UR6, UR15, UR4, URZ ;  /* 0x000000040f0672a5 */ /* 0x002fc8000f8e00ff */
[----:B------:R-:W-:Y:S02]  /*4140*/  UIMAD UR5, UR15, UR5, UR7 ;  /* 0x000000050f0572a4 */ /* 0x000fe4000f8e0207 */
[----:B--2---:R-:W-:-:S04]  /*4150*/  ULEA UR10, UP0, UR6, UR10, 0x3 ;  /* 0x0000000a060a7291 */ /* 0x004fc8000f8018ff */
[----:B------:R-:W-:Y:S01]  /*4160*/  ULEA.HI.X UR11, UR6, UR11, UR5, 0x3, UP0 ;  /* 0x0000000b060b7291 */ /* 0x000fe200080f1c05 */
[----:B------:R-:W-:Y:S11]  /*4170*/  BRA `(.L_x_10) ;  /* 0x0000000000607947 */ /* 0x000ff60003800000 */
.L_x_12:
[----:B--2---:R-:W1:Y:S01]  /*4180*/  LDCU.128 UR8, c[0x0][0x510] ;  /* 0x0000a200ff0877ac */ /* 0x004e620008000c00 */
[----:B------:R-:W2:Y:S01]  /*4190*/  LDCU.128 UR4, c[0x0][0x4f0] ;  /* 0x00009e00ff0477ac */ /* 0x000ea20008000c00 */
[----:B-1----:R-:W-:Y:S02]  /*41a0*/  UIMAD.WIDE.U32 UR20, UR15, UR8, URZ ;  /* 0x000000080f1472a5 */ /* 0x002fe4000f8e00ff */
[----:B------:R-:W-:Y:S02]  /*41b0*/  UIMAD.WIDE.U32 UR18, UR15, UR10, URZ ;  /* 0x0000000a0f1272a5 */ /* 0x000fe4000f8e00ff */
[----:B------:R-:W-:Y:S02]  /*41c0*/  UIMAD UR9, UR15, UR9, UR21 ;  /* 0x000000090f0972a4 */ /* 0x000fe4000f8e0215 */
[----:B------:R-:W-:Y:S02]  /*41d0*/  UIMAD UR11, UR15, UR11, UR19 ;  /* 0x0000000b0f0b72a4 */ /* 0x000fe4000f8e0213 */
[----:B--2---:R-:W-:-:S02]  /*41e0*/  ULEA UR8, UP1, UR20, UR4, 0x3 ;  /* 0x0000000414087291 */ /* 0x004fc4000f8218ff */
[----:B------:R-:W-:Y:S02]  /*41f0*/  ULEA UR10, UP0, UR18, UR6, 0x3 ;  /* 0x00000006120a7291 */ /* 0x000fe4000f8018ff */
[----:B------:R-:W-:Y:S02]  /*4200*/  ULEA.HI.X UR9, UR20, UR5, UR9, 0x3, UP1 ;  /* 0x0000000514097291 */ /* 0x000fe400088f1c09 */
[----:B------:R-:W-:Y:S01]  /*4210*/  ULEA.HI.X UR11, UR18, UR7, UR11, 0x3, UP0 ;  /* 0x00000007120b7291 */ /* 0x000fe200080f1c0b */
[----:B------:R-:W-:Y:S11]  /*4220*/  BRA `(.L_x_10) ;  /* 0x0000000000347947 */ /* 0x000ff60003800000 */
.L_x_11:
[----:B------:R-:W1:Y:S02]  /*4230*/  LDCU.128 UR4, c[0x0][0x4f0] ;  /* 0x00009e00ff0477ac */ /* 0x000e640008000c00 */
[----:B-1----:R-:W-:Y:S02]  /*4240*/  UIMAD.WIDE.U32 UR4, UR15, 0x8, UR4 ;  /* 0x000000080f0478a5 */ /* 0x002fe4000f8e0004 */
[----:B------:R-:W-:-:S04]  /*4250*/  UIMAD.WIDE.U32 UR6, UR15, 0x8, UR6 ;  /* 0x000000080f0678a5 */ /* 0x000fc8000f8e0006 */
[----:B------:R-:W-:Y:S02]  /*4260*/  IMAD.U32 R72, RZ, RZ, UR4 ;  /* 0x00000004ff487e24 */ /* 0x000fe4000f8e00ff */
[----:B------:R-:W-:Y:S02]  /*4270*/  IMAD.U32 R73, RZ, RZ, UR5 ;  /* 0x00000005ff497e24 */ /* 0x000fe4000f8e00ff */
[----:B------:R-:W-:Y:S02]  /*4280*/  IMAD.U32 R70, RZ, RZ, UR6 ;  /* 0x00000006ff467e24 */ /* 0x000fe4000f8e00ff */
[----:B------:R-:W-:Y:S02]  /*4290*/  IMAD.U32 R71, RZ, RZ, UR7 ;  /* 0x00000007ff477e24 */ /* 0x000fe4000f8e00ff */
[----:B------:R-:W3:Y:S04]  /*42a0*/  LDG.E.64 R72, desc[UR12][R72.64] ;  /* 0x0000000c48487981 */ /* 0x000ee8000c1e1b00 */
[----:B------:R-:W2:Y:S01]  /*42b0*/  LDG.E.64 R70, desc[UR12][R70.64] ;  /* 0x0000000c46467981 */ /* 0x000ea2000c1e1b00 */
[----:B---3--:R-:W-:-:S02]  /*42c0*/  R2UR UR8, R72 ;  /* 0x00000000480872ca */ /* 0x008fc400000e0000 */
[----:B------:R-:W-:Y:S02]  /*42d0*/  R2UR UR9, R73 ;  /* 0x00000000490972ca */ /* 0x000fe400000e0000 */
[----:B--2---:R-:W-:Y:S02]  /*42e0*/  R2UR UR10, R70 ;  /* 0x00000000460a72ca */ /* 0x004fe400000e0000 */
[----:B------:R-:W-:-:S15]  /*42f0*/  R2UR UR11, R71 ;  /* 0x00000000470b72ca */ /* 0x000fde00000e0000 */
.L_x_10:
[----:B------:R-:W-:Y:S01]  /*4300*/  USHF.L.U32 UR29, UR17, 0x7, URZ ;  /* 0x00000007111d7899 */ /* 0x000fe200080006ff */
[----:B------:R-:W-:Y:S01]  /*4310*/  LOP3.LUT R95, R68, 0x1e0, RZ, 0xc0, !PT ;  /* 0x000001e0445f7812 */ /* 0x000fe200078ec0ff */
[----:B------:R-:W-:Y:S01]  /*4320*/  USHF.L.U32 UR17, UR24, 0x4, URZ ;  /* 0x0000000418117899 */ /* 0x000fe200080006ff */
[----:B------:R-:W-:Y:S01]  /*4330*/  LOP3.LUT R69, R2, 0x7c, RZ, 0xc0, !PT ;  /* 0x0000007c02457812 */ /* 0x000fe200078ec0ff */
[----:B------:R-:W3:Y:S01]  /*4340*/  LDCU UR24, c[0x0][0x394] ;  /* 0x00007280ff1877ac */ /* 0x000ee20008000800 */
[----:B------:R-:W-:Y:S01]  /*4350*/  LOP3.LUT R95, R95, 0x4, R2, 0xf8, !PT ;  /* 0x000000045f5f7812 */ /* 0x000fe200078ef802 */
[C---:B------:R-:W-:Y:S01]  /*4360*/  IMAD.SHL.U32 R2, R0.reuse, 0x8, RZ ;  /* 0x0000000800027824 */ /* 0x040fe200078e00ff */
[----:B------:R-:W-:Y:S01]  /*4370*/  LOP3.LUT R68, R0, 0x1f, RZ, 0xc0, !PT ;  /* 0x0000001f00447812 */ /* 0x000fe200078ec0ff */
[----:B------:R-:W-:Y:S01]  /*4380*/  ULEA UR18, UR27, UR25, 0x2 ;  /* 0x000000191b127291 */ /* 0x000fe2000f8e10ff */
[----:B------:R-:W2:Y:S01]  /*4390*/  S2UR UR27, SR_CgaCtaId ;  /* 0x00000000001b79c3 */ /* 0x000ea20000008800 */
[----:B------:R-:W1:Y:S01]  /*43a0*/  LDCU.64 UR4, c[0x0][0x460] ;  /* 0x00008c00ff0477ac */ /* 0x000e620008000a00 */
[----:B------:R-:W-:Y:S01]  /*43b0*/  IMAD.U32 R93, RZ, RZ, UR16 ;  /* 0x00000010ff5d7e24 */ /* 0x000fe2000f8e00ff */
[----:B------:R-:W-:Y:S01]  /*43c0*/  LOP3.LUT R2, R2, 0xf8, RZ, 0xc0, !PT ;  /* 0x000000f802027812 */ /* 0x000fe200078ec0ff */
[----:B------:R-:W2:Y:S02]  /*43d0*/  LDCU.64 UR6, c[0x0][0x420] ;  /* 0x00008400ff0677ac */ /* 0x000ea40008000a00 */
[----:B------:R-:W-:Y:S01]  /*43e0*/  IMAD R93, R93, 0x40, R68 ;  /* 0x000000405d5d7824 */ /* 0x000fe200078e0244 */
[----:B------:R-:W-:Y:S01]  /*43f0*/  LOP3.LUT R91, R0, 0x3, RZ, 0xc0, !PT ;  /* 0x00000003005b7812 */ /* 0x000fe200078ec0ff */
[----:B------:R-:W-:Y:S01]  /*4400*/  IMAD R2, R69, 0x220, R2 ;  /* 0x0000022045027824 */ /* 0x000fe200078e0202 */
[----:B------:R-:W-:Y:S01]  /*4410*/  USHF.L.U32 UR16, UR18, 0x3, URZ ;  /* 0x0000000312107899 */ /* 0x000fe200080006ff */
[----:B------:R-:W-:Y:S01]  /*4420*/  IMAD.WIDE R104, R93, 0x8, RZ ;  /* 0x000000085d687825 */ /* 0x000fe200078e02ff */
[----:B------:R-:W-:Y:S01]  /*4430*/  SHF.R.U32.HI R68, RZ, 0x2, R68 ;  /* 0x00000002ff447819 */ /* 0x000fe20000011644 */
[----:B------:R-:W-:Y:S01]  /*4440*/  UMOV UR25, 0x400 ;  /* 0x0000040000197882 */ /* 0x000fe20000000000 */
[----:B---3--:R-:W-:Y:S01]  /*4450*/  UISETP.GT.AND UP1, UPT, UR24, 0x1, UPT ;  /* 0x000000011800788c */ /* 0x008fe2000bf24270 */
[----:B------:R-:W-:Y:S01]  /*4460*/  IADD3 R95, PT, PT, R95, UR29, RZ ;  /* 0x0000001d5f5f7c10 */ /* 0x000fe2000fffe0ff */
[----:B------:R-:W3:Y:S01]  /*4470*/  LDCU.64 UR20, c[0x0][0x420] ;  /* 0x00008400ff1477ac */ /* 0x000ee20008000a00 */
[----:B------:R-:W-:Y:S01]  /*4480*/  IMAD R91, R68, 0x22, R91 ;  /* 0x00000022445b7824 */ /* 0x000fe200078e025b */
[----:B------:R-:W-:Y:S01]  /*4490*/  IADD3 R68, PT, PT, R93, 0x20, RZ ;  /* 0x000000205d447810 */ /* 0x000fe20007ffe0ff */
[----:B-1----:R-:W-:Y:S01]  /*44a0*/  IMAD.U32 R69, RZ, RZ, UR4 ;  /* 0x00000004ff457e24 */ /* 0x002fe2000f8e00ff */
[----:B------:R-:W-:Y:S01]  /*44b0*/  UISETP.EQ.AND UP1, UPT, UR28, URZ, UP1 ;  /* 0x000000ff1c00728c */ /* 0x000fe20008f22270 */
[----:B------:R-:W-:Y:S01]  /*44c0*/  IMAD.U32 R80, RZ, RZ, UR5 ;  /* 0x00000005ff507e24 */ /* 0x000fe2000f8e00ff */
[----:B------:R-:W-:Y:S01]  /*44d0*/  UIMAD UR4, UR16, 0x22, UR17 ;  /* 0x00000022100478a4 */ /* 0x000fe2000f8e0211 */
[C-C-:B--2---:R-:W-:Y:S01]  /*44e0*/  IMAD.WIDE.U32 R102, R95.reuse, UR6, R104.reuse ;  /* 0x000000065f667c25 */ /* 0x144fe2000f8e0068 */
[----:B------:R-:W-:Y:S01]  /*44f0*/  ULEA UR27, UR27, UR25, 0x18 ;  /* 0x000000191b1b7291 */ /* 0x000fe2000f8ec0ff */
[----:B------:R-:W1:Y:S02]  /*4500*/  LDCU.64 UR18, c[0x0][0x428] ;  /* 0x00008500ff1277ac */ /* 0x000e640008000a00 */
[----:B------:R-:W-:Y:S01]  /*4510*/  IMAD.WIDE.U32 R76, R95, R69, R104 ;  /* 0x000000455f4c7225 */ /* 0x000fe200078e0068 */
[----:B------:R-:W-:-:S02]  /*4520*/  IADD3 R102, P1, PT, R102, UR8, RZ ;  /* 0x0000000866667c10 */ /* 0x000fc4000ff3e0ff */
[----:B------:R-:W-:Y:S01]  /*4530*/  IADD3 R91, PT, PT, R91, UR4, RZ ;  /* 0x000000045b5b7c10 */ /* 0x000fe2000fffe0ff */
[C---:B------:R-:W-:Y:S01]  /*4540*/  IMAD R75, R95.reuse, R80, RZ ;  /* 0x000000505f4b7224 */ /* 0x040fe200078e02ff */
[----:B------:R-:W-:Y:S01]  /*4550*/  IADD3 R70, P0, PT, R76, UR10, RZ ;  /* 0x0000000a4c467c10 */ /* 0x000fe2000ff1e0ff */
[----:B------:R-:W-:Y:S01]  /*4560*/  IMAD R103, R95, UR7, R103 ;  /* 0x000000075f677c24 */ /* 0x000fe2000f8e0267 */
[----:B------:R-:W-:Y:S01]  /*4570*/  LEA R91, R91, UR27, 0x4 ;  /* 0x0000001b5b5b7c11 */ /* 0x000fe2000f8e20ff */
[----:B------:R-:W-:Y:S01]  /*4580*/  IMAD.IADD R75, R77, 0x1, R75 ;  /* 0x000000014d4b7824 */ /* 0x000fe200078e024b */
[----:B------:R-:W2:Y:S02]  /*4590*/  LDCU.64 UR16, c[0x0][0x440] ;  /* 0x00008800ff1077ac */ /* 0x000ea40008000a00 */
[----:B------:R-:W-:Y:S02]  /*45a0*/  IADD3.X R103, PT, PT, R103, UR9, RZ, P1, !PT ;  /* 0x0000000967677c10 */ /* 0x000fe40008ffe4ff */
[----:B------:R-:W-:Y:S01]  /*45b0*/  IADD3.X R71, PT, PT, R75, UR11, RZ, P0, !PT ;  /* 0x0000000b4b477c10 */ /* 0x000fe200087fe4ff */
[----:B---3--:R-:W-:Y:S06]  /*45c0*/  BRA.U !UP1, `(.L_x_13) ;  /* 0x0000000109bc7547 */ /* 0x008fec000b800000 */
[----:B------:R-:W-:-:S13]  /*45d0*/  ISETP.NE.AND P0, PT, R3, UR15, PT ;  /* 0x0000000f03007c0c */ /* 0x000fda000bf05270 */
[----:B------:R-:W-:Y:S06]  /*45e0*/  BAR.RED.AND.DEFER_BLOCKING 0x0, P0 ;  /* 0x0000000000007b1d */ /* 0x000fec0000014400 */
[----:B------:R-:W3:Y:S02]  /*45f0*/  B2R.RESULT RZ, P0 ;  /* 0x0000000000ff731c */ /* 0x000ee40000004000 */
[----:B---3--:R-:W-:Y:S05]  /*4600*/  @!P0 BRA `(.L_x_14) ;  /* 0x0000000000308947 */ /* 0x008fea0003800000 */
[----:B------:R-:W-:-:S13]  /*4610*/  ISETP.NE.AND P1, PT, R0, RZ, PT ;  /* 0x000000ff0000720c */ /* 0x000fda0003f25270 */
.L_x_16:
[----:B------:R-:W-:Y:S05]  /*4620*/  YIELD ;  /* 0x0000000000007946 */ /* 0x000fea0003800000 */
[----:B---3-5:R-:W-:Y:S05]  /*4630*/  @P1 BRA `(.L_x_15) ;  /* 0x0000000000101947 */ /* 0x028fea0003800000 */
[----:B------:R-:W-:Y:S02]  /*4640*/  MOV R72, UR22 ;  /* 0x0000001600487c02 */ /* 0x000fe40008000f00 */
[----:B------:R-:W-:-:S05]  /*4650*/  MOV R73, UR23 ;  /* 0x0000001700497c02 */ /* 0x000fca0008000f00 */
[----:B------:R3:W2:Y:S04]  /*4660*/  LDG.E.STRONG.GPU R3, desc[UR12][R72.64] ;  /* 0x0000000c48037981 */ /* 0x0006a8000c1ef900 */
[----:B--2---:R-:W-:Y:S01]  /*4670*/  CCTL.IVALL ;  /* 0x00000000ff00798f */ /* 0x004fe20002000000 */
.L_x_15:
[----:B------:R-:W-:Y:S01]  /*4680*/  ISETP.NE.AND P0, PT, R3, UR15, PT ;  /* 0x0000000f03007c0c */ /* 0x000fe2000bf05270 */
[----:B------:R-:W-:-:S12]  /*4690*/  WARPSYNC.ALL ;  /* 0x0000000000007948 */ /* 0x000fd80003800000 */
[----:B------:R-:W-:Y:S06]  /*46a0*/  BAR.RED.AND.DEFER_BLOCKING 0x0, P0 ;  /* 0x0000000000007b1d */ /* 0x000fec0000014400 */
[----:B------:R-:W1:Y:S02]  /*46b0*/  B2R.RESULT RZ, P0 ;  /* 0x0000000000ff731c */ /* 0x000e640000004000 */
[----:B-1----:R-:W-:Y:S05]  /*46c0*/  @P0 BRA `(.L_x_16) ;  /* 0xfffffffc00d40947 */ /* 0x002fea000383ffff */
.L_x_14:
[----:B------:R-:W-:Y:S05]  /*46d0*/  WARPSYNC.ALL ;  /* 0x0000000000007948 */ /* 0x000fea0003800000 */
[----:B------:R-:W-:Y:S01]  /*46e0*/  ISETP.NE.AND P0, PT, RZ, UR15, PT ;  /* 0x0000000fff007c0c */ /* 0x000fe2000bf05270 */
[----:B------:R-:W-:Y:S03]  /*46f0*/  BAR.SYNC.DEFER_BLOCKING 0x0 ;  /* 0x0000000000007b1d */ /* 0x000fe60000010000 */
[----:B------:R-:W-:Y:S02]  /*4700*/  SEL R102, R102, R70, !P0 ;  /* 0x0000004666667207 */ /* 0x000fe40004000000 */
[----:B------:R-:W-:Y:S01]  /*4710*/  SEL R103, R103, R71, !P0 ;  /* 0x0000004767677207 */ /* 0x000fe20004000000 */
[----:B-1----:R-:W1:Y:S01]  /*4720*/  LDCU.64 UR18, c[0x0][0x460] ;  /* 0x00008c00ff1277ac */ /* 0x002e620008000a00 */
[----:B------:R-:W3:Y:S05]  /*4730*/  LDCU.128 UR4, c[0x0][0x420] ;  /* 0x00008400ff0477ac */ /* 0x000eea0008000c00 */
[----:B------:R-:W-:Y:S01]  /*4740*/  VOTEU.ANY UP0, P0 ;  /* 0x0000000000ff7886 */ /* 0x000fe20000000100 */
[----:B--2---:R-:W2:Y:S04]  /*4750*/  LDCU.64 UR16, c[0x0][0x440] ;  /* 0x00008800ff1077ac */ /* 0x004ea80008000a00 */
[----:B--2---:R-:W2:Y:S01]  /*4760*/  @UP0 LDCU UR16, c[0x0][0x480] ;  /* 0x00009000ff1007ac */ /* 0x004ea20008000800 */
[----:B------:R-:W2:Y:S01]  /*4770*/  @UP0 LDCU UR17, c[0x0][0x484] ;  /* 0x00009080ff1107ac */ /* 0x000ea20008000800 */
[----:B-1----:R-:W-:-:S02]  /*4780*/  IMAD.U32 R69, RZ, RZ, UR18 ;  /* 0x00000012ff457e24 */ /* 0x002fc4000f8e00ff */
[----:B------:R-:W-:Y:S01]  /*4790*/  IMAD.U32 R80, RZ, RZ, UR19 ;  /* 0x00000013ff507e24 */ /* 0x000fe2000f8e00ff */
[----:B------:R-:W-:Y:S02]  /*47a0*/  USEL UR8, UR8, UR10, !UP0 ;  /* 0x0000000a08087287 */ /* 0x000fe4000c000000 */
[----:B------:R-:W-:Y:S01]  /*47b0*/  R2UR UR20, R69 ;  /* 0x00000000451472ca */ /* 0x000fe200000e0000 */
[----:B---3--:R-:W-:Y:S01]  /*47c0*/  UMOV UR19, UR7 ;  /* 0x0000000700137c82 */ /* 0x008fe20008000000 */
[----:B------:R-:W-:Y:S01]  /*47d0*/  R2UR UR21, R80 ;  /* 0x00000000501572ca */ /* 0x000fe200000e0000 */
[----:B------:R-:W-:Y:S01]  /*47e0*/  UMOV UR18, UR6 ;  /* 0x0000000600127c82 */ /* 0x000fe20008000000 */
[----:B------:R-:W-:Y:S01]  /*47f0*/  USEL UR9, UR9, UR11, !UP0 ;  /* 0x0000000b09097287 */ /* 0x000fe2000c000000 */
[----:B------:R-:W3:Y:S02]  /*4800*/  @UP0 LDCU UR19, c[0x0][0x46c] ;  /* 0x00008d80ff1307ac */ /* 0x000ee40008000800 */
[----:B------:R-:W1:Y:S06]  /*4810*/  @UP0 LDCU UR18, c[0x0][0x468] ;  /* 0x00008d00ff1207ac */ /* 0x000e6c0008000800 */
[----:B------:R-:W-:-:S02]  /*4820*/  USEL UR20, UR4, UR20, !UP0 ;  /* 0x0000001404147287 */ /* 0x000fc4000c000000 */
[----:B------:R-:W-:Y:S01]  /*4830*/  USEL UR21, UR5, UR21, !UP0 ;  /* 0x0000001505157287 */ /* 0x000fe2000c000000 */
[----:B------:R-:W-:Y:S01]  /*4840*/  @!PT LDS RZ, [RZ] ;  /* 0x00000000fffff984 */ /* 0x000fe20000000800 */
[----:B------:R-:W-:Y:S01]  /*4850*/  @!PT LDS RZ, [RZ] ;  /* 0x00000000fffff984 */ /* 0x000fe20000000800 */
[----:B------:R-:W-:Y:S01]  /*4860*/  @!PT LDS RZ, [RZ] ;  /* 0x00000000fffff984 */ /* 0x000fe20000000800 */
[----:B------:R-:W-:Y:S01]  /*4870*/  @!PT LDS RZ, [RZ] ;  /* 0x00000000fffff984 */ /* 0x000fe20000000800 */
[----:B------:R-:W-:Y:S06]  /*4880*/  MEMBAR.SC.GPU ;  /* 0x0000000000007992 */ /* 0x000fec0000002000 */
[----:B------:R-:W-:-:S00]  /*4890*/  ERRBAR ;  /* 0x00000000000079ab */ /* 0x000fc00000000000 */
[----:B------:R-:W-:Y:S06]  /*48a0*/  CGAERRBAR ;  /* 0x00000000000075ab */ /* 0x000fec0000000000 */
[----:B--2---:R-:W-:Y:S01]  /*48b0*/  CCTL.IVALL ;  /* 0x00000000ff00798f */ /* 0x004fe20002000000 */
.L_x_13:
[----:B------:R-:W3:Y:S01]  /*48c0*/  LDCU UR4, c[0x0][0x398] ;  /* 0x00007300ff0477ac */ /* 0x000ee20008000800 */
[----:B----4-:R-:W-:Y:S01]  /*48d0*/  DSETP.NEU.AND P0, PT, R98, RZ, PT ;  /* 0x000000ff6200722a */ /* 0x010fe20003f0d000 */
[----:B------:R-:W-:Y:S01]  /*48e0*/  BSSY.RECONVERGENT B2, `(.L_x_17) ;  /* 0x0001633000027945 */ /* 0x000fe20003800200 */
[----:B------:R-:W-:Y:S02]  /*48f0*/  UMOV UR5, 0xffffffff ;  /* 0xffffffff00057882 */ /* 0x000fe40000000000 */
[----:B---3--:R-:W-:Y:S02]  /*4900*/  USHF.L.U32 UR5, UR5, UR4, URZ ;  /* 0x0000000405057299 */ /* 0x008fe400080006ff */
[----:B------:R-:W-:Y:S02]  /*4910*/  USHF.L.U32 UR4, UR26, UR4, URZ ;  /* 0x000000041a047299 */ /* 0x000fe400080006ff */
[----:B------:R-:W-:-:S04]  /*4920*/  ULOP3.LUT UR5, UR14, UR5, URZ, 0x30, !UPT ;  /* 0x000000050e057292 */ /* 0x000fc8000f8e30ff */
[----:B------:R-:W-:-:S04]  /*4930*/  UIADD3 UR4, UPT, UPT, UR4, UR5, URZ ;  /* 0x0000000504047290 */ /* 0x000fc8000fffe0ff */
[----:B------:R-:W-:Y:S01]  /*4940*/  ULEA UR24, UR4, 0x40, 0x6 ;  /* 0x0000004004187891 */ /* 0x000fe2000f8e30ff */
[----:B------:R-:W-:Y:S11]  /*4950*/  @!P0 BRA `(.L_x_18) ;  /* 0x000000e800fc8947 */ /* 0x000ff60003800000 */
[----:B------:R-:W-:Y:S01]  /*4960*/  UISETP.GE.AND UP0, UPT, UR29, UR24, UPT ;  /* 0x000000181d00728c */ /* 0x000fe2000bf06270 */
[----:B------:R-:W-:Y:S08]  /*4970*/  BSSY.RECONVERGENT B1, `(.L_x_19) ;  /* 0x00001b3000017945 */ /* 0x000ff00003800200 */
[----:B------:R-:W-:Y:S05]  /*4980*/  BRA.U !UP0, `(.L_x_20) ;  /* 0x0000000108987547 */ /* 0x000fea000b800000 */
[----:B------:R-:W3:Y:S01]  /*4990*/  LDCU.64 UR24, c[0x0][0x380] ;  /* 0x00007000ff1877ac */ /* 0x000ee20008000a00 */
[----:B------:R-:W-:Y:S01]  /*49a0*/  VIADD R0, R95, 0x1 ;  /* 0x000000015f007836 */ /* 0x000fe20000000000 */
[----:B------:R-:W-:Y:S02]  /*49b0*/  CS2R R78, SRZ ;  /* 0x00000000004e7805 */ /* 0x000fe4000001ff00 */
[----:B------:R-:W-:Y:S02]  /*49c0*/  CS2R R80, SRZ ;  /* 0x0000000000507805 */ /* 0x000fe4000001ff00 */
[----:B---3--:R-:W-:Y:S02]  /*49d0*/  ISETP.GE.AND P6, PT, R68, UR25, PT ;  /* 0x0000001944007c0c */ /* 0x008fe4000bfc6270 */
[----:B------:R-:W-:Y:S02]  /*49e0*/  ISETP.GE.AND P0, PT, R93, UR25, PT ;  /* 0x000000195d007c0c */ /* 0x000fe4000bf06270 */
[----:B------:R-:W-:-:S02]  /*49f0*/  ISETP.LT.AND P1, PT, R95, UR24, !P6 ;  /* 0x000000185f007c0c */ /* 0x000fc4000f721270 */
[C---:B------:R-:W-:Y:S02]  /*4a00*/  ISETP.LT.AND P2, PT, R95.reuse, UR24, !P0 ;  /* 0x000000185f007c0c */ /* 0x040fe4000c741270 */
[C---:B------:R-:W-:Y:S02]  /*4a10*/  ISETP.LT.AND P3, PT, R0.reuse, UR24, !P6 ;  /* 0x0000001800007c0c */ /* 0x040fe4000f761270 */
[----:B------:R-:W-:Y:S01]  /*4a20*/  ISETP.LT.AND P4, PT, R0, UR24, !P0 ;  /* 0x0000001800007c0c */ /* 0x000fe2000c781270 */
[----:B------:R-:W-:Y:S01]  /*4a30*/  VIADD R0, R95, 0x2 ;  /* 0x000000025f007836 */ /* 0x000fe20000000000 */
[----:B------:R-:W-:-:S05]  /*4a40*/  CS2R R74, SRZ ;  /* 0x00000000004a7805 */ /* 0x000fca000001ff00 */
[----:B------:R-:W4:Y:S01]  /*4a50*/  @P1 LDG.E.LTC128B.64 R78, desc[UR12][R102.64+0x100] ;  /* 0x0001000c664e1981 */ /* 0x000f22000c1e1b20 */
[----:B-1----:R-:W-:-:S03]  /*4a60*/  IADD3 R2, P1, PT, R102, UR18, RZ ;  /* 0x0000001266027c10 */ /* 0x002fc6000ff3e0ff */
[----:B------:R-:W4:Y:S01]  /*4a70*/  @P2 LDG.E.LTC128B.64 R80, desc[UR12][R102.64] ;  /* 0x0000000c66502981 */ /* 0x000f22000c1e1b20 */
[----:B------:R-:W-:Y:S02]  /*4a80*/  IADD3.X R3, PT, PT, R103, UR19, RZ, P1, !PT ;  /* 0x0000001367037c10 */ /* 0x000fe40008ffe4ff */
[C---:B------:R-:W-:Y:S02]  /*4a90*/  ISETP.LT.AND P2, PT, R0.reuse, UR24, !P0 ;  /* 0x0000001800007c0c */ /* 0x040fe4000c741270 */
[----:B------:R-:W-:Y:S01]  /*4aa0*/  ISETP.LT.AND P1, PT, R0, UR24, !P6 ;  /* 0x0000001800007c0c */ /* 0x000fe2000f721270 */
[----:B------:R-:W-:Y:S01]  /*4ab0*/  VIADD R0, R95, 0x3 ;  /* 0x000000035f007836 */ /* 0x000fe20000000000 */
[----:B------:R-:W4:Y:S01]  /*4ac0*/  @P3 LDG.E.LTC128B.64 R74, desc[UR12][R2.64+0x100] ;  /* 0x0001000c024a3981 */ /* 0x000f22000c1e1b20 */
[----:B------:R-:W-:-:S03]  /*4ad0*/  IADD3 R84, P3, PT, R2, UR18, RZ ;  /* 0x0000001202547c10 */ /* 0x000fc6000ff7e0ff */
[----:B------:R-:W-:Y:S02]  /*4ae0*/  ISETP.LT.AND P0, PT, R0, UR24, !P0 ;  /* 0x0000001800007c0c */ /* 0x000fe4000c701270 */
[----:B------:R-:W-:Y:S02]  /*4af0*/  IADD3.X R85, PT, PT, R3, UR19, RZ, P3, !PT ;  /* 0x0000001303557c10 */ /* 0x000fe40009ffe4ff */
[----:B------:R-:W-:Y:S02]  /*4b00*/  IADD3 R82, P3, PT, R84, UR18, RZ ;  /* 0x0000001254527c10 */ /* 0x000fe4000ff7e0ff */
[----:B------:R-:W-:Y:S02]  /*4b10*/  CS2R R72, SRZ ;  /* 0x0000000000487805 */ /* 0x000fe4000001ff00 */
[----:B------:R-:W-:Y:S02]  /*4b20*/  CS2R R70, SRZ ;  /* 0x0000000000467805 */ /* 0x000fe4000001ff00 */
[----:B------:R-:W-:-:S02]  /*4b30*/  CS2R R68, SRZ ;  /* 0x0000000000447805 */ /* 0x000fc4000001ff00 */
[----:B------:R-:W-:Y:S01]  /*4b40*/  IADD3.X R83, PT, PT, R85, UR19, RZ, P3, !PT ;  /* 0x0000001355537c10 */ /* 0x000fe20009ffe4ff */
[----:B------:R-:W4:Y:S04]  /*4b50*/  @P2 LDG.E.LTC128B.64 R72, desc[UR12][R84.64] ;  /* 0x0000000c54482981 */ /* 0x000f28000c1e1b20 */
[----:B------:R-:W4:Y:S04]  /*4b60*/  @P1 LDG.E.LTC128B.64 R70, desc[UR12][R84.64+0x100] ;  /* 0x0001000c54461981 */ /* 0x000f28000c1e1b20 */
[----:B------:R-:W4:Y:S01]  /*4b70*/  @P0 LDG.E.LTC128B.64 R68, desc[UR12][R82.64] ;  /* 0x0000000c52440981 */ /* 0x000f22000c1e1b20 */
[----:B------:R-:W-:-:S02]  /*4b80*/  ISETP.LT.AND P6, PT, R0, UR24, !P6 ;  /* 0x0000001800007c0c */ /* 0x000fc4000f7c1270 */
[----:B------:R-:W-:-:S06]  /*4b90*/  CS2R R76, SRZ ;  /* 0x00000000004c7805 */ /* 0x000fcc000001ff00 */
[----:B------:R1:W4:Y:S02]  /*4ba0*/  @P4 LDG.E.LTC128B.64 R76, desc[UR12][R2.64] ;  /* 0x0000000c024c4981 */ /* 0x000324000c1e1b20 */
[----:B-1----:R-:W-:-:S03]  /*4bb0*/  CS2R R2, SRZ ;  /* 0x0000000000027805 */ /* 0x002fc6000001ff00 */
[----:B------:R-:W-:Y:S05]  /*4bc0*/  @!P6 BRA `(.L_x_21) ;  /* 0x000000180034e947 */ /* 0x000fea0003800000 */
[----:B------:R1:W4:Y:S01]  /*4bd0*/  LDG.E.LTC128B.64 R2, desc[UR12][R82.64+0x100] ;  /* 0x0001000c52027981 */ /* 0x000322000c1e1b20 */
[----:B------:R-:W-:Y:S05]  /*4be0*/  BRA `(.L_x_21) ;  /* 0x00000018002c7947 */ /* 0x000fea0003800000 */
.L_x_20:
[----:B------:R-:W-:Y:S01]  /*4bf0*/  IADD3 R72, P0, PT, R102, -UR8, RZ ;  /* 0x8000000866487c10 */ /* 0x000fe2000ff1e0ff */
[----:B------:R-:W-:Y:S03]  /*4c00*/  BSSY.RECONVERGENT B0, `(.L_x_22) ;  /* 0x0000029000007945 */ /* 0x000fe60003800200 */
[----:B------:R-:W-:-:S04]  /*4c10*/  IADD3.X R73, PT, PT, R103, ~UR9, RZ, P0, !PT ;  /* 0x8000000967497c10 */ /* 0x000fc800087fe4ff */
[----:B------:R-:W-:-:S04]  /*4c20*/  LOP3.LUT R0, R73, UR21, RZ, 0xfc, !PT ;  /* 0x0000001549007c12 */ /* 0x000fc8000f8efcff */
[----:B------:R-:W-:-:S13]  /*4c30*/  ISETP.NE.U32.AND P0, PT, R0, RZ, PT ;  /* 0x000000ff0000720c */ /* 0x000fda0003f05070 */
[----:B------:R-:W-:Y:S05]  /*4c40*/  @P0 BRA `(.L_x_23) ;  /* 0x0000000000580947 */ /* 0x000fea0003800000 */
[----:B------:R-:W3:Y:S01]  /*4c50*/  I2F.U32.RP R69, UR20 ;  /* 0x0000001400457d06 */ /* 0x000ee20008209000 */
[----:B------:R-:W-:-:S07]  /*4c60*/  ISETP.NE.U32.AND P0, PT, RZ, UR20, PT ;  /* 0x00000014ff007c0c */ /* 0x000fce000bf05070 */
[----:B---3--:R-:W3:Y:S02]  /*4c70*/  MUFU.RCP R2, R69 ;  /* 0x0000004500027308 */ /* 0x008ee40000001000 */
[----:B---3--:R-:W-:-:S06]  /*4c80*/  IADD3 R2, PT, PT, R2, 0xffffffe, RZ ;  /* 0x0ffffffe02027810 */ /* 0x008fcc0007ffe0ff */
[----:B------:R-:W3:Y:S02]  /*4c90*/  F2I.FTZ.U32.TRUNC.NTZ R3, R2 ;  /* 0x0000000200037305 */ /* 0x000ee4000021f000 */
[----:B---3--:R-:W-:Y:S01]  /*4ca0*/  IADD3 R0, PT, PT, RZ, -R3, RZ ;  /* 0x80000003ff007210 */ /* 0x008fe20007ffe0ff */
[----:B------:R-:W-:-:S04]  /*4cb0*/  IMAD.MOV.U32 R2, RZ, RZ, RZ ;  /* 0x000000ffff027224 */ /* 0x000fc800078e00ff */
[----:B------:R-:W-:-:S04]  /*4cc0*/  IMAD R0, R0, UR20, RZ ;  /* 0x0000001400007c24 */ /* 0x000fc8000f8e02ff */
[----:B------:R-:W-:-:S06]  /*4cd0*/  IMAD.HI.U32 R3, R3, R0, R2 ;  /* 0x0000000003037227 */ /* 0x000fcc00078e0002 */
[----:B------:R-:W-:-:S05]  /*4ce0*/  IMAD.HI.U32 R70, R3, R72, RZ ;  /* 0x0000004803467227 */ /* 0x000fca00078e00ff */
[----:B------:R-:W-:-:S05]  /*4cf0*/  IADD3 R3, PT, PT, -R70, RZ, RZ ;  /* 0x000000ff46037210 */ /* 0x000fca0007ffe1ff */
[----:B------:R-:W-:-:S05]  /*4d00*/  IMAD R3, R3, UR20, R72 ;  /* 0x0000001403037c24 */ /* 0x000fca000f8e0248 */
[----:B------:R-:W-:-:S13]  /*4d10*/  ISETP.GE.U32.AND P2, PT, R3, UR20, PT ;  /* 0x0000001403007c0c */ /* 0x000fda000bf46070 */
[----:B------:R-:W-:Y:S01]  /*4d20*/  @P2 VIADD R3, R3, -UR20 ;  /* 0x8000001403032c36 */ /* 0x000fe20008000000 */
[----:B------:R-:W-:-:S04]  /*4d30*/  @P2 IADD3 R70, PT, PT, R70, 0x1, RZ ;  /* 0x0000000146462810 */ /* 0x000fc80007ffe0ff */
[----:B------:R-:W-:Y:S01]  /*4d40*/  ISETP.GE.U32.AND P1, PT, R3, UR20, PT ;  /* 0x0000001403007c0c */ /* 0x000fe2000bf26070 */
[----:B------:R-:W-:-:S12]  /*4d50*/  IMAD.MOV.U32 R3, RZ, RZ, RZ ;  /* 0x000000ffff037224 */ /* 0x000fd800078e00ff */
[----:B------:R-:W-:Y:S01]  /*4d60*/  @P1 VIADD R70, R70, 0x1 ;  /* 0x0000000146461836 */ /* 0x000fe20000000000 */
[----:B------:R-:W-:-:S04]  /*4d70*/  @!P0 LOP3.LUT R70, RZ, UR20, RZ, 0x33, !PT ;  /* 0x00000014ff468c12 */ /* 0x000fc8000f8e33ff */
[----:B------:R-:W-:-:S05]  /*4d80*/  IADD3 R69, PT, PT, -R70, RZ, RZ ;  /* 0x000000ff46457210 */ /* 0x000fca0007ffe1ff */
[----:B------:R-:W-:Y:S01]  /*4d90*/  IMAD R2, R69, UR20, R72 ;  /* 0x0000001445027c24 */ /* 0x000fe2000f8e0248 */
[----:B------:R-:W-:Y:S05]  /*4da0*/  BRA `(.L_x_24) ;  /* 0x0000000000387947 */ /* 0x000fea0003800000 */
.L_x_23:
[----:B------:R-:W-:Y:S01]  /*4db0*/  IMAD.MOV.U32 R0, RZ, RZ, R72 ;  /* 0x000000ffff007224 */ /* 0x000fe200078e0048 */
[----:B------:R-:W-:Y:S01]  /*4dc0*/  MOV R89, UR20 ;  /* 0x0000001400597c02 */ /* 0x000fe20008000f00 */
[----:B------:R-:W-:Y:S01]  /*4dd0*/  IMAD.MOV.U32 R83, RZ, RZ, R73 ;  /* 0x000000ffff537224 */ /* 0x000fe200078e0049 */
[----:B------:R-:W-:Y:S02]  /*4de0*/  MOV R87, UR21 ;  /* 0x0000001500577c02 */ /* 0x000fe40008000f00 */
[----:B------:R-:W-:Y:S02]  /*4df0*/  MOV R88, 0x4e10 ;  /* 0x00004e1000587802 */ /* 0x000fe40000000f00 */
[----:B-12--5:R-:W-:Y:S05]  /*4e00*/  CALL.REL.NOINC `($__internal_0_$__cuda_sm20_div_u64) ;  /* 0x0000015c00dc7944 */ /* 0x026fea0003c00000 */
[-C--:B------:R-:W-:Y:S02]  /*4e10*/  IADD3 R3, P0, PT, RZ, -R83.reuse, RZ ;  /* 0x80000053ff037210 */ /* 0x080fe40007f1e0ff */
[----:B------:R-:W-:Y:S02]  /*4e20*/  MOV R70, R83 ;  /* 0x0000005300467202 */ /* 0x000fe40000000f00 */
[----:B------:R-:W-:Y:S01]  /*4e30*/  IADD3.X R85, PT, PT, RZ, ~R85, RZ, P0, !PT ;  /* 0x80000055ff557210 */ /* 0x000fe200007fe4ff */
[----:B------:R-:W-:-:S04]  /*4e40*/  IMAD.WIDE.U32 R74, R3, UR20, R72 ;  /* 0x00000014034a7c25 */ /* 0x000fc8000f8e0048 */
[----:B------:R-:W-:Y:S01]  /*4e50*/  IMAD R0, R85, UR20, RZ ;  /* 0x0000001455007c24 */ /* 0x000fe2000f8e02ff */
[----:B------:R-:W-:-:S03]  /*4e60*/  MOV R2, R74 ;  /* 0x0000004a00027202 */ /* 0x000fc60000000f00 */
[----:B------:R-:W-:-:S05]  /*4e70*/  IMAD R0, R3, UR21, R0 ;  /* 0x0000001503007c24 */ /* 0x000fca000f8e0200 */
[----:B------:R-:W-:Y:S02]  /*4e80*/  IADD3 R3, PT, PT, R75, R0, RZ ;  /* 0x000000004b037210 */ /* 0x000fe40007ffe0ff */
.L_x_24:
[----:B-12---:R-:W-:Y:S05]  /*4e90*/  BSYNC.RECONVERGENT B0 ;  /* 0x0000000000007941 */ /* 0x006fea0003800200 */
.L_x_22:
[----:B------:R-:W1:Y:S01]  /*4ea0*/  LDCU.64 UR4, c[0x0][0x380] ;  /* 0x00007000ff0477ac */ /* 0x000e620008000a00 */
[--C-:B------:R-:W-:Y:S02]  /*4eb0*/  SHF.R.U64 R69, R2, 0x3, R3.reuse ;  /* 0x0000000302457819 */ /* 0x100fe40000001203 */
[----:B------:R-:W-:Y:S02]  /*4ec0*/  CS2R R80, SRZ ;  /* 0x0000000000507805 */ /* 0x000fe4000001ff00 */
[----:B------:R-:W-:Y:S02]  /*4ed0*/  SHF.R.U32.HI R0, RZ, 0x3, R3 ;  /* 0x00000003ff007819 */ /* 0x000fe40000011603 */
[----:B------:R-:W-:Y:S02]  /*4ee0*/  ISETP.GE.U32.AND P2, PT, R70, R69, PT ;  /* 0x000000454600720c */ /* 0x000fe40003f46070 */
[----:B------:R-:W-:Y:S02]  /*4ef0*/  SHF.R.S32.HI R69, RZ, 0x1f, R70 ;  /* 0x0000001fff457819 */ /* 0x000fe40000011446 */
[----:B-1----:R-:W-:-:S04]  /*4f00*/  ISETP.GE.AND P1, PT, R93, UR5, PT ;  /* 0x000000055d007c0c */ /* 0x002fc8000bf26270 */
[----:B------:R-:W-:-:S04]  /*4f10*/  ISETP.LT.AND P0, PT, R95, UR4, !P1 ;  /* 0x000000045f007c0c */ /* 0x000fc8000cf01270 */
[----:B------:R-:W-:-:S13]  /*4f20*/  ISETP.GE.U32.AND.EX P0, PT, R69, R0, P0, P2 ;  /* 0x000000004500720c */ /* 0x000fda0000706120 */
[----:B------:R1:W4:Y:S01]  /*4f30*/  @P0 LDG.E.LTC128B.64 R80, desc[UR12][R102.64] ;  /* 0x0000000c66500981 */ /* 0x000322000c1e1b20 */
[----:B------:R-:W-:Y:S01]  /*4f40*/  IADD3 R3, P0, PT, R72, 0x100, RZ ;  /* 0x0000010048037810 */ /* 0x000fe20007f1e0ff */
[----:B------:R-:W-:Y:S04]  /*4f50*/  BSSY.RECONVERGENT B0, `(.L_x_25) ;  /* 0x000001f000007945 */ /* 0x000fe80003800200 */
[----:B------:R-:W-:-:S05]  /*4f60*/  IMAD.X R2, RZ, RZ, R73, P0 ;  /* 0x000000ffff027224 */ /* 0x000fca00000e0649 */
[----:B------:R-:W-:-:S04]  /*4f70*/  LOP3.LUT R0, R2, UR21, RZ, 0xfc, !PT ;  /* 0x0000001502007c12 */ /* 0x000fc8000f8efcff */
[----:B------:R-:W-:-:S13]  /*4f80*/  ISETP.NE.U32.AND P0, PT, R0, RZ, PT ;  /* 0x000000ff0000720c */ /* 0x000fda0003f05070 */
[----:B-1----:R-:W-:Y:S05]  /*4f90*/  @P0 BRA `(.L_x_26) ;  /* 0x0000000000500947 */ /* 0x002fea0003800000 */
[----:B------:R-:W1:Y:S01]  /*4fa0*/  I2F.U32.RP R72, UR20 ;  /* 0x0000001400487d06 */ /* 0x000e620008209000 */
[----:B------:R-:W-:Y:S02]  /*4fb0*/  MOV R74, RZ ;  /* 0x000000ff004a7202 */ /* 0x000fe40000000f00 */
[----:B------:R-:W-:-:S05]  /*4fc0*/  MOV R83, RZ ;  /* 0x000000ff00537202 */ /* 0x000fca0000000f00 */
[----:B-1----:R-:W1:Y:S02]  /*4fd0*/  MUFU.RCP R71, R72 ;  /* 0x0000004800477308 */ /* 0x002e640000001000 */
[----:B-1----:R-:W-:-:S06]  /*4fe0*/  VIADD R71, R71, 0xffffffe ;  /* 0x0ffffffe47477836 */ /* 0x002fcc0000000000 */
[----:B------:R-:W1:Y:S02]  /*4ff0*/  F2I.FTZ.U32.TRUNC.NTZ R75, R71 ;  /* 0x00000047004b7305 */ /* 0x000e64000021f000 */
[----:B-1----:R-:W-:-:S04]  /*5000*/  IMAD.MOV R0, RZ, RZ, -R75 ;  /* 0x000000ffff007224 */ /* 0x002fc800078e0a4b */
[----:B------:R-:W-:-:S04]  /*5010*/  IMAD R0, R0, UR20, RZ ;  /* 0x0000001400007c24 */ /* 0x000fc8000f8e02ff */
[----:B------:R-:W-:-:S06]  /*5020*/  IMAD.HI.U32 R0, R75, R0, R74 ;  /* 0x000000004b007227 */ /* 0x000fcc00078e004a */
[----:B------:R-:W-:-:S04]  /*5030*/  IMAD.HI.U32 R0, R0, R3, RZ ;  /* 0x0000000300007227 */ /* 0x000fc800078e00ff */
[----:B------:R-:W-:-:S04]  /*5040*/  IMAD.MOV R0, RZ, RZ, -R0 ;  /* 0x000000ffff007224 */ /* 0x000fc800078e0a00 */
[----:B------:R-:W-:-:S05]  /*5050*/  IMAD R0, R0, UR20, R3 ;  /* 0x0000001400007c24 */ /* 0x000fca000f8e0203 */
[----:B------:R-:W-:-:S13]  /*5060*/  ISETP.GE.U32.AND P0, PT, R0, UR20, PT ;  /* 0x0000001400007c0c */ /* 0x000fda000bf06070 */
[----:B------:R-:W-:Y:S02]  /*5070*/  @P0 IADD3 R0, PT, PT, R0, -UR20, RZ ;  /* 0x8000001400000c10 */ /* 0x000fe4000fffe0ff */
[----:B------:R-:W-:Y:S02]  /*5080*/  ISETP.NE.U32.AND P0, PT, RZ, UR20, PT ;  /* 0x00000014ff007c0c */ /* 0x000fe4000bf05070 */
[----:B------:R-:W-:-:S13]  /*5090*/  ISETP.GE.U32.AND P2, PT, R0, UR20, PT ;  /* 0x0000001400007c0c */ /* 0x000fda000bf46070 */
[----:B------:R-:W-:Y:S01]  /*50a0*/  @P2 VIADD R0, R0, -UR20 ;  /* 0x8000001400002c36 */ /* 0x000fe20008000000 */
[----:B------:R-:W-:-:S04]  /*50b0*/  @!P0 LOP3.LUT R0, RZ, UR20, RZ, 0x33, !PT ;  /* 0x00000014ff008c12 */ /* 0x000fc8000f8e33ff */
[----:B------:R-:W-:Y:S01]  /*50c0*/  MOV R82, R0 ;  /* 0x0000000000527202 */ /* 0x000fe20000000f00 */
[----:B------:R-:W-:Y:S05]  /*50d0*/  BRA `(.L_x_27) ;  /* 0x0000000000187947 */ /* 0x000fea0003800000 */
.L_x_26:
[----:B------:R-:W-:Y:S01]  /*50e0*/  IMAD.MOV.U32 R87, RZ, RZ, R3 ;  /* 0x000000ffff577224 */ /* 0x000fe200078e0003 */
[----:B------:R-:W-:Y:S01]  /*50f0*/  MOV R86, UR20 ;  /* 0x0000001400567c02 */ /* 0x000fe20008000f00 */
[----:B------:R-:W-:Y:S01]  /*5100*/  IMAD.MOV.U32 R85, RZ, RZ, R2 ;  /* 0x000000ffff557224 */ /* 0x000fe200078e0002 */
[----:B------:R-:W-:Y:S02]  /*5110*/  MOV R83, UR21 ;  /* 0x0000001500537c02 */ /* 0x000fe40008000f00 */
[----:B------:R-:W-:Y:S02]  /*5120*/  MOV R84, 0x5140 ;  /* 0x0000514000547802 */ /* 0x000fe40000000f00 */
[----:B----45:R-:W-:Y:S05]  /*5130*/  CALL.REL.NOINC `($__internal_1_$__cuda_sm20_rem_u64) ;  /* 0x0000016000247944 */ /* 0x030fea0003c00000 */
.L_x_27:
[----:B------:R-:W-:Y:S05]  /*5140*/  BSYNC.RECONVERGENT B0 ;  /* 0x0000000000007941 */ /* 0x000fea0003800200 */
.L_x_25:
[----:B------:R-:W1:Y:S01]  /*5150*/  LDCU.64 UR4, c[0x0][0x380] ;  /* 0x00007000ff0477ac */ /* 0x000e620008000a00 */
[--C-:B------:R-:W-:Y:S02]  /*5160*/  SHF.R.U64 R71, R82, 0x3, R83.reuse ;  /* 0x0000000352477819 */ /* 0x100fe40000001253 */
[----:B------:R-:W-:Y:S02]  /*5170*/  CS2R R78, SRZ ;  /* 0x00000000004e7805 */ /* 0x000fe4000001ff00 */
[----:B------:R-:W-:Y:S02]  /*5180*/  SHF.R.U32.HI R0, RZ, 0x3, R83 ;  /* 0x00000003ff007819 */ /* 0x000fe40000011653 */
[----:B------:R-:W-:Y:S02]  /*5190*/  ISETP.GE.U32.AND P3, PT, R70, R71, PT ;  /* 0x000000474600720c */ /* 0x000fe40003f66070 */
[----:B-1----:R-:W-:-:S04]  /*51a0*/  ISETP.GE.AND P0, PT, R68, UR5, PT ;  /* 0x0000000544007c0c */ /* 0x002fc8000bf06270 */
[----:B------:R-:W-:-:S04]  /*51b0*/  ISETP.LT.AND P2, PT, R95, UR4, !P0 ;  /* 0x000000045f007c0c */ /* 0x000fc8000c741270 */
[----:B------:R-:W-:-:S13]  /*51c0*/  ISETP.GE.U32.AND.EX P2, PT, R69, R0, P2, P3 ;  /* 0x000000004500720c */ /* 0x000fda0001746130 */
[----:B------:R1:W4:Y:S01]  /*51d0*/  @P2 LDG.E.LTC128B.64 R78, desc[UR12][R102.64+0x100] ;  /* 0x0001000c664e2981 */ /* 0x000322000c1e1b20 */
[----:B------:R-:W-:Y:S01]  /*51e0*/  IADD3 R68, P2, PT, R102, UR18, RZ ;  /* 0x0000001266447c10 */ /* 0x000fe2000ff5e0ff */
[----:B------:R-:W-:Y:S03]  /*51f0*/  BSSY.RECONVERGENT B0, `(.L_x_28) ;  /* 0x000002b000007945 */ /* 0x000fe60003800200 */
[----:B------:R-:W-:Y:S02]  /*5200*/  IADD3.X R69, PT, PT, R103, UR19, RZ, P2, !PT ;  /* 0x0000001367457c10 */ /* 0x000fe400097fe4ff */
[----:B------:R-:W-:-:S04]  /*5210*/  IADD3 R70, P2, PT, R68, -UR8, RZ ;  /* 0x8000000844467c10 */ /* 0x000fc8000ff5e0ff */
[----:B------:R-:W-:-:S04]  /*5220*/  IADD3.X R71, PT, PT, R69, ~UR9, RZ, P2, !PT ;  /* 0x8000000945477c10 */ /* 0x000fc800097fe4ff */
[----:B------:R-:W-:-:S04]  /*5230*/  LOP3.LUT R0, R71, UR21, RZ, 0xfc, !PT ;  /* 0x0000001547007c12 */ /* 0x000fc8000f8efcff */
[----:B------:R-:W-:-:S13]  /*5240*/  ISETP.NE.U32.AND P2, PT, R0, RZ, PT ;  /* 0x000000ff0000720c */ /* 0x000fda0003f45070 */
[----:B-1----:R-:W-:Y:S05]  /*5250*/  @P2 BRA `(.L_x_29) ;  /* 0x0000000000582947 */ /* 0x002fea0003800000 */
[----:B------:R-:W1:Y:S01]  /*5260*/  I2F.U32.RP R74, UR20 ;  /* 0x00000014004a7d06 */ /* 0x000e620008209000 */
[----:B------:R-:W-:Y:S01]  /*5270*/  IMAD.MOV.U32 R72, RZ, RZ, RZ ;  /* 0x000000ffff487224 */ /* 0x000fe200078e00ff */
[----:B------:R-:W-:-:S06]  /*5280*/  ISETP.NE.U32.AND P2, PT, RZ, UR20, PT ;  /* 0x00000014ff007c0c */ /* 0x000fcc000bf45070 */
[----:B-1----:R-:W1:Y:S02]  /*5290*/  MUFU.RCP R73, R74 ;  /* 0x0000004a00497308 */ /* 0x002e640000001000 */
[----:B-1----:R-:W-:-:S06]  /*52a0*/  IADD3 R73, PT, PT, R73, 0xffffffe, RZ ;  /* 0x0ffffffe49497810 */ /* 0x002fcc0007ffe0ff */
[----:B------:R-:W1:Y:S02]  /*52b0*/  F2I.FTZ.U32.TRUNC.NTZ R73, R73 ;  /* 0x0000004900497305 */ /* 0x000e64000021f000 */
[----:B-1----:R-:W-:-:S05]  /*52c0*/  IADD3 R0, PT, PT, RZ, -R73, RZ ;  /* 0x80000049ff007210 */ /* 0x002fca0007ffe0ff */
[----:B------:R-:W-:-:S04]  /*52d0*/  IMAD R0, R0, UR20, RZ ;  /* 0x0000001400007c24 */ /* 0x000fc8000f8e02ff */
[----:B------:R-:W-:-:S04]  /*52e0*/  IMAD.HI.U32 R71, R73, R0, R72 ;  /* 0x0000000049477227 */ /* 0x000fc800078e0048 */
[----:B------:R-:W-:Y:S02]  /*52f0*/  IMAD.MOV.U32 R0, RZ, RZ, RZ ;  /* 0x000000ffff007224 */ /* 0x000fe400078e00ff */
[----:B------:R-:W-:-:S05]  /*5300*/  IMAD.HI.U32 R72, R71, R70, RZ ;  /* 0x0000004647487227 */ /* 0x000fca00078e00ff */
[----:B------:R-:W-:-:S05]  /*5310*/  IADD3 R71, PT, PT, -R72, RZ, RZ ;  /* 0x000000ff48477210 */ /* 0x000fca0007ffe1ff */
[----:B------:R-:W-:-:S05]  /*5320*/  IMAD R71, R71, UR20, R70 ;  /* 0x0000001447477c24 */ /* 0x000fca000f8e0246 */
[----:B------:R-:W-:-:S13]  /*5330*/  ISETP.GE.U32.AND P4, PT, R71, UR20, PT ;  /* 0x0000001447007c0c */ /* 0x000fda000bf86070 */
[----:B------:R-:W-:Y:S01]  /*5340*/  @P4 VIADD R71, R71, -UR20 ;  /* 0x8000001447474c36 */ /* 0x000fe20008000000 */
[----:B------:R-:W-:-:S04]  /*5350*/  @P4 IADD3 R72, PT, PT, R72, 0x1, RZ ;  /* 0x0000000148484810 */ /* 0x000fc80007ffe0ff */
[----:B------:R-:W-:-:S13]  /*5360*/  ISETP.GE.U32.AND P3, PT, R71, UR20, PT ;  /* 0x0000001447007c0c */ /* 0x000fda000bf66070 */
[----:B------:R-:W-:Y:S01]  /*5370*/  @P3 VIADD R72, R72, 0x1 ;  /* 0x0000000148483836 */ /* 0x000fe20000000000 */
[----:B------:R-:W-:-:S04]  /*5380*/  @!P2 LOP3.LUT R72, RZ, UR20, RZ, 0x33, !PT ;  /* 0x00000014ff48ac12 */ /* 0x000fc8000f8e33ff */
[----:B------:R-:W-:-:S05]  /*5390*/  IADD3 R71, PT, PT, -R72, RZ, RZ ;  /* 0x000000ff48477210 */ /* 0x000fca0007ffe1ff */
[----:B------:R-:W-:Y:S01]  /*53a0*/  IMAD R71, R71, UR20, R70 ;  /* 0x0000001447477c24 */ /* 0x000fe2000f8e0246 */
[----:B------:R-:W-:Y:S05]  /*53b0*/  BRA `(.L_x_30) ;  /* 0x0000000000387947 */ /* 0x000fea0003800000 */
.L_x_29:
[----:B------:R-:W-:Y:S01]  /*53c0*/  IMAD.MOV.U32 R0, RZ, RZ, R70 ;  /* 0x000000ffff007224 */ /* 0x000fe200078e0046 */
[----:B------:R-:W-:Y:S01]  /*53d0*/  MOV R89, UR20 ;  /* 0x0000001400597c02 */ /* 0x000fe20008000f00 */
[----:B------:R-:W-:Y:S01]  /*53e0*/  IMAD.MOV.U32 R83, RZ, RZ, R71 ;  /* 0x000000ffff537224 */ /* 0x000fe200078e0047 */
[----:B------:R-:W-:Y:S02]  /*53f0*/  MOV R87, UR21 ;  /* 0x0000001500577c02 */ /* 0x000fe40008000f00 */
[----:B------:R-:W-:Y:S02]  /*5400*/  MOV R88, 0x5420 ;  /* 0x0000542000587802 */ /* 0x000fe40000000f00 */
[----:B----45:R-:W-:Y:S05]  /*5410*/  CALL.REL.NOINC `($__internal_0_$__cuda_sm20_div_u64) ;  /* 0x0000015800587944 */ /* 0x030fea0003c00000 */
        /* <DEDUP_REMOVED lines=8> */
.L_x_30:
[----:B------:R-:W-:Y:S05]  /*54a0*/  BSYNC.RECONVERGENT B0 ;  /* 0x0000000000007941 */ /* 0x000fea0003800200 */
.L_x_28:
[----:B------:R-:W1:Y:S01]  /*54b0*/  LDCU UR4, c[0x0][0x380] ;  /* 0x00007000ff0477ac */ /* 0x000e620008000800 */
[--C-:B------:R-:W-:Y:S01]  /*54c0*/  SHF.R.U64 R71, R71, 0x3, R0.reuse ;  /* 0x0000000347477819 */ /* 0x100fe20000001200 */
[----:B------:R-:W-:Y:S01]  /*54d0*/  VIADD R70, R95, 0x1 ;  /* 0x000000015f467836 */ /* 0x000fe20000000000 */
[----:B------:R-:W-:Y:S02]  /*54e0*/  SHF.R.U32.HI R0, RZ, 0x3, R0 ;  /* 0x00000003ff007819 */ /* 0x000fe40000011600 */
[----:B------:R-:W-:Y:S02]  /*54f0*/  CS2R R76, SRZ ;  /* 0x00000000004c7805 */ /* 0x000fe4000001ff00 */
[----:B------:R-:W-:Y:S02]  /*5500*/  ISETP.GE.U32.AND P2, PT, R72, R71, PT ;  /* 0x000000474800720c */ /* 0x000fe40003f46070 */
[----:B------:R-:W-:Y:S02]  /*5510*/  SHF.R.S32.HI R71, RZ, 0x1f, R72 ;  /* 0x0000001fff477819 */ /* 0x000fe40000011448 */
[----:B-1----:R-:W-:-:S04]  /*5520*/  ISETP.LT.AND P1, PT, R70, UR4, !P1 ;  /* 0x0000000446007c0c */ /* 0x002fc8000cf21270 */
[----:B------:R-:W-:-:S13]  /*5530*/  ISETP.GE.U32.AND.EX P1, PT, R71, R0, P1, P2 ;  /* 0x000000004700720c */ /* 0x000fda0000f26120 */
[----:B------:R1:W4:Y:S01]  /*5540*/  @P1 LDG.E.LTC128B.64 R76, desc[UR12][R68.64] ;  /* 0x0000000c444c1981 */ /* 0x000322000c1e1b20 */
[----:B------:R-:W-:Y:S01]  /*5550*/  IADD3 R3, P1, PT, R3, UR18, RZ ;  /* 0x0000001203037c10 */ /* 0x000fe2000ff3e0ff */
[----:B------:R-:W-:Y:S03]  /*5560*/  BSSY.RECONVERGENT B0, `(.L_x_31) ;  /* 0x000001f000007945 */ /* 0x000fe60003800200 */
[----:B------:R-:W-:-:S04]  /*5570*/  IADD3.X R2, PT, PT, R2, UR19, RZ, P1, !PT ;  /* 0x0000001302027c10 */ /* 0x000fc80008ffe4ff */
[----:B------:R-:W-:-:S04]  /*5580*/  LOP3.LUT R0, R2, UR21, RZ, 0xfc, !PT ;  /* 0x0000001502007c12 */ /* 0x000fc8000f8efcff */
[----:B------:R-:W-:-:S13]  /*5590*/  ISETP.NE.U32.AND P1, PT, R0, RZ, PT ;  /* 0x000000ff0000720c */ /* 0x000fda0003f25070 */
[----:B-1----:R-:W-:Y:S05]  /*55a0*/  @P1 BRA `(.L_x_32) ;  /* 0x0000000000501947 */ /* 0x002fea0003800000 */
[----:B------:R-:W1:Y:S01]  /*55b0*/  I2F.U32.RP R74, UR20 ;  /* 0x00000014004a7d06 */ /* 0x000e620008209000 */
[----:B------:R-:W-:-:S07]  /*55c0*/  MOV R82, RZ ;  /* 0x000000ff00527202 */ /* 0x000fce0000000f00 */
[----:B-1----:R-:W1:Y:S02]  /*55d0*/  MUFU.RCP R73, R74 ;  /* 0x0000004a00497308 */ /* 0x002e640000001000 */
[----:B-1----:R-:W-:-:S06]  /*55e0*/  VIADD R73, R73, 0xffffffe ;  /* 0x0ffffffe49497836 */ /* 0x002fcc0000000000 */
[----:B------:R-:W1:Y:S02]  /*55f0*/  F2I.FTZ.U32.TRUNC.NTZ R83, R73 ;  /* 0x0000004900537305 */ /* 0x000e64000021f000 */
[----:B-1----:R-:W-:-:S04]  /*5600*/  IMAD.MOV R0, RZ, RZ, -R83 ;  /* 0x000000ffff007224 */ /* 0x002fc800078e0a53 */
[----:B------:R-:W-:-:S04]  /*5610*/  IMAD R0, R0, UR20, RZ ;  /* 0x0000001400007c24 */ /* 0x000fc8000f8e02ff */
[----:B------:R-:W-:Y:S01]  /*5620*/  IMAD.HI.U32 R0, R83, R0, R82 ;  /* 0x0000000053007227 */ /* 0x000fe200078e0052 */
[----:B------:R-:W-:-:S05]  /*5630*/  MOV R83, RZ ;  /* 0x000000ff00537202 */ /* 0x000fca0000000f00 */
        /* <DEDUP_REMOVED lines=11> */
.L_x_32:
[----:B------:R-:W-:Y:S01]  /*56f0*/  IMAD.MOV.U32 R87, RZ, RZ, R3 ;  /* 0x000000ffff577224 */ /* 0x000fe200078e0003 */
[----:B------:R-:W-:Y:S01]  /*5700*/  MOV R86, UR20 ;  /* 0x0000001400567c02 */ /* 0x000fe20008000f00 */
[----:B------:R-:W-:Y:S01]  /*5710*/  IMAD.MOV.U32 R85, RZ, RZ, R2 ;  /* 0x000000ffff557224 */ /* 0x000fe200078e0002 */
[----:B------:R-:W-:Y:S02]  /*5720*/  MOV R83, UR21 ;  /* 0x0000001500537c02 */ /* 0x000fe40008000f00 */
[----:B------:R-:W-:Y:S02]  /*5730*/  MOV R84, 0x5750 ;  /* 0x0000575000547802 */ /* 0x000fe40000000f00 */
[----:B----45:R-:W-:Y:S05]  /*5740*/  CALL.REL.NOINC `($__internal_1_$__cuda_sm20_rem_u64) ;  /* 0x0000015800a07944 */ /* 0x030fea0003c00000 */
.L_x_33:
[----:B------:R-:W-:Y:S05]  /*5750*/  BSYNC.RECONVERGENT B0 ;  /* 0x0000000000007941 */ /* 0x000fea0003800200 */
.L_x_31:
[----:B------:R-:W1:Y:S01]  /*5760*/  LDCU UR4, c[0x0][0x380] ;  /* 0x00007000ff0477ac */ /* 0x000e620008000800 */
[--C-:B------:R-:W-:Y:S02]  /*5770*/  SHF.R.U64 R73, R82, 0x3, R83.reuse ;  /* 0x0000000352497819 */ /* 0x100fe40000001253 */
[----:B------:R-:W-:Y:S02]  /*5780*/  CS2R R74, SRZ ;  /* 0x00000000004a7805 */ /* 0x000fe4000001ff00 */
[----:B------:R-:W-:Y:S02]  /*5790*/  SHF.R.U32.HI R0, RZ, 0x3, R83 ;  /* 0x00000003ff007819 */ /* 0x000fe40000011653 */
[----:B------:R-:W-:Y:S02]  /*57a0*/  ISETP.GE.U32.AND P1, PT, R72, R73, PT ;  /* 0x000000494800720c */ /* 0x000fe40003f26070 */
[----:B-1----:R-:W-:-:S04]  /*57b0*/  ISETP.LT.AND P0, PT, R70, UR4, !P0 ;  /* 0x0000000446007c0c */ /* 0x002fc8000c701270 */
[----:B------:R-:W-:-:S13]  /*57c0*/  ISETP.GE.U32.AND.EX P0, PT, R71, R0, P0, P1 ;  /* 0x000000004700720c */ /* 0x000fda0000706110 */
[----:B------:R-:W-:Y:S02]  /*57d0*/  @P0 IMAD.MOV.U32 R72, RZ, RZ, R68 ;  /* 0x000000ffff480224 */ /* 0x000fe400078e0044 */
[----:B------:R-:W-:-:S05]  /*57e0*/  @P0 IMAD.MOV.U32 R73, RZ, RZ, R69 ;  /* 0x000000ffff490224 */ /* 0x000fca00078e0045 */
        /* <DEDUP_REMOVED lines=31> */
.L_x_35:
        /* <DEDUP_REMOVED lines=14> */
.L_x_36:
[----:B------:R-:W-:Y:S05]  /*5ac0*/  BSYNC.RECONVERGENT B0 ;  /* 0x0000000000007941 */ /* 0x000fea0003800200 */
.L_x_34:
[----:B------:R-:W1:Y:S01]  /*5ad0*/  LDCU.64 UR4, c[0x0][0x380] ;  /* 0x00007000ff0477ac */ /* 0x000e620008000a00 */
[--C-:B------:R-:W-:Y:S01]  /*5ae0*/  SHF.R.U64 R71, R71, 0x3, R0.reuse ;  /* 0x0000000347477819 */ /* 0x100fe20000001200 */
[----:B------:R-:W-:Y:S01]  /*5af0*/  VIADD R70, R95, 0x2 ;  /* 0x000000025f467836 */ /* 0x000fe20000000000 */
[----:B------:R-:W-:Y:S02]  /*5b00*/  SHF.R.U32.HI R0, RZ, 0x3, R0 ;  /* 0x00000003ff007819 */ /* 0x000fe40000011600 */
[----:B------:R-:W-:Y:S02]  /*5b10*/  CS2R R72, SRZ ;  /* 0x0000000000487805 */ /* 0x000fe4000001ff00 */
[----:B------:R-:W-:Y:S02]  /*5b20*/  ISETP.GE.U32.AND P2, PT, R90, R71, PT ;  /* 0x000000475a00720c */ /* 0x000fe40003f46070 */
[----:B------:R-:W-:Y:S02]  /*5b30*/  SHF.R.S32.HI R71, RZ, 0x1f, R90 ;  /* 0x0000001fff477819 */ /* 0x000fe4000001145a */
[----:B-1----:R-:W-:-:S04]  /*5b40*/  ISETP.GE.AND P1, PT, R93, UR5, PT ;  /* 0x000000055d007c0c */ /* 0x002fc8000bf26270 */
[----:B------:R-:W-:-:S04]  /*5b50*/  ISETP.LT.AND P0, PT, R70, UR4, !P1 ;  /* 0x0000000446007c0c */ /* 0x000fc8000cf01270 */
        /* <DEDUP_REMOVED lines=28> */
.L_x_38:
[----:B------:R-:W-:Y:S01]  /*5d20*/  IMAD.MOV.U32 R87, RZ, RZ, R3 ;  /* 0x000000ffff577224 */ /* 0x000fe200078e0003 */
[----:B------:R-:W-:Y:S01]  /*5d30*/  MOV R86, UR20 ;  /* 0x0000001400567c02 */ /* 0x000fe20008000f00 */
[----:B------:R-:W-:Y:S01]  /*5d40*/  IMAD.MOV.U32 R85, RZ, RZ, R2 ;  /* 0x000000ffff557224 */ /* 0x000fe200078e0002 */
[----:B------:R-:W-:Y:S02]  /*5d50*/  MOV R83, UR21 ;  /* 0x0000001500537c02 */ /* 0x000fe40008000f00 */
[----:B------:R-:W-:Y:S02]  /*5d60*/  MOV R84, 0x5d80 ;  /* 0x00005d8000547802 */ /* 0x000fe40000000f00 */
[----:B----45:R-:W-:Y:S05]  /*5d70*/  CALL.REL.NOINC `($__internal_1_$__cuda_sm20_rem_u64) ;  /* 0x0000015400147944 */ /* 0x030fea0003c00000 */
[----:B------:R-:W-:Y:S02]  /*5d80*/  MOV R84, R82 ;  /* 0x0000005200547202 */ /* 0x000fe40000000f00 */
[----:B------:R-:W-:Y:S02]  /*5d90*/  MOV R85, R83 ;  /* 0x0000005300557202 */ /* 0x000fe40000000f00 */
.L_x_39:
[----:B------:R-:W-:Y:S05]  /*5da0*/  BSYNC.RECONVERGENT B0 ;  /* 0x0000000000007941 */ /* 0x000fea0003800200 */
.L_x_37:
[----:B------:R-:W1:Y:S01]  /*5db0*/  LDCU.64 UR4, c[0x0][0x380] ;  /* 0x00007000ff0477ac */ /* 0x000e620008000a00 */
[----:B------:R-:W-:Y:S01]  /*5dc0*/  VIADD R0, R93, 0x20 ;  /* 0x000000205d007836 */ /* 0x000fe20000000000 */
[----:B------:R-:W-:-:S04]  /*5dd0*/  SHF.R.U64 R83, R84, 0x3, R85 ;  /* 0x0000000354537819 */ /* 0x000fc80000001255 */
[----:B------:R-:W-:Y:S02]  /*5de0*/  ISETP.GE.U32.AND P3, PT, R90, R83, PT ;  /* 0x000000535a00720c */ /* 0x000fe40003f66070 */
[----:B-1----:R-:W-:Y:S02]  /*5df0*/  ISETP.GE.AND P0, PT, R0, UR5, PT ;  /* 0x0000000500007c0c */ /* 0x002fe4000bf06270 */
[----:B------:R-:W-:Y:S02]  /*5e00*/  SHF.R.U32.HI R0, RZ, 0x3, R85 ;  /* 0x00000003ff007819 */ /* 0x000fe40000011655 */
[----:B------:R-:W-:-:S04]  /*5e10*/  ISETP.LT.AND P2, PT, R70, UR4, !P0 ;  /* 0x0000000446007c0c */ /* 0x000fc8000c741270 */
[----:B------:R-:W-:Y:S02]  /*5e20*/  ISETP.GE.U32.AND.EX P2, PT, R71, R0, P2, P3 ;  /* 0x000000004700720c */ /* 0x000fe40001746130 */
[----:B------:R-:W-:-:S11]  /*5e30*/  CS2R R70, SRZ ;  /* 0x0000000000467805 */ /* 0x000fd6000001ff00 */
        /* <DEDUP_REMOVED lines=33> */
.L_x_41:
        /* <DEDUP_REMOVED lines=14> */
.L_x_42:
[----:B------:R-:W-:Y:S05]  /*6130*/  BSYNC.RECONVERGENT B0 ;  /* 0x0000000000007941 */ /* 0x000fea0003800200 */
.L_x_40:
[----:B------:R-:W1:Y:S01]  /*6140*/  LDCU UR4, c[0x0][0x380] ;  /* 0x00007000ff0477ac */ /* 0x000e620008000800 */
[----:B------:R-:W-:Y:S01]  /*6150*/  SHF.R.U64 R69, R69, 0x3, R0 ;  /* 0x0000000345457819 */ /* 0x000fe20000001200 */
[----:B------:R-:W-:Y:S01]  /*6160*/  VIADD R90, R95, 0x3 ;  /* 0x000000035f5a7836 */ /* 0x000fe20000000000 */
[----:B------:R-:W-:Y:S02]  /*6170*/  SHF.R.S32.HI R92, RZ, 0x1f, R94 ;  /* 0x0000001fff5c7819 */ /* 0x000fe4000001145e */
[----:B------:R-:W-:Y:S02]  /*6180*/  ISETP.GE.U32.AND P2, PT, R94, R69, PT ;  /* 0x000000455e00720c */ /* 0x000fe40003f46070 */
[----:B------:R-:W-:Y:S02]  /*6190*/  SHF.R.U32.HI R69, RZ, 0x3, R0 ;  /* 0x00000003ff457819 */ /* 0x000fe40000011600 */
[----:B-1----:R-:W-:-:S04]  /*61a0*/  ISETP.LT.AND P1, PT, R90, UR4, !P1 ;  /* 0x000000045a007c0c */ /* 0x002fc8000cf21270 */
[----:B------:R-:W-:Y:S02]  /*61b0*/  ISETP.GE.U32.AND.EX P1, PT, R92, R69, P1, P2 ;  /* 0x000000455c00720c */ /* 0x000fe40000f26120 */
[----:B------:R-:W-:-:S11]  /*61c0*/  CS2R R68, SRZ ;  /* 0x0000000000447805 */ /* 0x000fd6000001ff00 */
        /* <DEDUP_REMOVED lines=10> */
[----:B-1----:R-:W-:Y:S01]  /*6270*/  VIADD R2, R2, 0xffffffe ;  /* 0x0ffffffe02027836 */ /* 0x002fe20000000000 */
[----:B------:R-:W-:-:S05]  /*6280*/  MOV R3, RZ ;  /* 0x000000ff00037202 */ /* 0x000fca0000000f00 */
        /* <DEDUP_REMOVED lines=15> */
.L_x_44:
[----:B------:R-:W-:Y:S01]  /*6380*/  IMAD.U32 R86, RZ, RZ, UR20 ;  /* 0x00000014ff567e24 */ /* 0x000fe2000f8e00ff */
[----:B------:R-:W-:Y:S02]  /*6390*/  MOV R83, UR21 ;  /* 0x0000001500537c02 */ /* 0x000fe40008000f00 */
[----:B------:R-:W-:Y:S02]  /*63a0*/  MOV R84, 0x63c0 ;  /* 0x000063c000547802 */ /* 0x000fe40000000f00 */
[----:B----45:R-:W-:Y:S05]  /*63b0*/  CALL.REL.NOINC `($__internal_1_$__cuda_sm20_rem_u64) ;  /* 0x0000014c00847944 */ /* 0x030fea0003c00000 */
[----:B------:R-:W-:Y:S02]  /*63c0*/  MOV R2, R82 ;  /* 0x0000005200027202 */ /* 0x000fe40000000f00 */
[----:B------:R-:W-:Y:S02]  /*63d0*/  MOV R3, R83 ;  /* 0x0000005300037202 */ /* 0x000fe40000000f00 */
.L_x_45:
[----:B------:R-:W-:Y:S05]  /*63e0*/  BSYNC.RECONVERGENT B0 ;  /* 0x0000000000007941 */ /* 0x000fea0003800200 */
.L_x_43:
[----:B------:R-:W1:Y:S01]  /*63f0*/  LDCU UR24, c[0x0][0x380] ;  /* 0x00007000ff1877ac */ /* 0x000e620008000800 */
[--C-:B------:R-:W-:Y:S02]  /*6400*/  SHF.R.U64 R83, R2, 0x3, R3.reuse ;  /* 0x0000000302537819 */ /* 0x100fe40000001203 */
[----:B------:R-:W-:Y:S02]  /*6410*/  SHF.R.U32.HI R3, RZ, 0x3, R3 ;  /* 0x00000003ff037819 */ /* 0x000fe40000011603 */
[----:B------:R-:W-:Y:S02]  /*6420*/  ISETP.GE.U32.AND P1, PT, R94, R83, PT ;  /* 0x000000535e00720c */ /* 0x000fe40003f26070 */
[----:B-1----:R-:W-:-:S04]  /*6430*/  ISETP.LT.AND P6, PT, R90, UR24, !P0 ;  /* 0x000000185a007c0c */ /* 0x002fc8000c7c1270 */
[----:B------:R-:W-:Y:S02]  /*6440*/  ISETP.GE.U32.AND.EX P1, PT, R92, R3, P6, P1 ;  /* 0x000000035c00720c */ /* 0x000fe40003726110 */
[----:B------:R-:W-:-:S11]  /*6450*/  CS2R R2, SRZ ;  /* 0x0000000000027805 */ /* 0x000fd6000001ff00 */
[----:B------:R-:W-:Y:S05]  /*6460*/  @!P1 BRA `(.L_x_21) ;  /* 0x00000000000c9947 */ /* 0x000fea0003800000 */
[----:B------:R-:W-:Y:S02]  /*6470*/  MOV R2, R110 ;  /* 0x0000006e00027202 */ /* 0x000fe40000000f00 */
[----:B------:R-:W-:-:S06]  /*6480*/  MOV R3, R111 ;  /* 0x0000006f00037202 */ /* 0x000fcc0000000f00 */
[----:B------:R-:W4:Y:S02]  /*6490*/  LDG.E.LTC128B.64 R2, desc[UR12][R2.64+0x100] ;  /* 0x0001000c02027981 */ /* 0x000f24000c1e1b20 */
.L_x_21:
[----:B--2---:R-:W-:Y:S05]  /*64a0*/  BSYNC.RECONVERGENT B1 ;  /* 0x0000000000017941 */ /* 0x004fea0003800200 */
.L_x_19:
[----:B------:R-:W-:Y:S06]  /*64b0*/  BAR.SYNC.DEFER_BLOCKING 0x0 ;  /* 0x0000000000007b1d */ /* 0x000fec0000010000 */
[----:B------:R-:W2:Y:S01]  /*64c0*/  LDCU UR5, c[0x0][0x398] ;  /* 0x00007300ff0577ac */ /* 0x000ea20008000800 */
[----:B------:R-:W-:Y:S01]  /*64d0*/  BSSY.RECONVERGENT B1, `(.L_x_46) ;  /* 0x000023a000017945 */ /* 0x000fe20003800200 */
[----:B------:R-:W1:Y:S01]  /*64e0*/  S2R R94, SR_TID.X ;  /* 0x00000000005e7919 */ /* 0x000e620000002100 */
[----:B------:R-:W-:Y:S01]  /*64f0*/  UMOV UR4, 0xffffffff ;  /* 0xffffffff00047882 */ /* 0x000fe20000000000 */
[----:B------:R-:W-:-:S04]  /*6500*/  DEPBAR.LE SB5, 0xf ;  /* 0x0000d3c00000791a */ /* 0x000fc80000000000 */
[----:B------:R-:W-:Y:S01]  /*6510*/  STS.128 [R91], R4 ;  /* 0x000000045b007388 */ /* 0x000fe20000000c00 */
[----:B--2---:R-:W-:Y:S02]  /*6520*/  USHF.L.U32 UR4, UR4, UR5, URZ ;  /* 0x0000000504047299 */ /* 0x004fe400080006ff */
[----:B------:R-:W-:Y:S01]  /*6530*/  USHF.L.U32 UR26, UR26, UR5, URZ ;  /* 0x000000051a1a7299 */ /* 0x000fe200080006ff */
[----:B------:R-:W-:-:S04]  /*6540*/  DEPBAR.LE SB5, 0xe ;  /* 0x0000d3800000791a */ /* 0x000fc80000000000 */
[----:B------:R-:W-:Y:S01]  /*6550*/  STS.128 [R91+0x40], R8 ;  /* 0x000040085b007388 */ /* 0x000fe20000000c00 */
[----:B------:R-:W-:Y:S02]  /*6560*/  ULOP3.LUT UR4, UR14, UR4, URZ, 0x30, !UPT ;  /* 0x000000040e047292 */ /* 0x000fe4000f8e30ff */
[----:B------:R-:W-:Y:S01]  /*6570*/  USHF.R.U32.HI UR5, URZ, UR5, UR14 ;  /* 0x00000005ff057299 */ /* 0x000fe2000801160e */
[----:B------:R-:W-:-:S04]  /*6580*/  DEPBAR.LE SB5, 0xd ;  /* 0x0000d3400000791a */ /* 0x000fc80000000000 */
[----:B------:R-:W-:Y:S01]  /*6590*/  STS.128 [R91+0x80], R12 ;  /* 0x0000800c5b007388 */ /* 0x000fe20000000c00 */
[----:B------:R-:W-:Y:S02]  /*65a0*/  UIADD3 UR4, UPT, UPT, UR26, UR4, URZ ;  /* 0x000000041a047290 */ /* 0x000fe4000fffe0ff */
[----:B------:R-:W-:Y:S01]  /*65b0*/  USHF.L.U32 UR5, UR5, 0x7, URZ ;  /* 0x0000000705057899 */ /* 0x000fe200080006ff */
[----:B------:R-:W-:-:S04]  /*65c0*/  DEPBAR.LE SB5, 0xc ;  /* 0x0000d3000000791a */ /* 0x000fc80000000000 */
[----:B------:R-:W-:Y:S01]  /*65d0*/  STS.128 [R91+0xc0], R16 ;  /* 0x0000c0105b007388 */ /* 0x000fe20000000c00 */
[----:B------:R-:W-:Y:S01]  /*65e0*/  ULEA UR4, UR4, 0x40, 0x6 ;  /* 0x0000004004047891 */ /* 0x000fe2000f8e30ff */
[----:B-1----:R-:W-:Y:S01]  /*65f0*/  IMAD.SHL.U32 R83, R94, 0x8, RZ ;  /* 0x000000085e537824 */ /* 0x002fe200078e00ff */
[----:B------:R-:W-:Y:S02]  /*6600*/  SHF.R.U32.HI R94, RZ, 0x3, R94 ;  /* 0x00000003ff5e7819 */ /* 0x000fe4000001165e */
[----:B------:R-:W-:Y:S02]  /*6610*/  UISETP.GE.AND UP0, UPT, UR5, UR4, UPT ;  /* 0x000000040500728c */ /* 0x000fe4000bf06270 */
[----:B------:R-:W-:Y:S02]  /*6620*/  LOP3.LUT R83, R83, 0xf8, RZ, 0xc0, !PT ;  /* 0x000000f853537812 */ /* 0x000fe400078ec0ff */
[----:B------:R-:W-:-:S05]  /*6630*/  LOP3.LUT R94, R94, 0x7c, RZ, 0xc0, !PT ;  /* 0x0000007c5e5e7812 */ /* 0x000fca00078ec0ff */
[----:B------:R-:W-:Y:S01]  /*6640*/  IMAD R94, R94, 0x220, R83 ;  /* 0x000002205e5e7824 */ /* 0x000fe200078e0253 */
[----:B------:R-:W-:Y:S06]  /*6650*/  BAR.SYNC.DEFER_BLOCKING 0x0 ;  /* 0x0000000000007b1d */ /* 0x000fec0000010000 */
[----:B------:R-:W1:Y:S04]  /*6660*/  LDS.64 R112, [R94+UR27] ;  /* 0x0000001b5e707984 */ /* 0x000e680008000a00 */
[----:B------:R-:W2:Y:S04]  /*6670*/  LDS.64 R96, [R94+UR27+0x100] ;  /* 0x0001001b5e607984 */ /* 0x000ea80008000a00 */
[----:B------:R-:W3:Y:S04]  /*6680*/  LDS.64 R110, [R94+UR27+0x220] ;  /* 0x0002201b5e6e7984 */ /* 0x000ee80008000a00 */
[----:B------:R-:W3:Y:S04]  /*6690*/  LDS.64 R88, [R94+UR27+0x320] ;  /* 0x0003201b5e587984 */ /* 0x000ee80008000a00 */
[----:B------:R-:W3:Y:S04]  /*66a0*/  LDS.64 R86, [R94+UR27+0x440] ;  /* 0x0004401b5e567984 */ /* 0x000ee80008000a00 */
[----:B------:R-:W3:Y:S04]  /*66b0*/  LDS.64 R84, [R94+UR27+0x540] ;  /* 0x0005401b5e547984 */ /* 0x000ee80008000a00 */
[----:B------:R-:W3:Y:S04]  /*66c0*/  LDS.64 R82, [R94+UR27+0x660] ;  /* 0x0006601b5e527984 */ /* 0x000ee80008000a00 */
[----:B------:R-:W3:Y:S01]  /*66d0*/  LDS.64 R6, [R94+UR27+0x760] ;  /* 0x0007601b5e067984 */ /* 0x000ee20008000a00 */
[----:B-1----:R-:W-:-:S02]  /*66e0*/  DMUL R112, R112, R100 ;  /* 0x0000006470707228 */ /* 0x002fc40000000000 */
[-C--:B--2---:R-:W-:Y:S02]  /*66f0*/  DMUL R4, R96, R100.reuse ;  /* 0x0000006460047228 */ /* 0x084fe40000000000 */
[----:B---3--:R-:W-:-:S04]  /*6700*/  DMUL R110, R110, R100 ;  /* 0x000000646e6e7228 */ /* 0x008fc80000000000 */
[----:B----4-:R-:W-:Y:S02]  /*6710*/  DFMA R112, R80, R98, R112 ;  /* 0x000000625070722b */ /* 0x010fe40000000070 */
[----:B------:R-:W-:Y:S02]  /*6720*/  DMUL R10, R88, R100 ;  /* 0x00000064580a7228 */ /* 0x000fe40000000000 */
[----:B------:R-:W-:Y:S02]  /*6730*/  DFMA R4, R78, R98, R4 ;  /* 0x000000624e04722b */ /* 0x000fe40000000004 */
[----:B------:R-:W-:Y:S02]  /*6740*/  DMUL R8, R86, R100 ;  /* 0x0000006456087228 */ /* 0x000fe40000000000 */
[----:B------:R-:W-:Y:S02]  /*6750*/  DFMA R110, R76, R98, R110 ;  /* 0x000000624c6e722b */ /* 0x000fe4000000006e */
[----:B------:R-:W-:-:S02]  /*6760*/  DMUL R16, R84, R100 ;  /* 0x0000006454107228 */ /* 0x000fc40000000000 */
[----:B------:R-:W-:Y:S02]  /*6770*/  DFMA R10, R74, R98, R10 ;  /* 0x000000624a0a722b */ /* 0x000fe4000000000a */
[----:B------:R-:W-:Y:S02]  /*6780*/  DMUL R14, R82, R100 ;  /* 0x00000064520e7228 */ /* 0x000fe40000000000 */
[----:B------:R-:W-:Y:S02]  /*6790*/  DFMA R8, R72, R98, R8 ;  /* 0x000000624808722b */ /* 0x000fe40000000008 */
[----:B------:R-:W-:Y:S02]  /*67a0*/  DMUL R12, R6, R100 ;  /* 0x00000064060c7228 */ /* 0x000fe40000000000 */
[-C--:B------:R-:W-:Y:S02]  /*67b0*/  DFMA R16, R70, R98.reuse, R16 ;  /* 0x000000624610722b */ /* 0x080fe40000000010 */
[----:B------:R-:W-:-:S04]  /*67c0*/  DFMA R14, R68, R98, R14 ;  /* 0x00000062440e722b */ /* 0x000fc8000000000e */
[----:B------:R-:W-:Y:S01]  /*67d0*/  DFMA R12, R2, R98, R12 ;  /* 0x00000062020c722b */ /* 0x000fe2000000000c */
[----:B------:R-:W-:Y:S10]  /*67e0*/  BRA.U !UP0, `(.L_x_47) ;  /* 0x0000000108907547 */ /* 0x000ff4000b800000 */
[----:B------:R-:W1:Y:S01]  /*67f0*/  LDCU UR26, c[0x0][0x384] ;  /* 0x00007080ff1a77ac */ /* 0x000e620008000800 */
[C---:B------:R-:W-:Y:S01]  /*6800*/  VIADD R0, R93.reuse, 0x20 ;  /* 0x000000205d007836 */ /* 0x040fe20000000000 */
[----:B------:R-:W2:Y:S01]  /*6810*/  LDCU.64 UR6, c[0x0][0x460] ;  /* 0x00008c00ff0677ac */ /* 0x000ea20008000a00 */
[----:B------:R-:W3:Y:S01]  /*6820*/  LDCU.64 UR4, c[0x0][0x468] ;  /* 0x00008d00ff0477ac */ /* 0x000ee20008000a00 */
[----:B-1----:R-:W-:Y:S02]  /*6830*/  ISETP.GE.AND P0, PT, R93, UR26, PT ;  /* 0x0000001a5d007c0c */ /* 0x002fe4000bf06270 */
[----:B------:R-:W-:Y:S01]  /*6840*/  ISETP.GE.AND P1, PT, R0, UR26, PT ;  /* 0x0000001a00007c0c */ /* 0x000fe2000bf26270 */
[C---:B------:R-:W-:Y:S01]  /*6850*/  VIADD R0, R95.reuse, 0x1 ;  /* 0x000000015f007836 */ /* 0x040fe20000000000 */
[C---:B------:R-:W-:Y:S01]  /*6860*/  ISETP.LT.AND P5, PT, R95.reuse, UR24, !P0 ;  /* 0x000000185f007c0c */ /* 0x040fe2000c7a1270 */
[C---:B--2---:R-:W-:Y:S01]  /*6870*/  IMAD.WIDE.U32 R18, R95.reuse, UR6, R104 ;  /* 0x000000065f127c25 */ /* 0x044fe2000f8e0068 */
[----:B------:R-:W-:-:S02]  /*6880*/  ISETP.LT.AND P2, PT, R95, UR24, !P1 ;  /* 0x000000185f007c0c */ /* 0x000fc4000cf41270 */
[----:B------:R-:W-:Y:S01]  /*6890*/  ISETP.LT.AND P4, PT, R0, UR24, !P0 ;  /* 0x0000001800007c0c */ /* 0x000fe2000c781270 */
[----:B------:R-:W-:Y:S01]  /*68a0*/  IMAD R6, R95, UR7, R19 ;  /* 0x000000075f067c24 */ /* 0x000fe2000f8e0213 */
[----:B------:R-:W-:-:S04]  /*68b0*/  IADD3 R18, P3, PT, R18, UR10, RZ ;  /* 0x0000000a12127c10 */ /* 0x000fc8000ff7e0ff */
[----:B------:R-:W-:Y:S01]  /*68c0*/  IADD3.X R19, PT, PT, R6, UR11, RZ, P3, !PT ;  /* 0x0000000b06137c10 */ /* 0x000fe20009ffe4ff */
[C---:B------:R-:W-:Y:S01]  /*68d0*/  VIADD R6, R95.reuse, 0x3 ;  /* 0x000000035f067836 */ /* 0x040fe20000000000 */
[----:B------:R-:W-:Y:S01]  /*68e0*/  ISETP.LT.AND P3, PT, R0, UR24, !P1 ;  /* 0x0000001800007c0c */ /* 0x000fe2000cf61270 */
[----:B------:R-:W-:Y:S02]  /*68f0*/  VIADD R0, R95, 0x2 ;  /* 0x000000025f007836 */ /* 0x000fe40000000000 */
[----:B------:R1:W-:Y:S01]  /*6900*/  @P5 STG.E.64 desc[UR12][R18.64], R112 ;  /* 0x0000007012005986 */ /* 0x0003e2000c101b0c */
[----:B---3--:R-:W-:Y:S02]  /*6910*/  IADD3 R82, P5, PT, R18, UR4, RZ ;  /* 0x0000000412527c10 */ /* 0x008fe4000ffbe0ff */
[----:B------:R-:W-:Y:S01]  /*6920*/  ISETP.LT.AND P1, PT, R0, UR24, !P1 ;  /* 0x0000001800007c0c */ /* 0x000fe2000cf21270 */
[----:B------:R1:W-:Y:S01]  /*6930*/  @P2 STG.E.64 desc[UR12][R18.64+0x100], R4 ;  /* 0x0001000412002986 */ /* 0x0003e2000c101b0c */
[----:B------:R-:W-:-:S02]  /*6940*/  IADD3.X R83, PT, PT, R19, UR5, RZ, P5, !PT ;  /* 0x0000000513537c10 */ /* 0x000fc4000affe4ff */
[----:B------:R-:W-:Y:S02]  /*6950*/  ISETP.LT.AND P2, PT, R0, UR24, !P0 ;  /* 0x0000001800007c0c */ /* 0x000fe4000c741270 */
[----:B------:R-:W-:Y:S01]  /*6960*/  IADD3 R84, P5, PT, R82, UR4, RZ ;  /* 0x0000000452547c10 */ /* 0x000fe2000ffbe0ff */
[----:B------:R1:W-:Y:S01]  /*6970*/  @P4 STG.E.64 desc[UR12][R82.64], R110 ;  /* 0x0000006e52004986 */ /* 0x0003e2000c101b0c */
[----:B------:R-:W-:Y:S02]  /*6980*/  ISETP.LT.AND P0, PT, R6, UR24, !P0 ;  /* 0x0000001806007c0c */ /* 0x000fe4000c701270 */
[----:B------:R-:W-:Y:S01]  /*6990*/  IADD3.X R85, PT, PT, R83, UR5, RZ, P5, !PT ;  /* 0x0000000553557c10 */ /* 0x000fe2000affe4ff */
[----:B------:R1:W-:Y:S01]  /*69a0*/  @P3 STG.E.64 desc[UR12][R82.64+0x100], R10 ;  /* 0x0001000a52003986 */ /* 0x0003e2000c101b0c */
[----:B------:R-:W-:-:S04]  /*69b0*/  IADD3 R6, P4, PT, R84, UR4, RZ ;  /* 0x0000000454067c10 */ /* 0x000fc8000ff9e0ff */
[----:B------:R-:W-:Y:S01]  /*69c0*/  IADD3.X R7, PT, PT, R85, UR5, RZ, P4, !PT ;  /* 0x0000000555077c10 */ /* 0x000fe2000a7fe4ff */
[----:B------:R1:W-:Y:S04]  /*69d0*/  @P2 STG.E.64 desc[UR12][R84.64], R8 ;  /* 0x0000000854002986 */ /* 0x0003e8000c101b0c */
[----:B------:R1:W-:Y:S04]  /*69e0*/  @P1 STG.E.64 desc[UR12][R84.64+0x100], R16 ;  /* 0x0001001054001986 */ /* 0x0003e8000c101b0c */
[----:B------:R1:W-:Y:S01]  /*69f0*/  @P0 STG.E.64 desc[UR12][R6.64], R14 ;  /* 0x0000000e06000986 */ /* 0x0003e2000c101b0c */
[----:B------:R-:W-:Y:S05]  /*6a00*/  @!P6 BRA `(.L_x_48) ;  /* 0x0000001c0098e947 */ /* 0x000fea0003800000 */
[----:B------:R2:W-:Y:S01]  /*6a10*/  STG.E.64 desc[UR12][R6.64+0x100], R12 ;  /* 0x0001000c06007986 */ /* 0x0005e2000c101b0c */
[----:B------:R-:W-:Y:S05]  /*6a20*/  BRA `(.L_x_48) ;  /* 0x0000001c00907947 */ /* 0x000fea0003800000 */
.L_x_47:
[----:B------:R-:W1:Y:S01]  /*6a30*/  LDCU.64 UR4, c[0x0][0x460] ;  /* 0x00008c00ff0477ac */ /* 0x000e620008000a00 */
[----:B------:R-:W-:Y:S01]  /*6a40*/  IMAD.WIDE R18, R93, 0x8, RZ ;  /* 0x000000085d127825 */ /* 0x000fe200078e02ff */
[----:B------:R-:W-:Y:S01]  /*6a50*/  BSSY.RECONVERGENT B0, `(.L_x_49) ;  /* 0x0000034000007945 */ /* 0x000fe20003800200 */
[----:B-1----:R-:W-:Y:S02]  /*6a60*/  MOV R0, UR5 ;  /* 0x0000000500007c02 */ /* 0x002fe40008000f00 */
[----:B------:R-:W-:-:S03]  /*6a70*/  MOV R82, UR4 ;  /* 0x0000000400527c02 */ /* 0x000fc60008000f00 */
[C---:B------:R-:W-:Y:S02]  /*6a80*/  IMAD R105, R95.reuse, R0, RZ ;  /* 0x000000005f697224 */ /* 0x040fe400078e02ff */
[----:B------:R-:W-:-:S05]  /*6a90*/  IMAD.WIDE.U32 R6, R95, R82, R18 ;  /* 0x000000525f067225 */ /* 0x000fca00078e0012 */
[----:B------:R-:W-:-:S04]  /*6aa0*/  IADD3 R105, PT, PT, R7, R105, RZ ;  /* 0x0000006907697210 */ /* 0x000fc80007ffe0ff */
[----:B------:R-:W-:-:S04]  /*6ab0*/  LOP3.LUT R83, R105, R0, RZ, 0xfc, !PT ;  /* 0x0000000069537212 */ /* 0x000fc800078efcff */
[----:B------:R-:W-:-:S13]  /*6ac0*/  ISETP.NE.U32.AND P0, PT, R83, RZ, PT ;  /* 0x000000ff5300720c */ /* 0x000fda0003f05070 */
[----:B------:R-:W-:Y:S05]  /*6ad0*/  @P0 BRA `(.L_x_50) ;  /* 0x0000000000600947 */ /* 0x000fea0003800000 */
[----:B------:R-:W1:Y:S01]  /*6ae0*/  I2F.U32.RP R7, R82 ;  /* 0x0000005200077306 */ /* 0x000e620000209000 */
[----:B------:R-:W-:Y:S02]  /*6af0*/  SHF.L.U32 R83, R93, 0x3, RZ ;  /* 0x000000035d537819 */ /* 0x000fe400000006ff */
[----:B------:R-:W-:-:S03]  /*6b00*/  ISETP.NE.U32.AND P0, PT, R82, RZ, PT ;  /* 0x000000ff5200720c */ /* 0x000fc60003f05070 */
[----:B------:R-:W-:Y:S02]  /*6b10*/  IMAD R83, R95, R82, R83 ;  /* 0x000000525f537224 */ /* 0x000fe400078e0253 */
[----:B-1----:R-:W1:Y:S02]  /*6b20*/  MUFU.RCP R84, R7 ;  /* 0x0000000700547308 */ /* 0x002e640000001000 */
[----:B-1----:R-:W-:-:S06]  /*6b30*/  IADD3 R84, PT, PT, R84, 0xffffffe, RZ ;  /* 0x0ffffffe54547810 */ /* 0x002fcc0007ffe0ff */
[----:B------:R-:W1:Y:S02]  /*6b40*/  F2I.FTZ.U32.TRUNC.NTZ R85, R84 ;  /* 0x0000005400557305 */ /* 0x000e64000021f000 */
[----:B-1----:R-:W-:Y:S02]  /*6b50*/  IMAD.MOV R6, RZ, RZ, -R85 ;  /* 0x000000ffff067224 */ /* 0x002fe400078e0a55 */
[----:B------:R-:W-:Y:S02]  /*6b60*/  IMAD.MOV.U32 R84, RZ, RZ, RZ ;  /* 0x000000ffff547224 */ /* 0x000fe400078e00ff */
[----:B------:R-:W-:-:S04]  /*6b70*/  IMAD R90, R6, R82, RZ ;  /* 0x00000052065a7224 */ /* 0x000fc800078e02ff */
[----:B------:R-:W-:Y:S01]  /*6b80*/  IMAD.HI.U32 R90, R85, R90, R84 ;  /* 0x0000005a555a7227 */ /* 0x000fe200078e0054 */
[----:B------:R-:W-:-:S05]  /*6b90*/  MOV R85, RZ ;  /* 0x000000ff00557202 */ /* 0x000fca0000000f00 */
[----:B------:R-:W-:-:S05]  /*6ba0*/  IMAD.HI.U32 R90, R90, R83, RZ ;  /* 0x000000535a5a7227 */ /* 0x000fca00078e00ff */
[----:B------:R-:W-:-:S05]  /*6bb0*/  IADD3 R6, PT, PT, -R90, RZ, RZ ;  /* 0x000000ff5a067210 */ /* 0x000fca0007ffe1ff */
[----:B------:R-:W-:-:S05]  /*6bc0*/  IMAD R7, R82, R6, R83 ;  /* 0x0000000652077224 */ /* 0x000fca00078e0253 */
[----:B------:R-:W-:-:S13]  /*6bd0*/  ISETP.GE.U32.AND P2, PT, R7, R82, PT ;  /* 0x000000520700720c */ /* 0x000fda0003f46070 */
[----:B------:R-:W-:Y:S01]  /*6be0*/  @P2 IMAD.IADD R7, R7, 0x1, -R82 ;  /* 0x0000000107072824 */ /* 0x000fe200078e0a52 */
[----:B------:R-:W-:-:S04]  /*6bf0*/  @P2 IADD3 R90, PT, PT, R90, 0x1, RZ ;  /* 0x000000015a5a2810 */ /* 0x000fc80007ffe0ff */
[----:B------:R-:W-:-:S13]  /*6c00*/  ISETP.GE.U32.AND P1, PT, R7, R82, PT ;  /* 0x000000520700720c */ /* 0x000fda0003f26070 */
[----:B------:R-:W-:Y:S01]  /*6c10*/  @P1 VIADD R90, R90, 0x1 ;  /* 0x000000015a5a1836 */ /* 0x000fe20000000000 */
[----:B------:R-:W-:-:S04]  /*6c20*/  @!P0 LOP3.LUT R90, RZ, R82, RZ, 0x33, !PT ;  /* 0x00000052ff5a8212 */ /* 0x000fc800078e33ff */
[----:B------:R-:W-:-:S05]  /*6c30*/  IADD3 R7, PT, PT, -R90, RZ, RZ ;  /* 0x000000ff5a077210 */ /* 0x000fca0007ffe1ff */
[----:B------:R-:W-:Y:S01]  /*6c40*/  IMAD R6, R82, R7, R83 ;  /* 0x0000000752067224 */ /* 0x000fe200078e0253 */
[----:B------:R-:W-:Y:S05]  /*6c50*/  BRA `(.L_x_51) ;  /* 0x00000000004c7947 */ /* 0x000fea0003800000 */
.L_x_50:
[----:B------:R-:W1:Y:S01]  /*6c60*/  LDCU.64 UR4, c[0x0][0x460] ;  /* 0x00008c00ff0477ac */ /* 0x000e620008000a00 */
[----:B------:R-:W-:Y:S01]  /*6c70*/  IMAD.MOV.U32 R0, RZ, RZ, R6 ;  /* 0x000000ffff007224 */ /* 0x000fe200078e0006 */
[----:B------:R-:W-:Y:S02]  /*6c80*/  MOV R83, R105 ;  /* 0x0000006900537202 */ /* 0x000fe40000000f00 */
[----:B------:R-:W-:Y:S01]  /*6c90*/  MOV R88, 0x6cd0 ;  /* 0x00006cd000587802 */ /* 0x000fe20000000f00 */
[----:B-1----:R-:W-:Y:S01]  /*6ca0*/  IMAD.U32 R89, RZ, RZ, UR4 ;  /* 0x00000004ff597e24 */ /* 0x002fe2000f8e00ff */
[----:B------:R-:W-:Y:S02]  /*6cb0*/  MOV R87, UR5 ;  /* 0x0000000500577c02 */ /* 0x000fe40008000f00 */
[----:B-----5:R-:W-:Y:S05]  /*6cc0*/  CALL.REL.NOINC `($__internal_0_$__cuda_sm20_div_u64) ;  /* 0x00000140002c7944 */ /* 0x020fea0003c00000 */
[----:B------:R-:W1:Y:S01]  /*6cd0*/  LDCU.64 UR4, c[0x0][0x460] ;  /* 0x00008c00ff0477ac */ /* 0x000e620008000a00 */
[----:B------:R-:W-:Y:S01]  /*6ce0*/  IADD3 R7, P0, PT, RZ, -R83, RZ ;  /* 0x80000053ff077210 */ /* 0x000fe20007f1e0ff */
[----:B------:R-:W-:Y:S01]  /*6cf0*/  IMAD.MOV.U32 R90, RZ, RZ, R83 ;  /* 0x000000ffff5a7224 */ /* 0x000fe200078e0053 */
[----:B------:R-:W-:Y:S02]  /*6d00*/  MOV R104, R6 ;  /* 0x0000000600687202 */ /* 0x000fe40000000f00 */
[----:B------:R-:W-:Y:S02]  /*6d10*/  IADD3.X R85, PT, PT, RZ, ~R85, RZ, P0, !PT ;  /* 0x80000055ff557210 */ /* 0x000fe400007fe4ff */
[----:B-1----:R-:W-:Y:S01]  /*6d20*/  MOV R82, UR4 ;  /* 0x0000000400527c02 */ /* 0x002fe20008000f00 */
[----:B------:R-:W-:-:S04]  /*6d30*/  IMAD.U32 R0, RZ, RZ, UR5 ;  /* 0x00000005ff007e24 */ /* 0x000fc8000f8e00ff */
[-C--:B------:R-:W-:Y:S02]  /*6d40*/  IMAD R85, R85, R82.reuse, RZ ;  /* 0x0000005255557224 */ /* 0x080fe400078e02ff */
[----:B------:R-:W-:-:S04]  /*6d50*/  IMAD.WIDE.U32 R104, R7, R82, R104 ;  /* 0x0000005207687225 */ /* 0x000fc800078e0068 */
[----:B------:R-:W-:Y:S01]  /*6d60*/  IMAD R85, R7, R0, R85 ;  /* 0x0000000007557224 */ /* 0x000fe200078e0255 */
[----:B------:R-:W-:-:S04]  /*6d70*/  MOV R6, R104 ;  /* 0x0000006800067202 */ /* 0x000fc80000000f00 */
[----:B------:R-:W-:Y:S02]  /*6d80*/  IADD3 R85, PT, PT, R105, R85, RZ ;  /* 0x0000005569557210 */ /* 0x000fe40007ffe0ff */
.L_x_51:
[----:B------:R-:W-:Y:S05]  /*6d90*/  BSYNC.RECONVERGENT B0 ;  /* 0x0000000000007941 */ /* 0x000fea0003800200 */
.L_x_49:
[----:B------:R-:W1:Y:S01]  /*6da0*/  LDCU.64 UR4, c[0x0][0x380] ;  /* 0x00007000ff0477ac */ /* 0x000e620008000a00 */
[--C-:B------:R-:W-:Y:S01]  /*6db0*/  SHF.R.U64 R7, R6, 0x3, R85.reuse ;  /* 0x0000000306077819 */ /* 0x100fe20000001255 */
[----:B------:R-:W-:Y:S01]  /*6dc0*/  BSSY.RECONVERGENT B0, `(.L_x_52) ;  /* 0x000002f000007945 */ /* 0x000fe20003800200 */
[----:B------:R-:W-:Y:S01]  /*6dd0*/  SHF.R.U32.HI R6, RZ, 0x3, R85 ;  /* 0x00000003ff067819 */ /* 0x000fe20000011655 */
[C---:B------:R-:W-:Y:S01]  /*6de0*/  IMAD.WIDE.U32 R84, R95.reuse, R82, R18 ;  /* 0x000000525f547225 */ /* 0x040fe200078e0012 */
[----:B------:R-:W-:Y:S02]  /*6df0*/  ISETP.GE.U32.AND P2, PT, R90, R7, PT ;  /* 0x000000075a00720c */ /* 0x000fe40003f46070 */
[----:B------:R-:W-:Y:S01]  /*6e00*/  SHF.R.S32.HI R7, RZ, 0x1f, R90 ;  /* 0x0000001fff077819 */ /* 0x000fe2000001145a */
[C---:B------:R-:W-:Y:S01]  /*6e10*/  IMAD R85, R95.reuse, R0, R85 ;  /* 0x000000005f557224 */ /* 0x040fe200078e0255 */
[----:B-1----:R-:W-:-:S04]  /*6e20*/  ISETP.GE.AND P0, PT, R95, UR4, PT ;  /* 0x000000045f007c0c */ /* 0x002fc8000bf06270 */
[----:B------:R-:W-:-:S04]  /*6e30*/  ISETP.LT.AND P1, PT, R93, UR5, !P0 ;  /* 0x000000055d007c0c */ /* 0x000fc8000c721270 */
[----:B------:R-:W-:Y:S02]  /*6e40*/  ISETP.GE.U32.AND.EX P2, PT, R7, R6, P1, P2 ;  /* 0x000000060700720c */ /* 0x000fe40000f46120 */
[----:B------:R-:W-:-:S04]  /*6e50*/  IADD3 R88, P1, PT, R84, UR10, RZ ;  /* 0x0000000a54587c10 */ /* 0x000fc8000ff3e0ff */
[----:B------:R-:W-:Y:S02]  /*6e60*/  IADD3.X R89, PT, PT, R85, UR11, RZ, P1, !PT ;  /* 0x0000000b55597c10 */ /* 0x000fe40008ffe4ff */
[----:B------:R-:W-:-:S05]  /*6e70*/  IADD3 R87, P1, PT, R84, 0x100, RZ ;  /* 0x0000010054577810 */ /* 0x000fca0007f3e0ff */
[----:B------:R-:W-:Y:S01]  /*6e80*/  IMAD.X R85, RZ, RZ, R85, P1 ;  /* 0x000000ffff557224 */ /* 0x000fe200008e0655 */
[----:B------:R1:W-:Y:S04]  /*6e90*/  @P2 STG.E.64 desc[UR12][R88.64], R112 ;  /* 0x0000007058002986 */ /* 0x0003e8000c101b0c */
[----:B------:R-:W-:-:S04]  /*6ea0*/  LOP3.LUT R0, R85, R0, RZ, 0xfc, !PT ;  /* 0x0000000055007212 */ /* 0x000fc800078efcff */
[----:B------:R-:W-:-:S13]  /*6eb0*/  ISETP.NE.U32.AND P1, PT, R0, RZ, PT ;  /* 0x000000ff0000720c */ /* 0x000fda0003f25070 */
[----:B------:R-:W-:Y:S05]  /*6ec0*/  @P1 BRA `(.L_x_53) ;  /* 0x00000000005c1947 */ /* 0x000fea0003800000 */
[----:B------:R-:W2:Y:S01]  /*6ed0*/  I2F.U32.RP R85, R82 ;  /* 0x0000005200557306 */ /* 0x000ea20000209000 */
[----:B------:R-:W-:Y:S01]  /*6ee0*/  SHF.L.U32 R6, R93, 0x3, RZ ;  /* 0x000000035d067819 */ /* 0x000fe200000006ff */
[----:B------:R-:W-:-:S04]  /*6ef0*/  IMAD.MOV.U32 R86, RZ, RZ, RZ ;  /* 0x000000ffff567224 */ /* 0x000fc800078e00ff */
[----:B------:R-:W-:-:S05]  /*6f00*/  IMAD R6, R95, R82, R6 ;  /* 0x000000525f067224 */ /* 0x000fca00078e0206 */
[----:B------:R-:W-:Y:S01]  /*6f10*/  IADD3 R83, PT, PT, R6, 0x100, RZ ;  /* 0x0000010006537810 */ /* 0x000fe20007ffe0ff */
[----:B--2---:R-:W2:Y:S02]  /*6f20*/  MUFU.RCP R84, R85 ;  /* 0x0000005500547308 */ /* 0x004ea40000001000 */
[----:B--2---:R-:W-:Y:S02]  /*6f30*/  IADD3 R84, PT, PT, R84, 0xffffffe, RZ ;  /* 0x0ffffffe54547810 */ /* 0x004fe40007ffe0ff */
[----:B------:R-:W-:-:S04]  /*6f40*/  MOV R85, RZ ;  /* 0x000000ff00557202 */ /* 0x000fc80000000f00 */
[----:B------:R-:W2:Y:S02]  /*6f50*/  F2I.FTZ.U32.TRUNC.NTZ R87, R84 ;  /* 0x0000005400577305 */ /* 0x000ea4000021f000 */
[----:B--2---:R-:W-:-:S04]  /*6f60*/  IMAD.MOV R0, RZ, RZ, -R87 ;  /* 0x000000ffff007224 */ /* 0x004fc800078e0a57 */
[----:B------:R-:W-:-:S04]  /*6f70*/  IMAD R0, R0, R82, RZ ;  /* 0x0000005200007224 */ /* 0x000fc800078e02ff */
[----:B------:R-:W-:-:S06]  /*6f80*/  IMAD.HI.U32 R0, R87, R0, R86 ;  /* 0x0000000057007227 */ /* 0x000fcc00078e0056 */
[----:B------:R-:W-:-:S04]  /*6f90*/  IMAD.HI.U32 R0, R0, R83, RZ ;  /* 0x0000005300007227 */ /* 0x000fc800078e00ff */
[----:B------:R-:W-:-:S04]  /*6fa0*/  IMAD.MOV R0, RZ, RZ, -R0 ;  /* 0x000000ffff007224 */ /* 0x000fc800078e0a00 */
[----:B------:R-:W-:-:S05]  /*6fb0*/  IMAD R83, R82, R0, R83 ;  /* 0x0000000052537224 */ /* 0x000fca00078e0253 */
[----:B------:R-:W-:-:S13]  /*6fc0*/  ISETP.GE.U32.AND P1, PT, R83, R82, PT ;  /* 0x000000525300720c */ /* 0x000fda0003f26070 */
[-C--:B------:R-:W-:Y:S02]  /*6fd0*/  @P1 IADD3 R83, PT, PT, R83, -R82.reuse, RZ ;  /* 0x8000005253531210 */ /* 0x080fe40007ffe0ff */
[----:B------:R-:W-:Y:S02]  /*6fe0*/  ISETP.NE.U32.AND P1, PT, R82, RZ, PT ;  /* 0x000000ff5200720c */ /* 0x000fe40003f25070 */
[----:B------:R-:W-:-:S13]  /*6ff0*/  ISETP.GE.U32.AND P2, PT, R83, R82, PT ;  /* 0x000000525300720c */ /* 0x000fda0003f46070 */
[----:B------:R-:W-:Y:S01]  /*7000*/  @P2 IMAD.IADD R83, R83, 0x1, -R82 ;  /* 0x0000000153532824 */ /* 0x000fe200078e0a52 */
[----:B------:R-:W-:-:S04]  /*7010*/  @!P1 LOP3.LUT R83, RZ, R82, RZ, 0x33, !PT ;  /* 0x00000052ff539212 */ /* 0x000fc800078e33ff */
[----:B------:R-:W-:Y:S01]  /*7020*/  MOV R84, R83 ;  /* 0x0000005300547202 */ /* 0x000fe20000000f00 */
[----:B------:R-:W-:Y:S05]  /*7030*/  BRA `(.L_x_54) ;  /* 0x00000000001c7947 */ /* 0x000fea0003800000 */
.L_x_53:
[----:B------:R-:W2:Y:S01]  /*7040*/  LDCU.64 UR4, c[0x0][0x460] ;  /* 0x00008c00ff0477ac */ /* 0x000ea20008000a00 */
[----:B------:R-:W-:Y:S01]  /*7050*/  MOV R84, 0x7090 ;  /* 0x0000709000547802 */ /* 0x000fe20000000f00 */
[----:B--2---:R-:W-:Y:S01]  /*7060*/  IMAD.U32 R86, RZ, RZ, UR4 ;  /* 0x00000004ff567e24 */ /* 0x004fe2000f8e00ff */
[----:B------:R-:W-:Y:S02]  /*7070*/  MOV R83, UR5 ;  /* 0x0000000500537c02 */ /* 0x000fe40008000f00 */
[----:B-1---5:R-:W-:Y:S05]  /*7080*/  CALL.REL.NOINC `($__internal_1_$__cuda_sm20_rem_u64) ;  /* 0x0000014000507944 */ /* 0x022fea0003c00000 */
[----:B------:R-:W-:Y:S02]  /*7090*/  MOV R84, R82 ;  /* 0x0000005200547202 */ /* 0x000fe40000000f00 */
[----:B------:R-:W-:Y:S02]  /*70a0*/  MOV R85, R83 ;  /* 0x0000005300557202 */ /* 0x000fe40000000f00 */
.L_x_54:
[----:B------:R-:W-:Y:S05]  /*70b0*/  BSYNC.RECONVERGENT B0 ;  /* 0x0000000000007941 */ /* 0x000fea0003800200 */
.L_x_52:
[----:B------:R-:W2:Y:S01]  /*70c0*/  LDCU.64 UR4, c[0x0][0x460] ;  /* 0x00008c00ff0477ac */ /* 0x000ea20008000a00 */
[----:B------:R-:W-:Y:S01]  /*70d0*/  VIADD R6, R93, 0x20 ;  /* 0x000000205d067836 */ /* 0x000fe20000000000 */
[--C-:B------:R-:W-:Y:S01]  /*70e0*/  SHF.R.U64 R83, R84, 0x3, R85.reuse ;  /* 0x0000000354537819 */ /* 0x100fe20000001255 */
[----:B------:R-:W-:Y:S01]  /*70f0*/  BSSY.RECONVERGENT B0, `(.L_x_55) ;  /* 0x000003e000007945 */ /* 0x000fe20003800200 */
[----:B------:R-:W3:Y:S01]  /*7100*/  LDCU UR24, c[0x0][0x384] ;  /* 0x00007080ff1877ac */ /* 0x000ee20008000800 */
[----:B------:R-:W-:Y:S02]  /*7110*/  SHF.R.U32.HI R84, RZ, 0x3, R85 ;  /* 0x00000003ff547819 */ /* 0x000fe40000011655 */
[----:B------:R-:W-:Y:S01]  /*7120*/  ISETP.GE.U32.AND P1, PT, R90, R83, PT ;  /* 0x000000535a00720c */ /* 0x000fe20003f26070 */
[----:B------:R-:W4:Y:S01]  /*7130*/  LDCU.64 UR6, c[0x0][0x468] ;  /* 0x00008d00ff0677ac */ /* 0x000f220008000a00 */
[----:B--2---:R-:W-:Y:S02]  /*7140*/  IMAD.U32 R0, RZ, RZ, UR5 ;  /* 0x00000005ff007e24 */ /* 0x004fe4000f8e00ff */
[----:B------:R-:W-:Y:S01]  /*7150*/  IMAD.U32 R82, RZ, RZ, UR4 ;  /* 0x00000004ff527e24 */ /* 0x000fe2000f8e00ff */
[----:B---3--:R-:W-:Y:S01]  /*7160*/  ISETP.LT.AND P0, PT, R6, UR24, !P0 ;  /* 0x0000001806007c0c */ /* 0x008fe2000c701270 */
[----:B------:R-:W-:-:S02]  /*7170*/  IMAD R83, R95, R0, RZ ;  /* 0x000000005f537224 */ /* 0x000fc400078e02ff */
[----:B------:R-:W-:Y:S01]  /*7180*/  IMAD.WIDE.U32 R104, R95, R82, R18 ;  /* 0x000000525f687225 */ /* 0x000fe200078e0012 */
[----:B------:R-:W-:-:S03]  /*7190*/  ISETP.GE.U32.AND.EX P1, PT, R7, R84, P0, P1 ;  /* 0x000000540700720c */ /* 0x000fc60000726110 */
[----:B------:R-:W-:Y:S01]  /*71a0*/  IMAD.IADD R7, R105, 0x1, R83 ;  /* 0x0000000169077824 */ /* 0x000fe200078e0253 */
[----:B------:R-:W-:-:S04]  /*71b0*/  IADD3 R84, P0, PT, R104, UR10, RZ ;  /* 0x0000000a68547c10 */ /* 0x000fc8000ff1e0ff */
[----:B------:R-:W-:Y:S02]  /*71c0*/  IADD3.X R85, PT, PT, R7, UR11, RZ, P0, !PT ;  /* 0x0000000b07557c10 */ /* 0x000fe400087fe4ff */
[----:B----4-:R-:W-:-:S03]  /*71d0*/  IADD3 R104, P0, PT, R104, UR6, RZ ;  /* 0x0000000668687c10 */ /* 0x010fc6000ff1e0ff */
[----:B------:R2:W-:Y:S01]  /*71e0*/  @P1 STG.E.64 desc[UR12][R84.64+0x100], R4 ;  /* 0x0001000454001986 */ /* 0x0005e2000c101b0c */
[----:B------:R-:W-:-:S04]  /*71f0*/  IADD3.X R105, PT, PT, R7, UR7, RZ, P0, !PT ;  /* 0x0000000707697c10 */ /* 0x000fc800087fe4ff */
[----:B------:R-:W-:-:S04]  /*7200*/  LOP3.LUT R7, R105, R0, RZ, 0xfc, !PT ;  /* 0x0000000069077212 */ /* 0x000fc800078efcff */
[----:B------:R-:W-:-:S13]  /*7210*/  ISETP.NE.U32.AND P0, PT, R7, RZ, PT ;  /* 0x000000ff0700720c */ /* 0x000fda0003f05070 */
[----:B------:R-:W-:Y:S05]  /*7220*/  @P0 BRA `(.L_x_56) ;  /* 0x0000000000600947 */ /* 0x000fea0003800000 */
[----:B--2---:R-:W2:Y:S01]  /*7230*/  I2F.U32.RP R4, R82 ;  /* 0x0000005200047306 */ /* 0x004ea20000209000 */
[----:B------:R-:W-:Y:S01]  /*7240*/  MOV R84, RZ ;  /* 0x000000ff00547202 */ /* 0x000fe20000000f00 */
[----:B------:R-:W-:Y:S01]  /*7250*/  IMAD R5, R95, R82, R18 ;  /* 0x000000525f057224 */ /* 0x000fe200078e0212 */
[----:B------:R-:W-:Y:S02]  /*7260*/  ISETP.NE.U32.AND P0, PT, R82, RZ, PT ;  /* 0x000000ff5200720c */ /* 0x000fe40003f05070 */
[----:B------:R-:W-:Y:S01]  /*7270*/  MOV R86, RZ ;  /* 0x000000ff00567202 */ /* 0x000fe20000000f00 */
[----:B------:R-:W-:Y:S02]  /*7280*/  VIADD R5, R5, UR6 ;  /* 0x0000000605057c36 */ /* 0x000fe40008000000 */
[----:B--2---:R-:W2:Y:S02]  /*7290*/  MUFU.RCP R83, R4 ;  /* 0x0000000400537308 */ /* 0x004ea40000001000 */
[----:B--2---:R-:W-:-:S06]  /*72a0*/  IADD3 R83, PT, PT, R83, 0xffffffe, RZ ;  /* 0x0ffffffe53537810 */ /* 0x004fcc0007ffe0ff */
[----:B------:R-:W2:Y:S02]  /*72b0*/  F2I.FTZ.U32.TRUNC.NTZ R85, R83 ;  /* 0x0000005300557305 */ /* 0x000ea4000021f000 */
[----:B--2---:R-:W-:-:S04]  /*72c0*/  IMAD.MOV R7, RZ, RZ, -R85 ;  /* 0x000000ffff077224 */ /* 0x004fc800078e0a55 */
[----:B------:R-:W-:-:S04]  /*72d0*/  IMAD R7, R7, R82, RZ ;  /* 0x0000005207077224 */ /* 0x000fc800078e02ff */
[----:B------:R-:W-:-:S06]  /*72e0*/  IMAD.HI.U32 R90, R85, R7, R84 ;  /* 0x00000007555a7227 */ /* 0x000fcc00078e0054 */
        /* <DEDUP_REMOVED lines=12> */
.L_x_56:
[----:B------:R-:W3:Y:S01]  /*73b0*/  LDCU.64 UR4, c[0x0][0x460] ;  /* 0x00008c00ff0477ac */ /* 0x000ee20008000a00 */
[----:B------:R-:W-:Y:S01]  /*73c0*/  IMAD.MOV.U32 R0, RZ, RZ, R104 ;  /* 0x000000ffff007224 */ /* 0x000fe200078e0068 */
[----:B------:R-:W-:Y:S02]  /*73d0*/  MOV R83, R105 ;  /* 0x0000006900537202 */ /* 0x000fe40000000f00 */
[----:B-1----:R-:W-:Y:S01]  /*73e0*/  MOV R88, 0x7420 ;  /* 0x0000742000587802 */ /* 0x002fe20000000f00 */
[----:B---3--:R-:W-:Y:S01]  /*73f0*/  IMAD.U32 R89, RZ, RZ, UR4 ;  /* 0x00000004ff597e24 */ /* 0x008fe2000f8e00ff */
[----:B------:R-:W-:Y:S02]  /*7400*/  MOV R87, UR5 ;  /* 0x0000000500577c02 */ /* 0x000fe40008000f00 */
[----:B--2--5:R-:W-:Y:S05]  /*7410*/  CALL.REL.NOINC `($__internal_0_$__cuda_sm20_div_u64) ;  /* 0x0000013800587944 */ /* 0x024fea0003c00000 */
[----:B------:R-:W1:Y:S01]  /*7420*/  LDCU.64 UR4, c[0x0][0x460] ;  /* 0x00008c00ff0477ac */ /* 0x000e620008000a00 */
[----:B------:R-:W-:Y:S01]  /*7430*/  IADD3 R5, P0, PT, RZ, -R83, RZ ;  /* 0x80000053ff057210 */ /* 0x000fe20007f1e0ff */
[----:B------:R-:W-:-:S03]  /*7440*/  IMAD.MOV.U32 R90, RZ, RZ, R83 ;  /* 0x000000ffff5a7224 */ /* 0x000fc600078e0053 */
[----:B------:R-:W-:Y:S02]  /*7450*/  IADD3.X R85, PT, PT, RZ, ~R85, RZ, P0, !PT ;  /* 0x80000055ff557210 */ /* 0x000fe400007fe4ff */
[----:B-1----:R-:W-:Y:S02]  /*7460*/  MOV R82, UR4 ;  /* 0x0000000400527c02 */ /* 0x002fe40008000f00 */
[----:B------:R-:W-:-:S03]  /*7470*/  MOV R0, UR5 ;  /* 0x0000000500007c02 */ /* 0x000fc60008000f00 */
[-C--:B------:R-:W-:Y:S02]  /*7480*/  IMAD R4, R85, R82.reuse, RZ ;  /* 0x0000005255047224 */ /* 0x080fe400078e02ff */
[----:B------:R-:W-:-:S04]  /*7490*/  IMAD.WIDE.U32 R104, R5, R82, R104 ;  /* 0x0000005205687225 */ /* 0x000fc800078e0068 */
[----:B------:R-:W-:Y:S01]  /*74a0*/  IMAD R4, R5, R0, R4 ;  /* 0x0000000005047224 */ /* 0x000fe200078e0204 */
[----:B------:R-:W-:-:S03]  /*74b0*/  MOV R83, R104 ;  /* 0x0000006800537202 */ /* 0x000fc60000000f00 */
[----:B------:R-:W-:Y:S02]  /*74c0*/  IMAD.IADD R86, R4, 0x1, R105 ;  /* 0x0000000104567824 */ /* 0x000fe400078e0269 */
.L_x_57:
[----:B------:R-:W-:Y:S05]  /*74d0*/  BSYNC.RECONVERGENT B0 ;  /* 0x0000000000007941 */ /* 0x000fea0003800200 */
.L_x_55:
[----:B------:R-:W2:Y:S01]  /*74e0*/  LDC.64 R4, c[0x0][0x468] ;  /* 0x00011a00ff047b82 */ /* 0x000ea20000000a00 */
[----:B------:R-:W3:Y:S01]  /*74f0*/  LDCU.64 UR4, c[0x0][0x380] ;  /* 0x00007000ff0477ac */ /* 0x000ee20008000a00 */
[----:B------:R-:W-:Y:S01]  /*7500*/  VIADD R7, R95, 0x1 ;  /* 0x000000015f077836 */ /* 0x000fe20000000000 */
[----:B------:R-:W-:Y:S01]  /*7510*/  SHF.R.U64 R83, R83, 0x3, R86 ;  /* 0x0000000353537819 */ /* 0x000fe20000001256 */
[C---:B-1----:R-:W-:Y:S01]  /*7520*/  IMAD.WIDE.U32 R88, R95.reuse, R82, R18 ;  /* 0x000000525f587225 */ /* 0x042fe200078e0012 */
[----:B------:R-:W-:Y:S01]  /*7530*/  SHF.R.U32.HI R86, RZ, 0x3, R86 ;  /* 0x00000003ff567819 */ /* 0x000fe20000011656 */
[----:B------:R-:W-:Y:S01]  /*7540*/  BSSY.RECONVERGENT B0, `(.L_x_58) ;  /* 0x000002d000007945 */ /* 0x000fe20003800200 */
[----:B------:R-:W-:Y:S01]  /*7550*/  ISETP.GE.U32.AND P2, PT, R90, R83, PT ;  /* 0x000000535a00720c */ /* 0x000fe20003f46070 */
[----:B------:R-:W-:Y:S01]  /*7560*/  IMAD R84, R95, R0, R89 ;  /* 0x000000005f547224 */ /* 0x000fe200078e0259 */
[----:B---3--:R-:W-:Y:S02]  /*7570*/  ISETP.GE.AND P0, PT, R7, UR4, PT ;  /* 0x0000000407007c0c */ /* 0x008fe4000bf06270 */
[----:B------:R-:W-:-:S02]  /*7580*/  SHF.R.S32.HI R7, RZ, 0x1f, R90 ;  /* 0x0000001fff077819 */ /* 0x000fc4000001145a */
[----:B------:R-:W-:Y:S02]  /*7590*/  ISETP.LT.AND P3, PT, R93, UR5, !P0 ;  /* 0x000000055d007c0c */ /* 0x000fe4000c761270 */
[----:B--2---:R-:W-:Y:S02]  /*75a0*/  IADD3 R83, P1, PT, R88, R4, RZ ;  /* 0x0000000458537210 */ /* 0x004fe40007f3e0ff */
[----:B------:R-:W-:-:S03]  /*75b0*/  ISETP.GE.U32.AND.EX P2, PT, R7, R86, P3, P2 ;  /* 0x000000560700720c */ /* 0x000fc60001f46120 */
[----:B------:R-:W-:Y:S01]  /*75c0*/  IMAD.X R5, R84, 0x1, R5, P1 ;  /* 0x0000000154057824 */ /* 0x000fe200008e0605 */
[----:B------:R-:W-:-:S04]  /*75d0*/  IADD3 R88, P1, PT, R83, UR10, RZ ;  /* 0x0000000a53587c10 */ /* 0x000fc8000ff3e0ff */
[----:B------:R-:W-:Y:S02]  /*75e0*/  IADD3.X R89, PT, PT, R5, UR11, RZ, P1, !PT ;  /* 0x0000000b05597c10 */ /* 0x000fe40008ffe4ff */
[----:B------:R-:W-:-:S03]  /*75f0*/  IADD3 R87, P1, PT, R83, 0x100, RZ ;  /* 0x0000010053577810 */ /* 0x000fc60007f3e0ff */
[----:B------:R1:W-:Y:S02]  /*7600*/  @P2 STG.E.64 desc[UR12][R88.64], R110 ;  /* 0x0000006e58002986 */ /* 0x0003e4000c101b0c */
[----:B------:R-:W-:-:S05]  /*7610*/  IMAD.X R85, RZ, RZ, R5, P1 ;  /* 0x000000ffff557224 */ /* 0x000fca00008e0605 */
[----:B------:R-:W-:-:S04]  /*7620*/  LOP3.LUT R0, R85, R0, RZ, 0xfc, !PT ;  /* 0x0000000055007212 */ /* 0x000fc800078efcff */
[----:B------:R-:W-:-:S13]  /*7630*/  ISETP.NE.U32.AND P1, PT, R0, RZ, PT ;  /* 0x000000ff0000720c */ /* 0x000fda0003f25070 */
[----:B------:R-:W-:Y:S05]  /*7640*/  @P1 BRA `(.L_x_59) ;  /* 0x00000000005c1947 */ /* 0x000fea0003800000 */
[----:B------:R-:W2:Y:S01]  /*7650*/  I2F.U32.RP R84, R82 ;  /* 0x0000005200547306 */ /* 0x000ea20000209000 */
[----:B------:R-:W-:Y:S01]  /*7660*/  IMAD.SHL.U32 R5, R93, 0x8, RZ ;  /* 0x000000085d057824 */ /* 0x000fe200078e00ff */
[----:B------:R-:W-:-:S03]  /*7670*/  MOV R86, RZ ;  /* 0x000000ff00567202 */ /* 0x000fc60000000f00 */
[----:B------:R-:W-:-:S05]  /*7680*/  IMAD R5, R95, R82, R5 ;  /* 0x000000525f057224 */ /* 0x000fca00078e0205 */
[----:B------:R-:W-:Y:S01]  /*7690*/  IADD3 R5, PT, PT, R4, 0x100, R5 ;  /* 0x0000010004057810 */ /* 0x000fe20007ffe005 */
[----:B--2---:R-:W2:Y:S02]  /*76a0*/  MUFU.RCP R83, R84 ;  /* 0x0000005400537308 */ /* 0x004ea40000001000 */
[----:B--2---:R-:W-:-:S06]  /*76b0*/  IADD3 R83, PT, PT, R83, 0xffffffe, RZ ;  /* 0x0ffffffe53537810 */ /* 0x004fcc0007ffe0ff */
[----:B------:R-:W2:Y:S02]  /*76c0*/  F2I.FTZ.U32.TRUNC.NTZ R87, R83 ;  /* 0x0000005300577305 */ /* 0x000ea4000021f000 */
[----:B--2---:R-:W-:Y:S01]  /*76d0*/  IADD3 R0, PT, PT, RZ, -R87, RZ ;  /* 0x80000057ff007210 */ /* 0x004fe20007ffe0ff */
[----:B------:R-:W-:-:S04]  /*76e0*/  IMAD.MOV.U32 R83, RZ, RZ, RZ ;  /* 0x000000ffff537224 */ /* 0x000fc800078e00ff */
        /* <DEDUP_REMOVED lines=13> */
.L_x_59:
[----:B------:R-:W2:Y:S01]  /*77c0*/  LDCU.64 UR4, c[0x0][0x460] ;  /* 0x00008c00ff0477ac */ /* 0x000ea20008000a00 */
[----:B------:R-:W-:Y:S01]  /*77d0*/  MOV R84, 0x7810 ;  /* 0x0000781000547802 */ /* 0x000fe20000000f00 */
[----:B--2---:R-:W-:Y:S01]  /*77e0*/  IMAD.U32 R86, RZ, RZ, UR4 ;  /* 0x00000004ff567e24 */ /* 0x004fe2000f8e00ff */
[----:B------:R-:W-:Y:S02]  /*77f0*/  MOV R83, UR5 ;  /* 0x0000000500537c02 */ /* 0x000fe40008000f00 */
[----:B-1---5:R-:W-:Y:S05]  /*7800*/  CALL.REL.NOINC `($__internal_1_$__cuda_sm20_rem_u64) ;  /* 0x0000013800707944 */ /* 0x022fea0003c00000 */
.L_x_60:
[----:B------:R-:W-:Y:S05]  /*7810*/  BSYNC.RECONVERGENT B0 ;  /* 0x0000000000007941 */ /* 0x000fea0003800200 */
.L_x_58:
[----:B------:R-:W2:Y:S01]  /*7820*/  LDCU.128 UR4, c[0x0][0x460] ;  /* 0x00008c00ff0477ac */ /* 0x000ea20008000c00 */
[--C-:B------:R-:W-:Y:S01]  /*7830*/  SHF.R.U64 R5, R82, 0x3, R83.reuse ;  /* 0x0000000352057819 */ /* 0x100fe20000001253 */
[----:B------:R-:W-:Y:S01]  /*7840*/  BSSY.RECONVERGENT B0, `(.L_x_61) ;  /* 0x0000044000007945 */ /* 0x000fe20003800200 */
[----:B------:R-:W-:Y:S01]  /*7850*/  SHF.R.U32.HI R4, RZ, 0x3, R83 ;  /* 0x00000003ff047819 */ /* 0x000fe20000011653 */
[----:B------:R-:W3:Y:S01]  /*7860*/  LDCU UR24, c[0x0][0x384] ;  /* 0x00007080ff1877ac */ /* 0x000ee20008000800 */
[----:B------:R-:W-:Y:S01]  /*7870*/  ISETP.GE.U32.AND P2, PT, R90, R5, PT ;  /* 0x000000055a00720c */ /* 0x000fe20003f46070 */
[----:B--2---:R-:W-:Y:S02]  /*7880*/  IMAD.U32 R85, RZ, RZ, UR4 ;  /* 0x00000004ff557e24 */ /* 0x004fe4000f8e00ff */
[----:B------:R-:W-:Y:S02]  /*7890*/  IMAD.U32 R0, RZ, RZ, UR5 ;  /* 0x00000005ff007e24 */ /* 0x000fe4000f8e00ff */
[----:B------:R-:W-:Y:S01]  /*78a0*/  IMAD.WIDE.U32 R86, R95, R85, R18 ;  /* 0x000000555f567225 */ /* 0x000fe200078e0012 */
[----:B---3--:R-:W-:-:S03]  /*78b0*/  ISETP.LT.AND P1, PT, R6, UR24, !P0 ;  /* 0x0000001806007c0c */ /* 0x008fc6000c721270 */
[----:B------:R-:W-:Y:S01]  /*78c0*/  IMAD R82, R95, R0, RZ ;  /* 0x000000005f527224 */ /* 0x000fe200078e02ff */
[----:B------:R-:W-:Y:S02]  /*78d0*/  IADD3 R5, P0, PT, R86, UR10, RZ ;  /* 0x0000000a56057c10 */ /* 0x000fe4000ff1e0ff */
[----:B------:R-:W-:Y:S01]  /*78e0*/  ISETP.GE.U32.AND.EX P2, PT, R7, R4, P1, P2 ;  /* 0x000000040700720c */ /* 0x000fe20000f46120 */
[----:B------:R-:W-:Y:S01]  /*78f0*/  IMAD.U32 R4, RZ, RZ, UR6 ;  /* 0x00000006ff047e24 */ /* 0x000fe2000f8e00ff */
[----:B------:R-:W-:Y:S02]  /*7900*/  IADD3.X R82, PT, PT, R87, UR11, R82, P0, !PT ;  /* 0x0000000b57527c10 */ /* 0x000fe400087fe452 */
[----:B------:R-:W-:Y:S01]  /*7910*/  IADD3 R86, P0, PT, R5, UR6, RZ ;  /* 0x0000000605567c10 */ /* 0x000fe2000ff1e0ff */
[----:B------:R-:W-:-:S03]  /*7920*/  IMAD.U32 R5, RZ, RZ, UR7 ;  /* 0x00000007ff057e24 */ /* 0x000fc6000f8e00ff */
[----:B------:R-:W-:Y:S02]  /*7930*/  IADD3.X R87, PT, PT, R82, UR7, RZ, P0, !PT ;  /* 0x0000000752577c10 */ /* 0x000fe400087fe4ff */
[----:B------:R-:W-:-:S03]  /*7940*/  IADD3 RZ, P1, P0, R4, -UR10, R86 ;  /* 0x8000000a04ff7c10 */ /* 0x000fc6000f83e056 */
[----:B------:R2:W-:Y:S01]  /*7950*/  @P2 STG.E.64 desc[UR12][R86.64+0x100], R10 ;  /* 0x0001000a56002986 */ /* 0x0005e2000c101b0c */
[----:B------:R-:W-:-:S04]  /*7960*/  IADD3.X R7, PT, PT, R5, ~UR11, R87, P1, P0 ;  /* 0x8000000b05077c10 */ /* 0x000fc80008fe0457 */
[----:B------:R-:W-:-:S04]  /*7970*/  LOP3.LUT R7, R7, R0, RZ, 0xfc, !PT ;  /* 0x0000000007077212 */ /* 0x000fc800078efcff */
[----:B------:R-:W-:-:S13]  /*7980*/  ISETP.NE.U32.AND P0, PT, R7, RZ, PT ;  /* 0x000000ff0700720c */ /* 0x000fda0003f05070 */
[----:B------:R-:W-:Y:S05]  /*7990*/  @P0 BRA `(.L_x_62) ;  /* 0x0000000000680947 */ /* 0x000fea0003800000 */
[----:B------:R-:W2:Y:S01]  /*79a0*/  I2F.U32.RP R82, R85 ;  /* 0x0000005500527306 */ /* 0x000ea20000209000 */
[----:B------:R-:W-:Y:S01]  /*79b0*/  IMAD R7, R95, R85, R18 ;  /* 0x000000555f077224 */ /* 0x000fe200078e0212 */
[----:B------:R-:W-:Y:S02]  /*79c0*/  MOV R4, UR6 ;  /* 0x0000000600047c02 */ /* 0x000fe40008000f00 */
[----:B------:R-:W-:Y:S02]  /*79d0*/  ISETP.NE.U32.AND P0, PT, R85, RZ, PT ;  /* 0x000000ff5500720c */ /* 0x000fe40003f05070 */
[----:B------:R-:W-:-:S04]  /*79e0*/  IADD3 R7, PT, PT, R4, UR10, R7 ;  /* 0x0000000a04077c10 */ /* 0x000fc8000fffe007 */
[----:B------:R-:W-:Y:S01]  /*79f0*/  IADD3 R4, PT, PT, R4, -UR10, R7 ;  /* 0x8000000a04047c10 */ /* 0x000fe2000fffe007 */
[----:B--2---:R-:W2:Y:S02]  /*7a00*/  MUFU.RCP R11, R82 ;  /* 0x00000052000b7308 */ /* 0x004ea40000001000 */
[----:B--2---:R-:W-:Y:S01]  /*7a10*/  VIADD R11, R11, 0xffffffe ;  /* 0x0ffffffe0b0b7836 */ /* 0x004fe20000000000 */
[----:B------:R-:W-:-:S05]  /*7a20*/  MOV R82, RZ ;  /* 0x000000ff00527202 */ /* 0x000fca0000000f00 */
[----:B------:R-:W2:Y:S02]  /*7a30*/  F2I.FTZ.U32.TRUNC.NTZ R11, R11 ;  /* 0x0000000b000b7305 */ /* 0x000ea4000021f000 */
[----:B--2---:R-:W-:-:S04]  /*7a40*/  IMAD.MOV R10, RZ, RZ, -R11 ;  /* 0x000000ffff0a7224 */ /* 0x004fc800078e0a0b */
[----:B------:R-:W-:Y:S02]  /*7a50*/  IMAD R5, R10, R85, RZ ;  /* 0x000000550a057224 */ /* 0x000fe400078e02ff */
[----:B------:R-:W-:-:S04]  /*7a60*/  IMAD.MOV.U32 R10, RZ, RZ, RZ ;  /* 0x000000ffff0a7224 */ /* 0x000fc800078e00ff */
        /* <DEDUP_REMOVED lines=13> */
.L_x_62:
[----:B------:R-:W3:Y:S01]  /*7b40*/  LDCU.64 UR4, c[0x0][0x460] ;  /* 0x00008c00ff0477ac */ /* 0x000ee20008000a00 */
[----:B------:R-:W-:Y:S02]  /*7b50*/  IADD3 R4, P1, P0, R4, -UR10, R86 ;  /* 0x8000000a04047c10 */ /* 0x000fe4000f83e056 */
[----:B-1----:R-:W-:Y:S02]  /*7b60*/  MOV R88, 0x7bd0 ;  /* 0x00007bd000587802 */ /* 0x002fe40000000f00 */
[----:B------:R-:W-:Y:S02]  /*7b70*/  IADD3.X R5, PT, PT, R5, ~UR11, R87, P1, P0 ;  /* 0x8000000b05057c10 */ /* 0x000fe40008fe0457 */
[----:B------:R-:W-:-:S03]  /*7b80*/  MOV R0, R4 ;  /* 0x0000000400007202 */ /* 0x000fc60000000f00 */
[----:B------:R-:W-:Y:S02]  /*7b90*/  IMAD.MOV.U32 R83, RZ, RZ, R5 ;  /* 0x000000ffff537224 */ /* 0x000fe400078e0005 */
[----:B---3--:R-:W-:Y:S02]  /*7ba0*/  IMAD.U32 R89, RZ, RZ, UR4 ;  /* 0x00000004ff597e24 */ /* 0x008fe4000f8e00ff */
[----:B--2---:R-:W-:Y:S02]  /*7bb0*/  IMAD.U32 R87, RZ, RZ, UR5 ;  /* 0x00000005ff577e24 */ /* 0x004fe4000f8e00ff */
[----:B-----5:R-:W-:Y:S05]  /*7bc0*/  CALL.REL.NOINC `($__internal_0_$__cuda_sm20_div_u64) ;  /* 0x00000130006c7944 */ /* 0x020fea0003c00000 */
        /* <DEDUP_REMOVED lines=11> */
.L_x_63:
[----:B------:R-:W-:Y:S05]  /*7c80*/  BSYNC.RECONVERGENT B0 ;  /* 0x0000000000007941 */ /* 0x000fea0003800200 */
.L_x_61:
[----:B------:R-:W2:Y:S01]  /*7c90*/  LDC.64 R4, c[0x0][0x468] ;  /* 0x00011a00ff047b82 */ /* 0x000ea20000000a00 */
[----:B------:R-:W3:Y:S01]  /*7ca0*/  LDCU.64 UR4, c[0x0][0x380] ;  /* 0x00007000ff0477ac */ /* 0x000ee20008000a00 */
[C---:B------:R-:W-:Y:S01]  /*7cb0*/  VIADD R7, R95.reuse, 0x2 ;  /* 0x000000025f077836 */ /* 0x040fe20000000000 */
[----:B------:R-:W-:Y:S01]  /*7cc0*/  SHF.R.U64 R11, R10, 0x3, R82 ;  /* 0x000000030a0b7819 */ /* 0x000fe20000001252 */
[C---:B------:R-:W-:Y:S01]  /*7cd0*/  IMAD.WIDE.U32 R86, R95.reuse, R85, R18 ;  /* 0x000000555f567225 */ /* 0x040fe200078e0012 */
        /* <DEDUP_REMOVED lines=8> */
[----:B------:R-:W-:Y:S02]  /*7d60*/  ISETP.GE.U32.AND.EX P3, PT, R7, R82, P4, P3 ;  /* 0x000000520700720c */ /* 0x000fe40002766130 */
[----:B------:R-:W-:-:S04]  /*7d70*/  IADD3 R11, P2, PT, R4, R11, RZ ;  /* 0x0000000b040b7210 */ /* 0x000fc80007f5e0ff */
[----:B------:R-:W-:Y:S02]  /*7d80*/  IADD3.X R10, PT, PT, R5, R10, R5, P2, P1 ;  /* 0x0000000a050a7210 */ /* 0x000fe400017e2405 */
        /* <DEDUP_REMOVED lines=8> */
[----:B--2---:R-:W2:Y:S01]  /*7e10*/  I2F.U32.RP R9, R85 ;  /* 0x0000005500097306 */ /* 0x004ea20000209000 */
[----:B------:R-:W-:Y:S02]  /*7e20*/  IMAD R5, R95, R85, R18 ;  /* 0x000000555f057224 */ /* 0x000fe400078e0212 */
[----:B------:R-:W-:Y:S02]  /*7e30*/  IMAD.MOV.U32 R10, RZ, RZ, RZ ;  /* 0x000000ffff0a7224 */ /* 0x000fe400078e00ff */
[----:B------:R-:W-:Y:S01]  /*7e40*/  IMAD.MOV.U32 R83, RZ, RZ, RZ ;  /* 0x000000ffff537224 */ /* 0x000fe200078e00ff */
[----:B------:R-:W-:-:S04]  /*7e50*/  IADD3 R5, PT, PT, R4, 0x100, R5 ;  /* 0x0000010004057810 */ /* 0x000fc80007ffe005 */
[----:B------:R-:W-:Y:S01]  /*7e60*/  IADD3 R5, PT, PT, R5, R4, RZ ;  /* 0x0000000405057210 */ /* 0x000fe20007ffe0ff */
[----:B--2---:R-:W2:Y:S02]  /*7e70*/  MUFU.RCP R8, R9 ;  /* 0x0000000900087308 */ /* 0x004ea40000001000 */
[----:B--2---:R-:W-:-:S06]  /*7e80*/  IADD3 R8, PT, PT, R8, 0xffffffe, RZ ;  /* 0x0ffffffe08087810 */ /* 0x004fcc0007ffe0ff */
[----:B------:R-:W2:Y:S02]  /*7e90*/  F2I.FTZ.U32.TRUNC.NTZ R11, R8 ;  /* 0x00000008000b7305 */ /* 0x000ea4000021f000 */
[----:B--2---:R-:W-:-:S05]  /*7ea0*/  IADD3 R0, PT, PT, RZ, -R11, RZ ;  /* 0x8000000bff007210 */ /* 0x004fca0007ffe0ff */
        /* <DEDUP_REMOVED lines=13> */
.L_x_65:
[----:B------:R-:W3:Y:S01]  /*7f80*/  LDCU.64 UR4, c[0x0][0x460] ;  /* 0x00008c00ff0477ac */ /* 0x000ee20008000a00 */
[----:B------:R-:W-:Y:S01]  /*7f90*/  IMAD.MOV.U32 R85, RZ, RZ, R5 ;  /* 0x000000ffff557224 */ /* 0x000fe200078e0005 */
[----:B------:R-:W-:Y:S01]  /*7fa0*/  MOV R84, 0x7fe0 ;  /* 0x00007fe000547802 */ /* 0x000fe20000000f00 */
[----:B---3--:R-:W-:Y:S01]  /*7fb0*/  IMAD.U32 R86, RZ, RZ, UR4 ;  /* 0x00000004ff567e24 */ /* 0x008fe2000f8e00ff */
[----:B--2---:R-:W-:Y:S02]  /*7fc0*/  MOV R83, UR5 ;  /* 0x0000000500537c02 */ /* 0x004fe40008000f00 */
[----:B-1---5:R-:W-:Y:S05]  /*7fd0*/  CALL.REL.NOINC `($__internal_1_$__cuda_sm20_rem_u64) ;  /* 0x00000130007c7944 */ /* 0x022fea0003c00000 */
.L_x_66:
[----:B------:R-:W-:Y:S05]  /*7fe0*/  BSYNC.RECONVERGENT B0 ;  /* 0x0000000000007941 */ /* 0x000fea0003800200 */
.L_x_64:
[----:B------:R-:W1:Y:S01]  /*7ff0*/  LDC.64 R8, c[0x0][0x460] ;  /* 0x00011800ff087b82 */ /* 0x000e620000000a00 */
[----:B------:R-:W2:Y:S01]  /*8000*/  LDCU UR4, c[0x0][0x384] ;  /* 0x00007080ff0477ac */ /* 0x000ea20008000800 */
[--C-:B------:R-:W-:Y:S01]  /*8010*/  SHF.R.U64 R5, R82, 0x3, R83.reuse ;  /* 0x0000000352057819 */ /* 0x100fe20000001253 */
[----:B------:R-:W-:Y:S01]  /*8020*/  BSSY.RECONVERGENT B0, `(.L_x_67) ;  /* 0x0000042000007945 */ /* 0x000fe20003800200 */
[----:B------:R-:W-:Y:S02]  /*8030*/  SHF.R.U32.HI R0, RZ, 0x3, R83 ;  /* 0x00000003ff007819 */ /* 0x000fe40000011653 */
[----:B------:R-:W-:Y:S02]  /*8040*/  ISETP.GE.U32.AND P2, PT, R90, R5, PT ;  /* 0x000000055a00720c */ /* 0x000fe40003f46070 */
[----:B------:R-:W3:Y:S01]  /*8050*/  LDC.64 R10, c[0x0][0x468] ;  /* 0x00011a00ff0a7b82 */ /* 0x000ee20000000a00 */
[----:B--2---:R-:W-:-:S04]  /*8060*/  ISETP.LT.AND P1, PT, R6, UR4, !P0 ;  /* 0x0000000406007c0c */ /* 0x004fc8000c721270 */
[----:B------:R-:W-:Y:S01]  /*8070*/  ISETP.GE.U32.AND.EX P2, PT, R7, R0, P1, P2 ;  /* 0x000000000700720c */ /* 0x000fe20000f46120 */
[----:B-1----:R-:W-:-:S04]  /*8080*/  IMAD.WIDE.U32 R110, R95, R8, R18 ;  /* 0x000000085f6e7225 */ /* 0x002fc800078e0012 */
[----:B------:R-:W-:Y:S01]  /*8090*/  IMAD R83, R95, R9, RZ ;  /* 0x000000095f537224 */ /* 0x000fe200078e02ff */
[----:B------:R-:W-:-:S03]  /*80a0*/  IADD3 R5, P0, PT, R110, UR10, RZ ;  /* 0x0000000a6e057c10 */ /* 0x000fc6000ff1e0ff */
[----:B------:R-:W-:Y:S01]  /*80b0*/  IMAD.IADD R104, R111, 0x1, R83 ;  /* 0x000000016f687824 */ /* 0x000fe200078e0253 */
[----:B---3--:R-:W-:-:S04]  /*80c0*/  IADD3 R7, P1, PT, R5, R10, RZ ;  /* 0x0000000a05077210 */ /* 0x008fc80007f3e0ff */
[----:B------:R-:W-:Y:S02]  /*80d0*/  IADD3.X R4, PT, PT, R104, UR11, RZ, P0, !PT ;  /* 0x0000000b68047c10 */ /* 0x000fe400087fe4ff */
[----:B------:R-:W-:-:S04]  /*80e0*/  IADD3 R82, P0, PT, R7, R10, RZ ;  /* 0x0000000a07527210 */ /* 0x000fc80007f1e0ff */
[----:B------:R-:W-:Y:S02]  /*80f0*/  IADD3.X R83, PT, PT, R11, R4, R11, P0, P1 ;  /* 0x000000040b537210 */ /* 0x000fe400007e240b */
[----:B------:R-:W-:-:S03]  /*8100*/  IADD3 RZ, P1, P0, R10, -UR10, R82 ;  /* 0x8000000a0aff7c10 */ /* 0x000fc6000f83e052 */
[----:B------:R1:W-:Y:S01]  /*8110*/  @P2 STG.E.64 desc[UR12][R82.64+0x100], R16 ;  /* 0x0001001052002986 */ /* 0x0003e2000c101b0c */
[----:B------:R-:W-:-:S04]  /*8120*/  IADD3.X R0, PT, PT, R11, ~UR11, R83, P1, P0 ;  /* 0x8000000b0b007c10 */ /* 0x000fc80008fe0453 */
[----:B------:R-:W-:-:S04]  /*8130*/  LOP3.LUT R0, R0, R9, RZ, 0xfc, !PT ;  /* 0x0000000900007212 */ /* 0x000fc800078efcff */
[----:B------:R-:W-:-:S13]  /*8140*/  ISETP.NE.U32.AND P0, PT, R0, RZ, PT ;  /* 0x000000ff0000720c */ /* 0x000fda0003f05070 */
[----:B------:R-:W-:Y:S05]  /*8150*/  @P0 BRA `(.L_x_68) ;  /* 0x0000000000680947 */ /* 0x000fea0003800000 */
[----:B------:R-:W2:Y:S01]  /*8160*/  I2F.U32.RP R11, R8 ;  /* 0x00000008000b7306 */ /* 0x000ea20000209000 */
[----:B-1----:R-:W-:Y:S01]  /*8170*/  IMAD R17, R95, R8, R18 ;  /* 0x000000085f117224 */ /* 0x002fe200078e0212 */
[----:B------:R-:W-:Y:S01]  /*8180*/  ISETP.NE.U32.AND P0, PT, R8, RZ, PT ;  /* 0x000000ff0800720c */ /* 0x000fe20003f05070 */
[----:B------:R-:W-:-:S03]  /*8190*/  IMAD.MOV.U32 R82, RZ, RZ, RZ ;  /* 0x000000ffff527224 */ /* 0x000fc600078e00ff */
[----:B------:R-:W-:-:S04]  /*81a0*/  IADD3 R17, PT, PT, R10, UR10, R17 ;  /* 0x0000000a0a117c10 */ /* 0x000fc8000fffe011 */
[----:B------:R-:W-:-:S04]  /*81b0*/  IADD3 R17, PT, PT, R17, R10, RZ ;  /* 0x0000000a11117210 */ /* 0x000fc80007ffe0ff */
[----:B------:R-:W-:Y:S01]  /*81c0*/  IADD3 R17, PT, PT, R10, -UR10, R17 ;  /* 0x8000000a0a117c10 */ /* 0x000fe2000fffe011 */
[----:B--2---:R-:W1:Y:S02]  /*81d0*/  MUFU.RCP R0, R11 ;  /* 0x0000000b00007308 */ /* 0x004e640000001000 */
[----:B-1----:R-:W-:-:S06]  /*81e0*/  VIADD R0, R0, 0xffffffe ;  /* 0x0ffffffe00007836 */ /* 0x002fcc0000000000 */
[----:B------:R-:W1:Y:S02]  /*81f0*/  F2I.FTZ.U32.TRUNC.NTZ R83, R0 ;  /* 0x0000000000537305 */ /* 0x000e64000021f000 */
[----:B-1----:R-:W-:-:S04]  /*8200*/  IMAD.MOV R7, RZ, RZ, -R83 ;  /* 0x000000ffff077224 */ /* 0x002fc800078e0a53 */
        /* <DEDUP_REMOVED lines=8> */
[----:B------:R-:W-:Y:S02]  /*8290*/  ISETP.GE.U32.AND P1, PT, R7, R8, PT ;  /* 0x000000080700720c */ /* 0x000fe40003f26070 */
[----:B------:R-:W-:-:S11]  /*82a0*/  MOV R7, RZ ;  /* 0x000000ff00077202 */ /* 0x000fd60000000f00 */
[----:B------:R-:W-:Y:S01]  /*82b0*/  @P1 VIADD R16, R16, 0x1 ;  /* 0x0000000110101836 */ /* 0x000fe20000000000 */
[----:B------:R-:W-:-:S04]  /*82c0*/  @!P0 LOP3.LUT R16, RZ, R8, RZ, 0x33, !PT ;  /* 0x00000008ff108212 */ /* 0x000fc800078e33ff */
[----:B------:R-:W-:-:S05]  /*82d0*/  IADD3 R11, PT, PT, -R16, RZ, RZ ;  /* 0x000000ff100b7210 */ /* 0x000fca0007ffe1ff */
[----:B------:R-:W-:Y:S01]  /*82e0*/  IMAD R82, R8, R11, R17 ;  /* 0x0000000b08527224 */ /* 0x000fe200078e0211 */
[----:B------:R-:W-:Y:S05]  /*82f0*/  BRA `(.L_x_69) ;  /* 0x0000000000507947 */ /* 0x000fea0003800000 */
.L_x_68:
[----:B------:R-:W2:Y:S01]  /*8300*/  LDCU.64 UR4, c[0x0][0x460] ;  /* 0x00008c00ff0477ac */ /* 0x000ea20008000a00 */
[----:B------:R-:W-:Y:S02]  /*8310*/  IADD3 R10, P1, P0, R10, -UR10, R82 ;  /* 0x8000000a0a0a7c10 */ /* 0x000fe4000f83e052 */
[----:B------:R-:W-:Y:S02]  /*8320*/  MOV R88, 0x8390 ;  /* 0x0000839000587802 */ /* 0x000fe40000000f00 */
[----:B------:R-:W-:Y:S02]  /*8330*/  IADD3.X R11, PT, PT, R11, ~UR11, R83, P1, P0 ;  /* 0x8000000b0b0b7c10 */ /* 0x000fe40008fe0453 */
[----:B------:R-:W-:-:S03]  /*8340*/  MOV R0, R10 ;  /* 0x0000000a00007202 */ /* 0x000fc60000000f00 */
[----:B-1----:R-:W-:Y:S02]  /*8350*/  IMAD.MOV.U32 R83, RZ, RZ, R11 ;  /* 0x000000ffff537224 */ /* 0x002fe400078e000b */
[----:B--2---:R-:W-:Y:S02]  /*8360*/  IMAD.U32 R89, RZ, RZ, UR4 ;  /* 0x00000004ff597e24 */ /* 0x004fe4000f8e00ff */
[----:B------:R-:W-:Y:S02]  /*8370*/  IMAD.U32 R87, RZ, RZ, UR5 ;  /* 0x00000005ff577e24 */ /* 0x000fe4000f8e00ff */
        /* <DEDUP_REMOVED lines=12> */
.L_x_69:
[----:B------:R-:W-:Y:S05]  /*8440*/  BSYNC.RECONVERGENT B0 ;  /* 0x0000000000007941 */ /* 0x000fea0003800200 */
.L_x_67:
[----:B------:R-:W1:Y:S01]  /*8450*/  LDC.64 R10, c[0x0][0x468] ;  /* 0x00011a00ff0a7b82 */ /* 0x000e620000000a00 */
[----:B------:R-:W2:Y:S01]  /*8460*/  LDCU.64 UR4, c[0x0][0x380] ;  /* 0x00007000ff0477ac */ /* 0x000ea20008000a00 */
[--C-:B------:R-:W-:Y:S01]  /*8470*/  SHF.R.U64 R17, R82, 0x3, R7.reuse ;  /* 0x0000000352117819 */ /* 0x100fe20000001207 */
[----:B------:R-:W-:Y:S01]  /*8480*/  VIADD R0, R95, 0x3 ;  /* 0x000000035f007836 */ /* 0x000fe20000000000 */
[----:B------:R-:W-:Y:S02]  /*8490*/  BSSY.RECONVERGENT B0, `(.L_x_70) ;  /* 0x0000030000007945 */ /* 0x000fe40003800200 */
[----:B------:R-:W-:Y:S02]  /*84a0*/  ISETP.GE.U32.AND P3, PT, R16, R17, PT ;  /* 0x000000111000720c */ /* 0x000fe40003f66070 */
[----:B--2---:R-:W-:Y:S02]  /*84b0*/  ISETP.GE.AND P0, PT, R0, UR4, PT ;  /* 0x0000000400007c0c */ /* 0x004fe4000bf06270 */
[----:B------:R-:W-:-:S02]  /*84c0*/  SHF.R.U32.HI R0, RZ, 0x3, R7 ;  /* 0x00000003ff007819 */ /* 0x000fc40000011607 */
[----:B------:R-:W-:Y:S02]  /*84d0*/  ISETP.LT.AND P4, PT, R93, UR5, !P0 ;  /* 0x000000055d007c0c */ /* 0x000fe4000c781270 */
[----:B-1----:R-:W-:Y:S02]  /*84e0*/  IADD3 R111, P2, PT, R110, R10, RZ ;  /* 0x0000000a6e6f7210 */ /* 0x002fe40007f5e0ff */
[----:B------:R-:W-:Y:S02]  /*84f0*/  SHF.R.S32.HI R7, RZ, 0x1f, R16 ;  /* 0x0000001fff077819 */ /* 0x000fe40000011410 */
[----:B------:R-:W-:Y:S02]  /*8500*/  IADD3 R17, P1, PT, R10, R111, RZ ;  /* 0x0000006f0a117210 */ /* 0x000fe40007f3e0ff */
[----:B------:R-:W-:Y:S02]  /*8510*/  ISETP.GE.U32.AND.EX P3, PT, R7, R0, P4, P3 ;  /* 0x000000000700720c */ /* 0x000fe40002766130 */
[----:B------:R-:W-:-:S02]  /*8520*/  IADD3.X R104, PT, PT, R11, R104, R11, P1, P2 ;  /* 0x000000680b687210 */ /* 0x000fc40000fe440b */
[----:B------:R-:W-:-:S05]  /*8530*/  IADD3 R17, P1, PT, R17, R10, RZ ;  /* 0x0000000a11117210 */ /* 0x000fca0007f3e0ff */
        /* <DEDUP_REMOVED lines=10> */
[----:B------:R-:W-:Y:S02]  /*85e0*/  IMAD R19, R95, R8, R18 ;  /* 0x000000085f137224 */ /* 0x000fe400078e0212 */
[----:B-1----:R-:W-:Y:S02]  /*85f0*/  IMAD.MOV.U32 R14, RZ, RZ, RZ ;  /* 0x000000ffff0e7224 */ /* 0x002fe400078e00ff */
[----:B------:R-:W-:Y:S01]  /*8600*/  IMAD.MOV.U32 R83, RZ, RZ, RZ ;  /* 0x000000ffff537224 */ /* 0x000fe200078e00ff */
[----:B------:R-:W-:-:S04]  /*8610*/  IADD3 R19, PT, PT, R10, 0x100, R19 ;  /* 0x000001000a137810 */ /* 0x000fc80007ffe013 */
[----:B------:R-:W-:Y:S01]  /*8620*/  LEA R19, R10, R19, 0x1 ;  /* 0x000000130a137211 */ /* 0x000fe200078e08ff */
[----:B--2---:R-:W1:Y:S02]  /*8630*/  MUFU.RCP R9, R11 ;  /* 0x0000000b00097308 */ /* 0x004e640000001000 */
[----:B-1----:R-:W-:-:S06]  /*8640*/  IADD3 R9, PT, PT, R9, 0xffffffe, RZ ;  /* 0x0ffffffe09097810 */ /* 0x002fcc0007ffe0ff */
[----:B------:R-:W1:Y:S02]  /*8650*/  F2I.FTZ.U32.TRUNC.NTZ R15, R9 ;  /* 0x00000009000f7305 */ /* 0x000e64000021f000 */
[----:B-1----:R-:W-:-:S05]  /*8660*/  IADD3 R0, PT, PT, RZ, -R15, RZ ;  /* 0x8000000fff007210 */ /* 0x002fca0007ffe0ff */
        /* <DEDUP_REMOVED lines=13> */
.L_x_71:
[----:B------:R-:W2:Y:S01]  /*8740*/  LDCU.64 UR4, c[0x0][0x460] ;  /* 0x00008c00ff0477ac */ /* 0x000ea20008000a00 */
[----:B------:R-:W-:Y:S01]  /*8750*/  MOV R84, 0x8790 ;  /* 0x0000879000547802 */ /* 0x000fe20000000f00 */
[----:B--2---:R-:W-:Y:S01]  /*8760*/  IMAD.U32 R86, RZ, RZ, UR4 ;  /* 0x00000004ff567e24 */ /* 0x004fe2000f8e00ff */
[----:B-1----:R-:W-:Y:S02]  /*8770*/  MOV R83, UR5 ;  /* 0x0000000500537c02 */ /* 0x002fe40008000f00 */
[----:B-----5:R-:W-:Y:S05]  /*8780*/  CALL.REL.NOINC `($__internal_1_$__cuda_sm20_rem_u64) ;  /* 0x0000012800907944 */ /* 0x020fea0003c00000 */
.L_x_72:
[----:B------:R-:W-:Y:S05]  /*8790*/  BSYNC.RECONVERGENT B0 ;  /* 0x0000000000007941 */ /* 0x000fea0003800200 */
.L_x_70:
[----:B------:R-:W1:Y:S01]  /*87a0*/  LDC.64 R8, c[0x0][0x468] ;  /* 0x00011a00ff087b82 */ /* 0x000e620000000a00 */
[----:B------:R-:W2:Y:S01]  /*87b0*/  LDCU UR26, c[0x0][0x384] ;  /* 0x00007080ff1a77ac */ /* 0x000ea20008000800 */
[--C-:B------:R-:W-:Y:S02]  /*87c0*/  SHF.R.U64 R11, R82, 0x3, R83.reuse ;  /* 0x00000003520b7819 */ /* 0x100fe40000001253 */
[----:B------:R-:W-:Y:S02]  /*87d0*/  SHF.R.U32.HI R0, RZ, 0x3, R83 ;  /* 0x00000003ff007819 */ /* 0x000fe40000011653 */
[----:B------:R-:W-:Y:S02]  /*87e0*/  ISETP.GE.U32.AND P2, PT, R16, R11, PT ;  /* 0x0000000b1000720c */ /* 0x000fe40003f46070 */
[----:B--2---:R-:W-:-:S04]  /*87f0*/  ISETP.LT.AND P3, PT, R6, UR26, !P0 ;  /* 0x0000001a06007c0c */ /* 0x004fc8000c761270 */
[----:B------:R-:W-:Y:S02]  /*8800*/  ISETP.GE.U32.AND.EX P3, PT, R7, R0, P3, P2 ;  /* 0x000000000700720c */ /* 0x000fe40001f66120 */
[----:B-1----:R-:W-:-:S04]  /*8810*/  IADD3 R5, P1, PT, R5, R8, RZ ;  /* 0x0000000805057210 */ /* 0x002fc80007f3e0ff */
[----:B------:R-:W-:-:S04]  /*8820*/  IADD3 R5, P0, PT, R5, R8, RZ ;  /* 0x0000000805057210 */ /* 0x000fc80007f1e0ff */
[----:B------:R-:W-:Y:S02]  /*8830*/  IADD3 R8, P2, PT, R8, R5, RZ ;  /* 0x0000000508087210 */ /* 0x000fe40007f5e0ff */
[----:B------:R-:W-:-:S05]  /*8840*/  IADD3.X R4, PT, PT, R9, R4, R9, P0, P1 ;  /* 0x0000000409047210 */ /* 0x000fca00007e2409 */
[----:B------:R-:W-:-:S05]  /*8850*/  IMAD.X R9, R9, 0x1, R4, P2 ;  /* 0x0000000109097824 */ /* 0x000fca00010e0604 */
[----:B------:R3:W-:Y:S02]  /*8860*/  @P3 STG.E.64 desc[UR12][R8.64+0x100], R12 ;  /* 0x0001000c08003986 */ /* 0x0007e4000c101b0c */
.L_x_48:
[----:B------:R-:W-:Y:S05]  /*8870*/  BSYNC.RECONVERGENT B1 ;  /* 0x0000000000017941 */ /* 0x000fea0003800200 */
.L_x_46:
[----:B------:R-:W4:Y:S01]  /*8880*/  S2UR UR24, SR_CTAID.Y ;  /* 0x00000000001879c3 */ /* 0x000f220000002600 */
[----:B------:R-:W2:Y:S01]  /*8890*/  LDCU UR6, c[0x0][0x398] ;  /* 0x00007300ff0677ac */ /* 0x000ea20008000800 */
[----:B------:R-:W-:Y:S01]  /*88a0*/  IADD3 R102, P0, PT, R102, UR16, RZ ;  /* 0x0000001066667c10 */ /* 0x000fe2000ff1e0ff */
[----:B------:R-:W-:Y:S01]  /*88b0*/  BSSY.RECONVERGENT B1, `(.L_x_73) ;  /* 0x00001b1000017945 */ /* 0x000fe20003800200 */
[----:B-1----:R-:W-:Y:S01]  /*88c0*/  VIADD R4, R93, 0x20 ;  /* 0x000000205d047836 */ /* 0x002fe20000000000 */
[----:B------:R-:W-:Y:S01]  /*88d0*/  UMOV UR5, 0xffffffff ;  /* 0xffffffff00057882 */ /* 0x000fe20000000000 */
[----:B------:R-:W-:Y:S01]  /*88e0*/  VIADD R5, R95, 0x8 ;  /* 0x000000085f057836 */ /* 0x000fe20000000000 */
[----:B------:R-:W-:Y:S01]  /*88f0*/  IADD3.X R103, PT, PT, R103, UR17, RZ, P0, !PT ;  /* 0x0000001167677c10 */ /* 0x000fe200087fe4ff */
[----:B--2---:R-:W-:-:S04]  /*8900*/  USHF.L.U32 UR5, UR5, UR6, URZ ;  /* 0x0000000605057299 */ /* 0x004fc800080006ff */
[----:B------:R-:W-:Y:S02]  /*8910*/  ULOP3.LUT UR5, UR14, UR5, URZ, 0x30, !UPT ;  /* 0x000000050e057292 */ /* 0x000fe4000f8e30ff */
[----:B----4-:R-:W-:Y:S02]  /*8920*/  USHF.L.U32 UR4, UR24, UR6, URZ ;  /* 0x0000000618047299 */ /* 0x010fe400080006ff */
[----:B------:R-:W-:Y:S02]  /*8930*/  USHF.R.U32.HI UR6, URZ, UR6, UR14 ;  /* 0x00000006ff067299 */ /* 0x000fe4000801160e */
[----:B------:R-:W-:Y:S02]  /*8940*/  UIADD3 UR4, UPT, UPT, UR4, UR5, URZ ;  /* 0x0000000504047290 */ /* 0x000fe4000fffe0ff */
[----:B------:R-:W-:Y:S02]  /*8950*/  USHF.L.U32 UR6, UR6, 0x7, URZ ;  /* 0x0000000706067899 */ /* 0x000fe400080006ff */
[----:B------:R-:W-:-:S04]  /*8960*/  ULEA UR4, UR4, 0x40, 0x6 ;  /* 0x0000004004047891 */ /* 0x000fc8000f8e30ff */
[----:B------:R-:W-:-:S09]  /*8970*/  UISETP.GE.AND UP0, UPT, UR6, UR4, UPT ;  /* 0x000000040600728c */ /* 0x000fd2000bf06270 */
[----:B------:R-:W-:Y:S05]  /*8980*/  BRA.U UP0, `(.L_x_74) ;  /* 0x0000001900047547 */ /* 0x000fea000b800000 */
[----:B------:R-:W-:Y:S01]  /*8990*/  IADD3 R10, P0, PT, R102, -UR8, RZ ;  /* 0x80000008660a7c10 */ /* 0x000fe2000ff1e0ff */
[----:B------:R-:W-:Y:S03]  /*89a0*/  BSSY.RECONVERGENT B0, `(.L_x_75) ;  /* 0x0000029000007945 */ /* 0x000fe60003800200 */
[----:B------:R-:W-:-:S04]  /*89b0*/  IADD3.X R11, PT, PT, R103, ~UR9, RZ, P0, !PT ;  /* 0x80000009670b7c10 */ /* 0x000fc800087fe4ff */
[----:B------:R-:W-:-:S04]  /*89c0*/  LOP3.LUT R0, R11, UR21, RZ, 0xfc, !PT ;  /* 0x000000150b007c12 */ /* 0x000fc8000f8efcff */
[----:B------:R-:W-:-:S13]  /*89d0*/  ISETP.NE.U32.AND P0, PT, R0, RZ, PT ;  /* 0x000000ff0000720c */ /* 0x000fda0003f05070 */
[----:B------:R-:W-:Y:S05]  /*89e0*/  @P0 BRA `(.L_x_76) ;  /* 0x0000000000580947 */ /* 0x000fea0003800000 */
[----:B---3--:R-:W1:Y:S01]  /*89f0*/  I2F.U32.RP R8, UR20 ;  /* 0x0000001400087d06 */ /* 0x008e620008209000 */
[----:B------:R-:W-:-:S07]  /*8a00*/  ISETP.NE.U32.AND P0, PT, RZ, UR20, PT ;  /* 0x00000014ff007c0c */ /* 0x000fce000bf05070 */
[----:B-1----:R-:W1:Y:S02]  /*8a10*/  MUFU.RCP R6, R8 ;  /* 0x0000000800067308 */ /* 0x002e640000001000 */
[----:B-1----:R-:W-:-:S06]  /*8a20*/  IADD3 R6, PT, PT, R6, 0xffffffe, RZ ;  /* 0x0ffffffe06067810 */ /* 0x002fcc0007ffe0ff */
[----:B------:R-:W1:Y:S02]  /*8a30*/  F2I.FTZ.U32.TRUNC.NTZ R7, R6 ;  /* 0x0000000600077305 */ /* 0x000e64000021f000 */
[----:B-1----:R-:W-:Y:S01]  /*8a40*/  IADD3 R0, PT, PT, RZ, -R7, RZ ;  /* 0x80000007ff007210 */ /* 0x002fe20007ffe0ff */
        /* <DEDUP_REMOVED lines=16> */
.L_x_76:
[----:B------:R-:W-:Y:S01]  /*8b50*/  IMAD.MOV.U32 R0, RZ, RZ, R10 ;  /* 0x000000ffff007224 */ /* 0x000fe200078e000a */
[----:B------:R-:W-:Y:S01]  /*8b60*/  MOV R89, UR20 ;  /* 0x0000001400597c02 */ /* 0x000fe20008000f00 */
[----:B------:R-:W-:Y:S01]  /*8b70*/  IMAD.MOV.U32 R83, RZ, RZ, R11 ;  /* 0x000000ffff537224 */ /* 0x000fe200078e000b */
[----:B------:R-:W-:Y:S02]  /*8b80*/  MOV R87, UR21 ;  /* 0x0000001500577c02 */ /* 0x000fe40008000f00 */
[----:B------:R-:W-:Y:S02]  /*8b90*/  MOV R88, 0x8bb0 ;  /* 0x00008bb000587802 */ /* 0x000fe40000000f00 */
[----:B---3-5:R-:W-:Y:S05]  /*8ba0*/  CALL.REL.NOINC `($__internal_0_$__cuda_sm20_div_u64) ;  /* 0x0000012000747944 */ /* 0x028fea0003c00000 */
        /* <DEDUP_REMOVED lines=8> */
.L_x_77:
[----:B------:R-:W-:Y:S05]  /*8c30*/  BSYNC.RECONVERGENT B0 ;  /* 0x0000000000007941 */ /* 0x000fea0003800200 */
.L_x_75:
[----:B------:R-:W1:Y:S01]  /*8c40*/  LDCU.64 UR4, c[0x0][0x380] ;  /* 0x00007000ff0477ac */ /* 0x000e620008000a00 */
[--C-:B------:R-:W-:Y:S02]  /*8c50*/  SHF.R.U64 R6, R6, 0x3, R7.reuse ;  /* 0x0000000306067819 */ /* 0x100fe40000001207 */
        /* <DEDUP_REMOVED lines=33> */
.L_x_79:
[----:B------:R-:W-:Y:S01]  /*8e70*/  IMAD.MOV.U32 R87, RZ, RZ, R7 ;  /* 0x000000ffff577224 */ /* 0x000fe200078e0007 */
[----:B------:R-:W-:Y:S01]  /*8e80*/  MOV R86, UR20 ;  /* 0x0000001400567c02 */ /* 0x000fe20008000f00 */
[----:B------:R-:W-:Y:S01]  /*8e90*/  IMAD.MOV.U32 R85, RZ, RZ, R6 ;  /* 0x000000ffff557224 */ /* 0x000fe200078e0006 */
[----:B------:R-:W-:Y:S02]  /*8ea0*/  MOV R83, UR21 ;  /* 0x0000001500537c02 */ /* 0x000fe40008000f00 */
[----:B------:R-:W-:Y:S02]  /*8eb0*/  MOV R84, 0x8ed0 ;  /* 0x00008ed000547802 */ /* 0x000fe40000000f00 */
[----:B----45:R-:W-:Y:S05]  /*8ec0*/  CALL.REL.NOINC `($__internal_1_$__cuda_sm20_rem_u64) ;  /* 0x0000012000c07944 */ /* 0x030fea0003c00000 */
.L_x_80:
[----:B------:R-:W-:Y:S05]  /*8ed0*/  BSYNC.RECONVERGENT B0 ;  /* 0x0000000000007941 */ /* 0x000fea0003800200 */
.L_x_78:
[----:B------:R-:W1:Y:S01]  /*8ee0*/  LDCU.64 UR4, c[0x0][0x380] ;  /* 0x00007000ff0477ac */ /* 0x000e620008000a00 */
[--C-:B------:R-:W-:Y:S02]  /*8ef0*/  SHF.R.U64 R0, R82, 0x3, R83.reuse ;  /* 0x0000000352007819 */ /* 0x100fe40000001253 */
[----:B------:R-:W-:Y:S02]  /*8f00*/  SHF.R.U32.HI R11, RZ, 0x3, R83 ;  /* 0x00000003ff0b7819 */ /* 0x000fe40000011653 */
[----:B------:R-:W-:Y:S02]  /*8f10*/  ISETP.GE.U32.AND P0, PT, R9, R0, PT ;  /* 0x000000000900720c */ /* 0x000fe40003f06070 */
[----:B-1----:R-:W-:-:S04]  /*8f20*/  ISETP.GE.AND P1, PT, R4, UR5, PT ;  /* 0x0000000504007c0c */ /* 0x002fc8000bf26270 */
[----:B------:R-:W-:-:S04]  /*8f30*/  ISETP.LT.AND P2, PT, R5, UR4, !P1 ;  /* 0x0000000405007c0c */ /* 0x000fc8000cf41270 */
        /* <DEDUP_REMOVED lines=34> */
.L_x_82:
        /* <DEDUP_REMOVED lines=14> */
.L_x_83:
[----:B------:R-:W-:Y:S05]  /*9240*/  BSYNC.RECONVERGENT B0 ;  /* 0x0000000000007941 */ /* 0x000fea0003800200 */
.L_x_81:
[----:B------:R-:W1:Y:S01]  /*9250*/  LDCU.64 UR4, c[0x0][0x380] ;  /* 0x00007000ff0477ac */ /* 0x000e620008000a00 */
[----:B------:R-:W-:Y:S01]  /*9260*/  SHF.R.U64 R13, R11, 0x3, R0 ;  /* 0x000000030b0d7819 */ /* 0x000fe20000001200 */
[----:B------:R-:W-:Y:S01]  /*9270*/  VIADD R11, R95, 0x9 ;  /* 0x000000095f0b7836 */ /* 0x000fe20000000000 */
[----:B------:R-:W-:Y:S02]  /*9280*/  SHF.R.S32.HI R10, RZ, 0x1f, R12 ;  /* 0x0000001fff0a7819 */ /* 0x000fe4000001140c */
[----:B------:R-:W-:Y:S02]  /*9290*/  ISETP.GE.U32.AND P2, PT, R12, R13, PT ;  /* 0x0000000d0c00720c */ /* 0x000fe40003f46070 */
[----:B------:R-:W-:Y:S02]  /*92a0*/  SHF.R.U32.HI R13, RZ, 0x3, R0 ;  /* 0x00000003ff0d7819 */ /* 0x000fe40000011600 */
        /* <DEDUP_REMOVED lines=30> */
.L_x_85:
[----:B------:R-:W-:Y:S01]  /*9490*/  IMAD.MOV.U32 R87, RZ, RZ, R7 ;  /* 0x000000ffff577224 */ /* 0x000fe200078e0007 */
[----:B------:R-:W-:Y:S01]  /*94a0*/  MOV R86, UR20 ;  /* 0x0000001400567c02 */ /* 0x000fe20008000f00 */
[----:B------:R-:W-:Y:S01]  /*94b0*/  IMAD.MOV.U32 R85, RZ, RZ, R6 ;  /* 0x000000ffff557224 */ /* 0x000fe200078e0006 */
[----:B------:R-:W-:Y:S02]  /*94c0*/  MOV R83, UR21 ;  /* 0x0000001500537c02 */ /* 0x000fe40008000f00 */
[----:B------:R-:W-:Y:S02]  /*94d0*/  MOV R84, 0x94f0 ;  /* 0x000094f000547802 */ /* 0x000fe40000000f00 */
[----:B----45:R-:W-:Y:S05]  /*94e0*/  CALL.REL.NOINC `($__internal_1_$__cuda_sm20_rem_u64) ;  /* 0x0000011c00387944 */ /* 0x030fea0003c00000 */
.L_x_86:
[----:B------:R-:W-:Y:S05]  /*94f0*/  BSYNC.RECONVERGENT B0 ;  /* 0x0000000000007941 */ /* 0x000fea0003800200 */
.L_x_84:
[----:B------:R-:W1:Y:S01]  /*9500*/  LDCU UR4, c[0x0][0x380] ;  /* 0x00007000ff0477ac */ /* 0x000e620008000800 */
[--C-:B------:R-:W-:Y:S02]  /*9510*/  SHF.R.U64 R15, R82, 0x3, R83.reuse ;  /* 0x00000003520f7819 */ /* 0x100fe40000001253 */
        /* <DEDUP_REMOVED lines=16> */
[----:B------:R-:W-:-:S07]  /*9620*/  ISETP.NE.U32.AND P1, PT, RZ, UR20, PT ;  /* 0x00000014ff007c0c */ /* 0x000fce000bf25070 */
[----:B-1----:R-:W1:Y:S02]  /*9630*/  MUFU.RCP R12, R14 ;  /* 0x0000000e000c7308 */ /* 0x002e640000001000 */
[----:B-1----:R-:W-:-:S06]  /*9640*/  IADD3 R12, PT, PT, R12, 0xffffffe, RZ ;  /* 0x0ffffffe0c0c7810 */ /* 0x002fcc0007ffe0ff */
[----:B------:R-:W1:Y:S02]  /*9650*/  F2I.FTZ.U32.TRUNC.NTZ R13, R12 ;  /* 0x0000000c000d7305 */ /* 0x000e64000021f000 */
[----:B-1----:R-:W-:Y:S01]  /*9660*/  IMAD.MOV R0, RZ, RZ, -R13 ;  /* 0x000000ffff007224 */ /* 0x002fe200078e0a0d */
[----:B------:R-:W-:-:S03]  /*9670*/  MOV R12, RZ ;  /* 0x000000ff000c7202 */ /* 0x000fc60000000f00 */
[----:B------:R-:W-:-:S04]  /*9680*/  IMAD R0, R0, UR20, RZ ;  /* 0x0000001400007c24 */ /* 0x000fc8000f8e02ff */
[----:B------:R-:W-:-:S06]  /*9690*/  IMAD.HI.U32 R11, R13, R0, R12 ;  /* 0x000000000d0b7227 */ /* 0x000fcc00078e000c */
[----:B------:R-:W-:-:S04]  /*96a0*/  IMAD.HI.U32 R11, R11, R10, RZ ;  /* 0x0000000a0b0b7227 */ /* 0x000fc800078e00ff */
[----:B------:R-:W-:-:S04]  /*96b0*/  IMAD.MOV R13, RZ, RZ, -R11 ;  /* 0x000000ffff0d7224 */ /* 0x000fc800078e0a0b */
[----:B------:R-:W-:-:S05]  /*96c0*/  IMAD R13, R13, UR20, R10 ;  /* 0x000000140d0d7c24 */ /* 0x000fca000f8e020a */
[----:B------:R-:W-:-:S13]  /*96d0*/  ISETP.GE.U32.AND P3, PT, R13, UR20, PT ;  /* 0x000000140d007c0c */ /* 0x000fda000bf66070 */
[----:B------:R-:W-:Y:S01]  /*96e0*/  @P3 IADD3 R13, PT, PT, R13, -UR20, RZ ;  /* 0x800000140d0d3c10 */ /* 0x000fe2000fffe0ff */
[----:B------:R-:W-:-:S03]  /*96f0*/  @P3 VIADD R11, R11, 0x1 ;  /* 0x000000010b0b3836 */ /* 0x000fc60000000000 */
[----:B------:R-:W-:-:S13]  /*9700*/  ISETP.GE.U32.AND P2, PT, R13, UR20, PT ;  /* 0x000000140d007c0c */ /* 0x000fda000bf46070 */
[----:B------:R-:W-:Y:S02]  /*9710*/  @P2 IADD3 R11, PT, PT, R11, 0x1, RZ ;  /* 0x000000010b0b2810 */ /* 0x000fe40007ffe0ff */
[----:B------:R-:W-:-:S04]  /*9720*/  @!P1 LOP3.LUT R11, RZ, UR20, RZ, 0x33, !PT ;  /* 0x00000014ff0b9c12 */ /* 0x000fc8000f8e33ff */
[----:B------:R-:W-:-:S05]  /*9730*/  IADD3 R13, PT, PT, -R11, RZ, RZ ;  /* 0x000000ff0b0d7210 */ /* 0x000fca0007ffe1ff */
[----:B------:R-:W-:Y:S01]  /*9740*/  IMAD R10, R13, UR20, R10 ;  /* 0x000000140d0a7c24 */ /* 0x000fe2000f8e020a */
[----:B------:R-:W-:Y:S05]  /*9750*/  BRA `(.L_x_89) ;  /* 0x0000000000387947 */ /* 0x000fea0003800000 */
.L_x_88:
[----:B------:R-:W-:Y:S01]  /*9760*/  IMAD.MOV.U32 R0, RZ, RZ, R10 ;  /* 0x000000ffff007224 */ /* 0x000fe200078e000a */
[----:B------:R-:W-:Y:S01]  /*9770*/  MOV R89, UR20 ;  /* 0x0000001400597c02 */ /* 0x000fe20008000f00 */
[----:B------:R-:W-:Y:S01]  /*9780*/  IMAD.MOV.U32 R83, RZ, RZ, R11 ;  /* 0x000000ffff537224 */ /* 0x000fe200078e000b */
[----:B------:R-:W-:Y:S02]  /*9790*/  MOV R87, UR21 ;  /* 0x0000001500577c02 */ /* 0x000fe40008000f00 */
[----:B------:R-:W-:Y:S02]  /*97a0*/  MOV R88, 0x97c0 ;  /* 0x000097c000587802 */ /* 0x000fe40000000f00 */
[----:B----45:R-:W-:Y:S05]  /*97b0*/  CALL.REL.NOINC `($__internal_0_$__cuda_sm20_div_u64) ;  /* 0x0000011400707944 */ /* 0x030fea0003c00000 */
[----:B------:R-:W-:-:S04]  /*97c0*/  IADD3 R13, P1, PT, RZ, -R83, RZ ;  /* 0x80000053ff0d7210 */ /* 0x000fc80007f3e0ff */
[----:B------:R-:W-:Y:S01]  /*97d0*/  IADD3.X R0, PT, PT, RZ, ~R85, RZ, P1, !PT ;  /* 0x80000055ff007210 */ /* 0x000fe20000ffe4ff */
[----:B------:R-:W-:Y:S01]  /*97e0*/  IMAD.WIDE.U32 R14, R13, UR20, R10 ;  /* 0x000000140d0e7c25 */ /* 0x000fe2000f8e000a */
[----:B------:R-:W-:-:S03]  /*97f0*/  MOV R11, R83 ;  /* 0x00000053000b7202 */ /* 0x000fc60000000f00 */
[----:B------:R-:W-:Y:S01]  /*9800*/  IMAD R0, R0, UR20, RZ ;  /* 0x0000001400007c24 */ /* 0x000fe2000f8e02ff */
[----:B------:R-:W-:-:S03]  /*9810*/  MOV R10, R14 ;  /* 0x0000000e000a7202 */ /* 0x000fc60000000f00 */
[----:B------:R-:W-:-:S05]  /*9820*/  IMAD R0, R13, UR21, R0 ;  /* 0x000000150d007c24 */ /* 0x000fca000f8e0200 */
[----:B------:R-:W-:Y:S02]  /*9830*/  IADD3 R12, PT, PT, R0, R15, RZ ;  /* 0x0000000f000c7210 */ /* 0x000fe40007ffe0ff */
.L_x_89:
[----:B------:R-:W-:Y:S05]  /*9840*/  BSYNC.RECONVERGENT B0 ;  /* 0x0000000000007941 */ /* 0x000fea0003800200 */
.L_x_87:
[----:B------:R-:W1:Y:S01]  /*9850*/  LDCU UR4, c[0x0][0x380] ;  /* 0x00007000ff0477ac */ /* 0x000e620008000800 */
[--C-:B------:R-:W-:Y:S01]  /*9860*/  SHF.R.U64 R10, R10, 0x3, R12.reuse ;  /* 0x000000030a0a7819 */ /* 0x100fe2000000120c */
[----:B------:R-:W-:Y:S01]  /*9870*/  VIADD R0, R95, 0xa ;  /* 0x0000000a5f007836 */ /* 0x000fe20000000000 */
[----:B------:R-:W-:Y:S02]  /*9880*/  SHF.R.U32.HI R13, RZ, 0x3, R12 ;  /* 0x00000003ff0d7819 */ /* 0x000fe4000001160c */
[----:B------:R-:W-:Y:S02]  /*9890*/  ISETP.GE.U32.AND P1, PT, R11, R10, PT ;  /* 0x0000000a0b00720c */ /* 0x000fe40003f26070 */
[----:B------:R-:W-:Y:S02]  /*98a0*/  SHF.R.S32.HI R10, RZ, 0x1f, R11 ;  /* 0x0000001fff0a7819 */ /* 0x000fe4000001140b */
[----:B-1----:R-:W-:-:S04]  /*98b0*/  ISETP.LT.AND P0, PT, R0, UR4, !P0 ;  /* 0x0000000400007c0c */ /* 0x002fc8000c701270 */
[----:B------:R-:W-:-:S13]  /*98c0*/  ISETP.GE.U32.AND.EX P0, PT, R10, R13, P0, P1 ;  /* 0x0000000d0a00720c */ /* 0x000fda0000706110 */
[----:B------:R1:W4:Y:S01]  /*98d0*/  @P0 LDG.E.LTC128B.64 R72, desc[UR12][R8.64] ;  /* 0x0000000c08480981 */ /* 0x000322000c1e1b20 */
[----:B------:R-:W-:Y:S01]  /*98e0*/  IADD3 R7, P0, PT, R7, UR18, RZ ;  /* 0x0000001207077c10 */ /* 0x000fe2000ff1e0ff */
[----:B------:R-:W-:Y:S03]  /*98f0*/  BSSY.RECONVERGENT B0, `(.L_x_90) ;  /* 0x0000020000007945 */ /* 0x000fe60003800200 */
[----:B------:R-:W-:Y:S02]  /*9900*/  IADD3.X R6, PT, PT, R6, UR19, RZ, P0, !PT ;  /* 0x0000001306067c10 */ /* 0x000fe400087fe4ff */
[----:B------:R-:W-:Y:S02]  /*9910*/  ISETP.GE.AND P0, PT, R0, UR4, PT ;  /* 0x0000000400007c0c */ /* 0x000fe4000bf06270 */
        /* <DEDUP_REMOVED lines=23> */
.L_x_91:
[----:B------:R-:W-:Y:S01]  /*9a90*/  IMAD.MOV.U32 R87, RZ, RZ, R7 ;  /* 0x000000ffff577224 */ /* 0x000fe200078e0007 */
[----:B------:R-:W-:Y:S01]  /*9aa0*/  MOV R86, UR20 ;  /* 0x0000001400567c02 */ /* 0x000fe20008000f00 */
[----:B------:R-:W-:Y:S01]  /*9ab0*/  IMAD.MOV.U32 R85, RZ, RZ, R6 ;  /* 0x000000ffff557224 */ /* 0x000fe200078e0006 */
[----:B------:R-:W-:Y:S02]  /*9ac0*/  MOV R83, UR21 ;  /* 0x0000001500537c02 */ /* 0x000fe40008000f00 */
[----:B------:R-:W-:Y:S02]  /*9ad0*/  MOV R84, 0x9af0 ;  /* 0x00009af000547802 */ /* 0x000fe40000000f00 */
[----:B----45:R-:W-:Y:S05]  /*9ae0*/  CALL.REL.NOINC `($__internal_1_$__cuda_sm20_rem_u64) ;  /* 0x0000011400b87944 */ /* 0x030fea0003c00000 */
.L_x_92:
[----:B------:R-:W-:Y:S05]  /*9af0*/  BSYNC.RECONVERGENT B0 ;  /* 0x0000000000007941 */ /* 0x000fea0003800200 */
.L_x_90:
        /* <DEDUP_REMOVED lines=22> */
[----:B-1----:R-:W-:Y:S01]  /*9c60*/  IADD3 R0, PT, PT, RZ, -R13, RZ ;  /* 0x8000000dff007210 */ /* 0x002fe20007ffe0ff */
[----:B------:R-:W-:-:S04]  /*9c70*/  IMAD.MOV.U32 R12, RZ, RZ, RZ ;  /* 0x000000ffff0c7224 */ /* 0x000fc800078e00ff */
        /* <DEDUP_REMOVED lines=15> */
.L_x_94:
        /* <DEDUP_REMOVED lines=14> */
.L_x_95:
[----:B------:R-:W-:Y:S05]  /*9e50*/  BSYNC.RECONVERGENT B0 ;  /* 0x0000000000007941 */ /* 0x000fea0003800200 */
.L_x_93:
[----:B------:R-:W1:Y:S01]  /*9e60*/  LDCU.64 UR4, c[0x0][0x380] ;  /* 0x00007000ff0477ac */ /* 0x000e620008000a00 */
[----:B------:R-:W-:Y:S01]  /*9e70*/  VIADD R12, R95, 0xb ;  /* 0x0000000b5f0c7836 */ /* 0x000fe20000000000 */
        /* <DEDUP_REMOVED lines=34> */
.L_x_97:
[----:B------:R-:W-:Y:S01]  /*a0a0*/  IMAD.U32 R86, RZ, RZ, UR20 ;  /* 0x00000014ff567e24 */ /* 0x000fe2000f8e00ff */
[----:B------:R-:W-:Y:S02]  /*a0b0*/  MOV R83, UR21 ;  /* 0x0000001500537c02 */ /* 0x000fe40008000f00 */
[----:B------:R-:W-:Y:S02]  /*a0c0*/  MOV R84, 0xa0e0 ;  /* 0x0000a0e000547802 */ /* 0x000fe40000000f00 */
[----:B----45:R-:W-:Y:S05]  /*a0d0*/  CALL.REL.NOINC `($__internal_1_$__cuda_sm20_rem_u64) ;  /* 0x00000110003c7944 */ /* 0x030fea0003c00000 */
.L_x_98:
[----:B------:R-:W-:Y:S05]  /*a0e0*/  BSYNC.RECONVERGENT B0 ;  /* 0x0000000000007941 */ /* 0x000fea0003800200 */
.L_x_96:
[----:B------:R-:W1:Y:S01]  /*a0f0*/  LDCU UR26, c[0x0][0x384] ;  /* 0x00007080ff1a77ac */ /* 0x000e620008000800 */
[--C-:B------:R-:W-:Y:S02]  /*a100*/  SHF.R.U64 R0, R82, 0x3, R83.reuse ;  /* 0x0000000352007819 */ /* 0x100fe40000001253 */
[----:B------:R-:W-:Y:S02]  /*a110*/  SHF.R.U32.HI R7, RZ, 0x3, R83 ;  /* 0x00000003ff077819 */ /* 0x000fe40000011653 */
[----:B------:R-:W-:Y:S02]  /*a120*/  ISETP.GE.U32.AND P1, PT, R11, R0, PT ;  /* 0x000000000b00720c */ /* 0x000fe40003f26070 */
[----:B-1----:R-:W-:-:S04]  /*a130*/  ISETP.LT.AND P0, PT, R4, UR26, !P0 ;  /* 0x0000001a04007c0c */ /* 0x002fc8000c701270 */
[----:B------:R-:W-:-:S13]  /*a140*/  ISETP.GE.U32.AND.EX P0, PT, R10, R7, P0, P1 ;  /* 0x000000070a00720c */ /* 0x000fda0000706110 */
[----:B------:R-:W-:Y:S05]  /*a150*/  @!P0 BRA `(.L_x_99) ;  /* 0x0000000000988947 */ /* 0x000fea0003800000 */
[----:B------:R-:W-:Y:S02]  /*a160*/  MOV R2, R8 ;  /* 0x0000000800027202 */ /* 0x000fe40000000f00 */
[----:B------:R-:W-:-:S06]  /*a170*/  MOV R3, R9 ;  /* 0x0000000900037202 */ /* 0x000fcc0000000f00 */
[----:B------:R-:W4:Y:S01]  /*a180*/  LDG.E.LTC128B.64 R2, desc[UR12][R2.64+0x100] ;  /* 0x0001000c02027981 */ /* 0x000f22000c1e1b20 */
[----:B------:R-:W-:Y:S05]  /*a190*/  BRA `(.L_x_99) ;  /* 0x0000000000887947 */ /* 0x000fea0003800000 */
.L_x_74:
[----:B------:R-:W1:Y:S01]  /*a1a0*/  LDCU UR4, c[0x0][0x380] ;  /* 0x00007000ff0477ac */ /* 0x000e620008000800 */
[----:B------:R-:W-:Y:S01]  /*a1b0*/  VIADD R0, R95, 0x9 ;  /* 0x000000095f007836 */ /* 0x000fe20000000000 */
[----:B------:R-:W-:Y:S02]  /*a1c0*/  ISETP.GE.AND P2, PT, R4, UR26, PT ;  /* 0x0000001a04007c0c */ /* 0x000fe4000bf46270 */
[----:B------:R-:W-:Y:S02]  /*a1d0*/  ISETP.GE.AND P4, PT, R93, UR26, PT ;  /* 0x0000001a5d007c0c */ /* 0x000fe4000bf86270 */
[----:B------:R-:W-:-:S04]  /*a1e0*/  IADD3 R6, P0, PT, R102, UR18, RZ ;  /* 0x0000001266067c10 */ /* 0x000fc8000ff1e0ff */
[----:B------:R-:W-:Y:S02]  /*a1f0*/  IADD3.X R7, PT, PT, R103, UR19, RZ, P0, !PT ;  /* 0x0000001367077c10 */ /* 0x000fe400087fe4ff */
[C---:B-1----:R-:W-:Y:S02]  /*a200*/  ISETP.LT.AND P1, PT, R0.reuse, UR4, !P2 ;  /* 0x0000000400007c0c */ /* 0x042fe4000d721270 */
[----:B------:R-:W-:Y:S01]  /*a210*/  ISETP.LT.AND P3, PT, R0, UR4, !P4 ;  /* 0x0000000400007c0c */ /* 0x000fe2000e761270 */
[----:B------:R-:W-:Y:S01]  /*a220*/  VIADD R0, R95, 0xa ;  /* 0x0000000a5f007836 */ /* 0x000fe20000000000 */
[----:B------:R-:W-:-:S04]  /*a230*/  ISETP.LT.AND P6, PT, R5, UR4, !P4 ;  /* 0x0000000405007c0c */ /* 0x000fc8000e7c1270 */
[C---:B------:R-:W-:Y:S02]  /*a240*/  ISETP.LT.AND P0, PT, R0.reuse, UR4, !P4 ;  /* 0x0000000400007c0c */ /* 0x040fe4000e701270 */
[----:B------:R-:W-:Y:S01]  /*a250*/  ISETP.LT.AND P5, PT, R0, UR4, !P2 ;  /* 0x0000000400007c0c */ /* 0x000fe2000d7a1270 */
[----:B------:R-:W-:Y:S02]  /*a260*/  VIADD R0, R95, 0xb ;  /* 0x0000000b5f007836 */ /* 0x000fe40000000000 */
[----:B---3--:R-:W-:Y:S02]  /*a270*/  @P1 IMAD.MOV.U32 R8, RZ, RZ, R6 ;  /* 0x000000ffff081224 */ /* 0x008fe400078e0006 */
[----:B------:R-:W-:Y:S01]  /*a280*/  @P1 IMAD.MOV.U32 R9, RZ, RZ, R7 ;  /* 0x000000ffff091224 */ /* 0x000fe200078e0007 */
[----:B------:R1:W4:Y:S01]  /*a290*/  @P3 LDG.E.LTC128B.64 R76, desc[UR12][R6.64] ;  /* 0x0000000c064c3981 */ /* 0x000322000c1e1b20 */
[C---:B------:R-:W-:Y:S02]  /*a2a0*/  ISETP.LT.AND P3, PT, R0.reuse, UR4, !P2 ;  /* 0x0000000400007c0c */ /* 0x040fe4000d761270 */
[----:B------:R-:W-:Y:S01]  /*a2b0*/  ISETP.LT.AND P2, PT, R5, UR4, !P2 ;  /* 0x0000000405007c0c */ /* 0x000fe2000d741270 */
[----:B------:R2:W4:Y:S01]  /*a2c0*/  @P1 LDG.E.LTC128B.64 R74, desc[UR12][R8.64+0x100] ;  /* 0x0001000c084a1981 */ /* 0x000522000c1e1b20 */
[----:B------:R-:W-:Y:S01]  /*a2d0*/  ISETP.LT.AND P4, PT, R0, UR4, !P4 ;  /* 0x0000000400007c0c */ /* 0x000fe2000e781270 */
[----:B------:R-:W-:-:S02]  /*a2e0*/  @P6 IMAD.MOV.U32 R10, RZ, RZ, R102 ;  /* 0x000000ffff0a6224 */ /* 0x000fc400078e0066 */
[----:B------:R-:W-:-:S05]  /*a2f0*/  @P6 IMAD.MOV.U32 R11, RZ, RZ, R103 ;  /* 0x000000ffff0b6224 */ /* 0x000fca00078e0067 */
[----:B------:R3:W4:Y:S01]  /*a300*/  @P6 LDG.E.LTC128B.64 R80, desc[UR12][R10.64] ;  /* 0x0000000c0a506981 */ /* 0x000722000c1e1b20 */
[----:B-1----:R-:W-:-:S04]  /*a310*/  IADD3 R6, P1, PT, R6, UR18, RZ ;  /* 0x0000001206067c10 */ /* 0x002fc8000ff3e0ff */
[----:B------:R-:W-:-:S05]  /*a320*/  IADD3.X R7, PT, PT, R7, UR19, RZ, P1, !PT ;  /* 0x0000001307077c10 */ /* 0x000fca0008ffe4ff */
[----:B------:R1:W4:Y:S01]  /*a330*/  @P0 LDG.E.LTC128B.64 R72, desc[UR12][R6.64] ;  /* 0x0000000c06480981 */ /* 0x000322000c1e1b20 */
[----:B--2---:R-:W-:Y:S01]  /*a340*/  IADD3 R8, P0, PT, R6, UR18, RZ ;  /* 0x0000001206087c10 */ /* 0x004fe2000ff1e0ff */
[----:B---3--:R-:W-:-:S03]  /*a350*/  @P2 IMAD.MOV.U32 R10, RZ, RZ, R102 ;  /* 0x000000ffff0a2224 */ /* 0x008fc600078e0066 */
[----:B------:R-:W-:Y:S01]  /*a360*/  IADD3.X R9, PT, PT, R7, UR19, RZ, P0, !PT ;  /* 0x0000001307097c10 */ /* 0x000fe200087fe4ff */
[----:B------:R-:W-:Y:S01]  /*a370*/  @P2 IMAD.MOV.U32 R11, RZ, RZ, R103 ;  /* 0x000000ffff0b2224 */ /* 0x000fe200078e0067 */
[----:B------:R1:W4:Y:S04]  /*a380*/  @P5 LDG.E.LTC128B.64 R70, desc[UR12][R6.64+0x100] ;  /* 0x0001000c06465981 */ /* 0x000328000c1e1b20 */
[----:B------:R1:W4:Y:S04]  /*a390*/  @P2 LDG.E.LTC128B.64 R78, desc[UR12][R10.64+0x100] ;  /* 0x0001000c0a4e2981 */ /* 0x000328000c1e1b20 */
[----:B------:R1:W4:Y:S04]  /*a3a0*/  @P4 LDG.E.LTC128B.64 R68, desc[UR12][R8.64] ;  /* 0x0000000c08444981 */ /* 0x000328000c1e1b20 */
[----:B------:R1:W4:Y:S02]  /*a3b0*/  @P3 LDG.E.LTC128B.64 R2, desc[UR12][R8.64+0x100] ;  /* 0x0001000c08023981 */ /* 0x000324000c1e1b20 */
.L_x_99:
[----:B------:R-:W-:Y:S05]  /*a3c0*/  BSYNC.RECONVERGENT B1 ;  /* 0x0000000000017941 */ /* 0x000fea0003800200 */
.L_x_73:
[----:B------:R-:W-:Y:S08]  /*a3d0*/  BAR.SYNC.DEFER_BLOCKING 0x0 ;  /* 0x0000000000007b1d */ /* 0x000ff00000010000 */
[----:B------:R-:W2:Y:S01]  /*a3e0*/  S2UR UR14, SR_CgaCtaId ;  /* 0x00000000000e79c3 */ /* 0x000ea20000008800 */
[----:B------:R-:W-:Y:S01]  /*a3f0*/  UMOV UR4, 0x400 ;  /* 0x0000040000047882 */ /* 0x000fe20000000000 */
[----:B------:R-:W3:Y:S01]  /*a400*/  LDCU.64 UR6, c[0x0][0x480] ;  /* 0x00009000ff0677ac */ /* 0x000ee20008000a00 */
[----:B------:R-:W-:Y:S05]  /*a410*/  BSSY.RECONVERGENT B1, `(.L_x_100) ;  /* 0x00001f4000017945 */ /* 0x000fea0003800200 */
[----:B------:R-:W3:Y:S01]  /*a420*/  S2UR UR25, SR_CTAID.X ;  /* 0x00000000001979c3 */ /* 0x000ee20000002500 */
[----:B------:R-:W-:-:S04]  /*a430*/  DEPBAR.LE SB5, 0x6 ;  /* 0x0000d1800000791a */ /* 0x000fc80000000000 */
[----:B------:R-:W-:Y:S04]  /*a440*/  STS.128 [R91], R32 ;  /* 0x000000205b007388 */ /* 0x000fe80000000c00 */
[----:B------:R1:W-:Y:S01]  /*a450*/  STS.128 [R91+0x40], R28 ;  /* 0x0000401c5b007388 */ /* 0x0003e20000000c00 */
[----:B--2---:R-:W-:Y:S01]  /*a460*/  ULEA UR14, UR14, UR4, 0x18 ;  /* 0x000000040e0e7291 */ /* 0x004fe2000f8ec0ff */
[----:B------:R-:W-:-:S04]  /*a470*/  DEPBAR.LE SB5, 0x4 ;  /* 0x0000d1000000791a */ /* 0x000fc80000000000 */
[----:B------:R-:W-:Y:S01]  /*a480*/  STS.128 [R91+0x80], R24 ;  /* 0x000080185b007388 */ /* 0x000fe20000000c00 */
[----:B------:R-:W2:Y:S03]  /*a490*/  LDCU.64 UR4, c[0x0][0x460] ;  /* 0x00008c00ff0477ac */ /* 0x000ea60008000a00 */
[----:B------:R3:W-:Y:S01]  /*a4a0*/  STS.128 [R91+0xc0], R20 ;  /* 0x0000c0145b007388 */ /* 0x0007e20000000c00 */
[----:B------:R-:W-:Y:S01]  /*a4b0*/  BAR.SYNC.DEFER_BLOCKING 0x0 ;  /* 0x0000000000007b1d */ /* 0x000fe20000010000 */
[----:B--2---:R-:W-:Y:S02]  /*a4c0*/  MOV R0, UR5 ;  /* 0x0000000500007c02 */ /* 0x004fe40008000f00 */
[----:B-1----:R-:W-:-:S03]  /*a4d0*/  MOV R31, UR4 ;  /* 0x00000004001f7c02 */ /* 0x002fc60008000f00 */
[----:B------:R-:W1:Y:S01]  /*a4e0*/  LDCU UR4, c[0x0][0x398] ;  /* 0x00007300ff0477ac */ /* 0x000e620008000800 */
[----:B------:R-:W2:Y:S01]  /*a4f0*/  LDS.64 R8, [R94+UR14+0x100] ;  /* 0x0001000e5e087984 */ /* 0x000ea20008000a00 */
[----:B---3--:R-:W-:-:S03]  /*a500*/  IMAD.WIDE R22, R93, 0x8, RZ ;  /* 0x000000085d167825 */ /* 0x008fc600078e02ff */
[----:B------:R-:W3:Y:S04]  /*a510*/  LDS.64 R6, [R94+UR14] ;  /* 0x0000000e5e067984 */ /* 0x000ee80008000a00 */
[----:B------:R-:W3:Y:S01]  /*a520*/  LDS.64 R82, [R94+UR14+0x220] ;  /* 0x0002200e5e527984 */ /* 0x000ee20008000a00 */
[----:B------:R-:W-:-:S03]  /*a530*/  IMAD.WIDE.U32 R22, R95, R31, R22 ;  /* 0x0000001f5f167225 */ /* 0x000fc600078e0016 */
[----:B------:R-:W3:Y:S01]  /*a540*/  LDS.64 R18, [R94+UR14+0x320] ;  /* 0x0003200e5e127984 */ /* 0x000ee20008000a00 */
[----:B-1----:R-:W-:-:S03]  /*a550*/  USHF.L.U32 UR5, UR24, UR4, URZ ;  /* 0x0000000418057299 */ /* 0x002fc600080006ff */
[----:B------:R-:W1:Y:S04]  /*a560*/  LDS.64 R16, [R94+UR14+0x440] ;  /* 0x0004400e5e107984 */ /* 0x000e680008000a00 */
[----:B------:R-:W1:Y:S04]  /*a570*/  LDS.64 R14, [R94+UR14+0x540] ;  /* 0x0005400e5e0e7984 */ /* 0x000e680008000a00 */
[----:B------:R-:W1:Y:S04]  /*a580*/  LDS.64 R12, [R94+UR14+0x660] ;  /* 0x0006600e5e0c7984 */ /* 0x000e680008000a00 */
[----:B------:R-:W1:Y:S01]  /*a590*/  LDS.64 R10, [R94+UR14+0x760] ;  /* 0x0007600e5e0a7984 */ /* 0x000e620008000a00 */
[-C--:B--2---:R-:W-:Y:S01]  /*a5a0*/  DMUL R24, R8, R100.reuse ;  /* 0x0000006408187228 */ /* 0x084fe20000000000 */
[----:B------:R-:W-:Y:S01]  /*a5b0*/  MOV R8, UR6 ;  /* 0x0000000600087c02 */ /* 0x000fe20008000f00 */
[----:B------:R-:W-:Y:S01]  /*a5c0*/  UMOV UR6, 0xffffffff ;  /* 0xffffffff00067882 */ /* 0x000fe20000000000 */
[-C--:B---3--:R-:W-:Y:S01]  /*a5d0*/  DMUL R26, R6, R100.reuse ;  /* 0x00000064061a7228 */ /* 0x088fe20000000000 */
[----:B------:R-:W-:Y:S01]  /*a5e0*/  USHF.L.U32 UR6, UR6, UR4, URZ ;  /* 0x0000000406067299 */ /* 0x000fe200080006ff */
[----:B------:R-:W-:Y:S01]  /*a5f0*/  IMAD R7, R95, R0, RZ ;  /* 0x000000005f077224 */ /* 0x000fe200078e02ff */
[----:B------:R-:W-:Y:S01]  /*a600*/  USHF.R.U32.HI UR4, URZ, UR4, UR25 ;  /* 0x00000004ff047299 */ /* 0x000fe20008011619 */
[-C--:B------:R-:W-:Y:S01]  /*a610*/  DMUL R20, R82, R100.reuse ;  /* 0x0000006452147228 */ /* 0x080fe20000000000 */
[----:B------:R-:W-:Y:S01]  /*a620*/  ULOP3.LUT UR6, UR25, UR6, URZ, 0x30, !UPT ;  /* 0x0000000619067292 */ /* 0x000fe2000f8e30ff */
[----:B------:R-:W-:Y:S01]  /*a630*/  IMAD.IADD R7, R23, 0x1, R7 ;  /* 0x0000000117077824 */ /* 0x000fe200078e0207 */
[----:B------:R-:W-:Y:S01]  /*a640*/  USHF.L.U32 UR4, UR4, 0x7, URZ ;  /* 0x0000000704047899 */ /* 0x000fe200080006ff */
[----:B------:R-:W-:Y:S01]  /*a650*/  DMUL R18, R18, R100 ;  /* 0x0000006412127228 */ /* 0x000fe20000000000 */
[----:B------:R-:W-:Y:S01]  /*a660*/  UIADD3 UR5, UPT, UPT, UR5, UR6, URZ ;  /* 0x0000000605057290 */ /* 0x000fe2000fffe0ff */
[----:B------:R-:W-:Y:S01]  /*a670*/  IADD3 R8, P1, P0, R8, UR10, R22 ;  /* 0x0000000a08087c10 */ /* 0x000fe2000f83e016 */
[----:B----4-:R-:W-:Y:S01]  /*a680*/  DFMA R26, R80, R98, R26 ;  /* 0x00000062501a722b */ /* 0x010fe2000000001a */
[----:B------:R-:W-:Y:S01]  /*a690*/  MOV R6, UR7 ;  /* 0x0000000700067c02 */ /* 0x000fe20008000f00 */
[----:B------:R-:W-:Y:S01]  /*a6a0*/  ULEA UR5, UR5, 0x40, 0x6 ;  /* 0x0000004005057891 */ /* 0x000fe2000f8e30ff */
[----:B-1----:R-:W-:-:S02]  /*a6b0*/  DMUL R16, R16, R100 ;  /* 0x0000006410107228 */ /* 0x002fc40000000000 */
[----:B------:R-:W-:Y:S01]  /*a6c0*/  DMUL R14, R14, R100 ;  /* 0x000000640e0e7228 */ /* 0x000fe20000000000 */
[----:B------:R-:W-:Y:S01]  /*a6d0*/  UISETP.GE.AND UP0, UPT, UR4, UR5, UPT ;  /* 0x000000050400728c */ /* 0x000fe2000bf06270 */
[----:B------:R-:W-:Y:S01]  /*a6e0*/  DFMA R24, R78, R98, R24 ;  /* 0x000000624e18722b */ /* 0x000fe20000000018 */
[----:B------:R-:W-:Y:S01]  /*a6f0*/  IADD3.X R9, PT, PT, R6, UR11, R7, P1, P0 ;  /* 0x0000000b06097c10 */ /* 0x000fe20008fe0407 */
[----:B------:R-:W-:Y:S01]  /*a700*/  DMUL R12, R12, R100 ;  /* 0x000000640c0c7228 */ /* 0x000fe20000000000 */
[----:B------:R-:W-:Y:S01]  /*a710*/  VIADD R6, R95, 0x10 ;  /* 0x000000105f067836 */ /* 0x000fe20000000000 */
[----:B------:R-:W-:Y:S02]  /*a720*/  DFMA R20, R76, R98, R20 ;  /* 0x000000624c14722b */ /* 0x000fe40000000014 */
[----:B------:R-:W-:Y:S02]  /*a730*/  DMUL R10, R10, R100 ;  /* 0x000000640a0a7228 */ /* 0x000fe40000000000 */
[----:B------:R-:W-:-:S02]  /*a740*/  DFMA R18, R74, R98, R18 ;  /* 0x000000624a12722b */ /* 0x000fc40000000012 */
[-C--:B------:R-:W-:Y:S02]  /*a750*/  DFMA R16, R72, R98.reuse, R16 ;  /* 0x000000624810722b */ /* 0x080fe40000000010 */
[-C--:B------:R-:W-:Y:S02]  /*a760*/  DFMA R14, R70, R98.reuse, R14 ;  /* 0x00000062460e722b */ /* 0x080fe4000000000e */
[-C--:B------:R-:W-:Y:S02]  /*a770*/  DFMA R12, R68, R98.reuse, R12 ;  /* 0x00000062440c722b */ /* 0x080fe4000000000c */
[----:B------:R-:W-:Y:S01]  /*a780*/  DFMA R10, R2, R98, R10 ;  /* 0x00000062020a722b */ /* 0x000fe2000000000a */
[----:B------:R-:W-:Y:S10]  /*a790*/  BRA.U UP0, `(.L_x_101) ;  /* 0x0000001900787547 */ /* 0x000ff4000b800000 */
[----:B------:R-:W-:Y:S01]  /*a7a0*/  IADD3 R28, P0, PT, R8, -UR10, RZ ;  /* 0x8000000a081c7c10 */ /* 0x000fe2000ff1e0ff */
[----:B------:R-:W-:Y:S03]  /*a7b0*/  BSSY.RECONVERGENT B0, `(.L_x_102) ;  /* 0x000002d000007945 */ /* 0x000fe60003800200 */
[----:B------:R-:W-:-:S04]  /*a7c0*/  IADD3.X R29, PT, PT, R9, ~UR11, RZ, P0, !PT ;  /* 0x8000000b091d7c10 */ /* 0x000fc800087fe4ff */
[----:B------:R-:W-:-:S04]  /*a7d0*/  LOP3.LUT R7, R29, R0, RZ, 0xfc, !PT ;  /* 0x000000001d077212 */ /* 0x000fc800078efcff */
[----:B------:R-:W-:-:S13]  /*a7e0*/  ISETP.NE.U32.AND P0, PT, R7, RZ, PT ;  /* 0x000000ff0700720c */ /* 0x000fda0003f05070 */
[----:B------:R-:W-:Y:S05]  /*a7f0*/  @P0 BRA `(.L_x_103) ;  /* 0x0000000000580947 */ /* 0x000fea0003800000 */
[----:B------:R-:W1:Y:S01]  /*a800*/  I2F.U32.RP R32, R31 ;  /* 0x0000001f00207306 */ /* 0x000e620000209000 */
[----:B------:R-:W-:Y:S01]  /*a810*/  IMAD.MOV.U32 R22, RZ, RZ, RZ ;  /* 0x000000ffff167224 */ /* 0x000fe200078e00ff */
[----:B------:R-:W-:-:S06]  /*a820*/  ISETP.NE.U32.AND P0, PT, R31, RZ, PT ;  /* 0x000000ff1f00720c */ /* 0x000fcc0003f05070 */
[----:B-1----:R-:W1:Y:S02]  /*a830*/  MUFU.RCP R23, R32 ;  /* 0x0000002000177308 */ /* 0x002e640000001000 */
[----:B-1----:R-:W-:-:S06]  /*a840*/  IADD3 R23, PT, PT, R23, 0xffffffe, RZ ;  /* 0x0ffffffe17177810 */ /* 0x002fcc0007ffe0ff */
[----:B------:R-:W1:Y:S02]  /*a850*/  F2I.FTZ.U32.TRUNC.NTZ R23, R23 ;  /* 0x0000001700177305 */ /* 0x000e64000021f000 */
[----:B-1----:R-:W-:-:S05]  /*a860*/  IADD3 R7, PT, PT, RZ, -R23, RZ ;  /* 0x80000017ff077210 */ /* 0x002fca0007ffe0ff */
[----:B------:R-:W-:-:S04]  /*a870*/  IMAD R7, R7, R31, RZ ;  /* 0x0000001f07077224 */ /* 0x000fc800078e02ff */
[----:B------:R-:W-:-:S06]  /*a880*/  IMAD.HI.U32 R7, R23, R7, R22 ;  /* 0x0000000717077227 */ /* 0x000fcc00078e0016 */
[----:B------:R-:W-:-:S05]  /*a890*/  IMAD.HI.U32 R22, R7, R28, RZ ;  /* 0x0000001c07167227 */ /* 0x000fca00078e00ff */
[----:B------:R-:W-:-:S05]  /*a8a0*/  IADD3 R7, PT, PT, -R22, RZ, RZ ;  /* 0x000000ff16077210 */ /* 0x000fca0007ffe1ff */
[----:B------:R-:W-:Y:S02]  /*a8b0*/  IMAD R30, R31, R7, R28 ;  /* 0x000000071f1e7224 */ /* 0x000fe400078e021c */
[----:B------:R-:W-:-:S03]  /*a8c0*/  IMAD.MOV.U32 R7, RZ, RZ, RZ ;  /* 0x000000ffff077224 */ /* 0x000fc600078e00ff */
        /* <DEDUP_REMOVED lines=9> */
.L_x_103:
        /* <DEDUP_REMOVED lines=8> */
[----:B------:R-:W-:-:S04]  /*a9e0*/  IADD3 R7, P0, PT, RZ, -R83, RZ ;  /* 0x80000053ff077210 */ /* 0x000fc80007f1e0ff */
[----:B------:R-:W-:Y:S02]  /*a9f0*/  IADD3.X R22, PT, PT, RZ, ~R85, RZ, P0, !PT ;  /* 0x80000055ff167210 */ /* 0x000fe400007fe4ff */
[----:B-1----:R-:W-:Y:S02]  /*aa00*/  MOV R31, UR4 ;  /* 0x00000004001f7c02 */ /* 0x002fe40008000f00 */
[----:B------:R-:W-:-:S03]  /*aa10*/  MOV R0, UR5 ;  /* 0x0000000500007c02 */ /* 0x000fc60008000f00 */
[-C--:B------:R-:W-:Y:S02]  /*aa20*/  IMAD R22, R22, R31.reuse, RZ ;  /* 0x0000001f16167224 */ /* 0x080fe400078e02ff */
[----:B------:R-:W-:-:S04]  /*aa30*/  IMAD.WIDE.U32 R32, R7, R31, R28 ;  /* 0x0000001f07207225 */ /* 0x000fc800078e001c */
[----:B------:R-:W-:Y:S01]  /*aa40*/  IMAD R7, R7, R0, R22 ;  /* 0x0000000007077224 */ /* 0x000fe200078e0216 */
[----:B------:R-:W-:Y:S01]  /*aa50*/  MOV R30, R32 ;  /* 0x00000020001e7202 */ /* 0x000fe20000000f00 */
[----:B------:R-:W-:Y:S02]  /*aa60*/  IMAD.MOV.U32 R22, RZ, RZ, R83 ;  /* 0x000000ffff167224 */ /* 0x000fe400078e0053 */
[----:B------:R-:W-:Y:S02]  /*aa70*/  IMAD.IADD R7, R7, 0x1, R33 ;  /* 0x0000000107077824 */ /* 0x000fe400078e0221 */
.L_x_104:
[----:B------:R-:W-:Y:S05]  /*aa80*/  BSYNC.RECONVERGENT B0 ;  /* 0x0000000000007941 */ /* 0x000fea0003800200 */
.L_x_102:
[----:B------:R-:W1:Y:S01]  /*aa90*/  LDCU.64 UR4, c[0x0][0x380] ;  /* 0x00007000ff0477ac */ /* 0x000e620008000a00 */
[--C-:B------:R-:W-:Y:S01]  /*aaa0*/  SHF.R.U64 R23, R30, 0x3, R7.reuse ;  /* 0x000000031e177819 */ /* 0x100fe20000001207 */
[----:B------:R-:W-:Y:S01]  /*aab0*/  BSSY.RECONVERGENT B0, `(.L_x_105) ;  /* 0x0000028000007945 */ /* 0x000fe20003800200 */
[----:B------:R-:W-:Y:S02]  /*aac0*/  SHF.R.U32.HI R30, RZ, 0x3, R7 ;  /* 0x00000003ff1e7819 */ /* 0x000fe40000011607 */
[----:B------:R-:W-:Y:S02]  /*aad0*/  ISETP.GE.U32.AND P2, PT, R22, R23, PT ;  /* 0x000000171600720c */ /* 0x000fe40003f46070 */
[----:B------:R-:W-:Y:S02]  /*aae0*/  SHF.R.S32.HI R23, RZ, 0x1f, R22 ;  /* 0x0000001fff177819 */ /* 0x000fe40000011416 */
[----:B-1----:R-:W-:-:S04]  /*aaf0*/  ISETP.GE.AND P0, PT, R5, UR4, PT ;  /* 0x0000000405007c0c */ /* 0x002fc8000bf06270 */
[----:B------:R-:W-:-:S04]  /*ab00*/  ISETP.LT.AND P1, PT, R93, UR5, !P0 ;  /* 0x000000055d007c0c */ /* 0x000fc8000c721270 */
[----:B------:R-:W-:Y:S02]  /*ab10*/  ISETP.GE.U32.AND.EX P2, PT, R23, R30, P1, P2 ;  /* 0x0000001e1700720c */ /* 0x000fe40000f46120 */
[----:B------:R-:W-:-:S05]  /*ab20*/  IADD3 R7, P1, PT, R28, 0x100, RZ ;  /* 0x000001001c077810 */ /* 0x000fca0007f3e0ff */
[----:B------:R-:W-:-:S05]  /*ab30*/  IMAD.X R5, RZ, RZ, R29, P1 ;  /* 0x000000ffff057224 */ /* 0x000fca00008e061d */
[----:B------:R-:W-:Y:S01]  /*ab40*/  LOP3.LUT R0, R5, R0, RZ, 0xfc, !PT ;  /* 0x0000000005007212 */ /* 0x000fe200078efcff */
[----:B------:R1:W-:Y:S03]  /*ab50*/  @P2 STG.E.64 desc[UR12][R8.64], R26 ;  /* 0x0000001a08002986 */ /* 0x0003e6000c101b0c */
[----:B------:R-:W-:-:S13]  /*ab60*/  ISETP.NE.U32.AND P1, PT, R0, RZ, PT ;  /* 0x000000ff0000720c */ /* 0x000fda0003f25070 */
[----:B------:R-:W-:Y:S05]  /*ab70*/  @P1 BRA `(.L_x_106) ;  /* 0x0000000000501947 */ /* 0x000fea0003800000 */
[----:B-1----:R-:W1:Y:S01]  /*ab80*/  I2F.U32.RP R27, R31 ;  /* 0x0000001f001b7306 */ /* 0x002e620000209000 */
[----:B------:R-:W-:Y:S02]  /*ab90*/  MOV R28, RZ ;  /* 0x000000ff001c7202 */ /* 0x000fe40000000f00 */
[----:B------:R-:W-:-:S05]  /*aba0*/  MOV R83, RZ ;  /* 0x000000ff00537202 */ /* 0x000fca0000000f00 */
[----:B-1----:R-:W1:Y:S02]  /*abb0*/  MUFU.RCP R26, R27 ;  /* 0x0000001b001a7308 */ /* 0x002e640000001000 */
[----:B-1----:R-:W-:-:S06]  /*abc0*/  VIADD R26, R26, 0xffffffe ;  /* 0x0ffffffe1a1a7836 */ /* 0x002fcc0000000000 */
[----:B------:R-:W1:Y:S02]  /*abd0*/  F2I.FTZ.U32.TRUNC.NTZ R29, R26 ;  /* 0x0000001a001d7305 */ /* 0x000e64000021f000 */
[----:B-1----:R-:W-:-:S04]  /*abe0*/  IMAD.MOV R0, RZ, RZ, -R29 ;  /* 0x000000ffff007224 */ /* 0x002fc800078e0a1d */
        /* <DEDUP_REMOVED lines=13> */
.L_x_106:
[----:B------:R-:W2:Y:S01]  /*acc0*/  LDCU.64 UR4, c[0x0][0x460] ;  /* 0x00008c00ff0477ac */ /* 0x000ea20008000a00 */
[----:B------:R-:W-:Y:S01]  /*acd0*/  IMAD.MOV.U32 R87, RZ, RZ, R7 ;  /* 0x000000ffff577224 */ /* 0x000fe200078e0007 */
[----:B------:R-:W-:Y:S02]  /*ace0*/  MOV R85, R5 ;  /* 0x0000000500557202 */ /* 0x000fe40000000f00 */
[----:B------:R-:W-:Y:S01]  /*acf0*/  MOV R84, 0xad30 ;  /* 0x0000ad3000547802 */ /* 0x000fe20000000f00 */
[----:B--2---:R-:W-:Y:S01]  /*ad00*/  IMAD.U32 R86, RZ, RZ, UR4 ;  /* 0x00000004ff567e24 */ /* 0x004fe2000f8e00ff */
[----:B------:R-:W-:Y:S02]  /*ad10*/  MOV R83, UR5 ;  /* 0x0000000500537c02 */ /* 0x000fe40008000f00 */
[----:B-1---5:R-:W-:Y:S05]  /*ad20*/  CALL.REL.NOINC `($__internal_1_$__cuda_sm20_rem_u64) ;  /* 0x0000010400287944 */ /* 0x022fea0003c00000 */
.L_x_107:
[----:B------:R-:W-:Y:S05]  /*ad30*/  BSYNC.RECONVERGENT B0 ;  /* 0x0000000000007941 */ /* 0x000fea0003800200 */
.L_x_105:
[----:B------:R-:W1:Y:S01]  /*ad40*/  LDCU UR6, c[0x0][0x384] ;  /* 0x00007080ff0677ac */ /* 0x000e620008000800 */
[--C-:B------:R-:W-:Y:S01]  /*ad50*/  SHF.R.U64 R27, R82, 0x3, R83.reuse ;  /* 0x00000003521b7819 */ /* 0x100fe20000001253 */
[----:B------:R-:W-:Y:S01]  /*ad60*/  BSSY.RECONVERGENT B0, `(.L_x_108) ;  /* 0x0000039000007945 */ /* 0x000fe20003800200 */
[----:B------:R-:W-:Y:S01]  /*ad70*/  SHF.R.U32.HI R0, RZ, 0x3, R83 ;  /* 0x00000003ff007819 */ /* 0x000fe20000011653 */
[----:B------:R-:W2:Y:S01]  /*ad80*/  LDCU.64 UR4, c[0x0][0x468] ;  /* 0x00008d00ff0477ac */ /* 0x000ea20008000a00 */
[----:B------:R-:W-:Y:S02]  /*ad90*/  ISETP.GE.U32.AND P1, PT, R22, R27, PT ;  /* 0x0000001b1600720c */ /* 0x000fe40003f26070 */
[----:B-1----:R-:W-:Y:S01]  /*ada0*/  ISETP.LT.AND P0, PT, R4, UR6, !P0 ;  /* 0x0000000604007c0c */ /* 0x002fe2000c701270 */
[----:B------:R-:W1:Y:S03]  /*adb0*/  LDCU UR6, c[0x0][0x464] ;  /* 0x00008c80ff0677ac */ /* 0x000e660008000800 */
[----:B------:R-:W-:-:S02]  /*adc0*/  ISETP.GE.U32.AND.EX P1, PT, R23, R0, P0, P1 ;  /* 0x000000001700720c */ /* 0x000fc40000726110 */
[----:B--2---:R-:W-:-:S04]  /*add0*/  IADD3 R22, P0, PT, R8, UR4, RZ ;  /* 0x0000000408167c10 */ /* 0x004fc8000ff1e0ff */
[----:B------:R-:W-:Y:S02]  /*ade0*/  IADD3.X R23, PT, PT, R9, UR5, RZ, P0, !PT ;  /* 0x0000000509177c10 */ /* 0x000fe400087fe4ff */
[----:B------:R-:W-:-:S04]  /*adf0*/  IADD3 R26, P0, PT, R22, -UR10, RZ ;  /* 0x8000000a161a7c10 */ /* 0x000fc8000ff1e0ff */
[----:B------:R-:W-:Y:S01]  /*ae00*/  IADD3.X R27, PT, PT, R23, ~UR11, RZ, P0, !PT ;  /* 0x8000000b171b7c10 */ /* 0x000fe200087fe4ff */
[----:B------:R2:W-:Y:S01]  /*ae10*/  @P1 STG.E.64 desc[UR12][R8.64+0x100], R24 ;  /* 0x0001001808001986 */ /* 0x0005e2000c101b0c */
[----:B-1----:R-:W-:-:S05]  /*ae20*/  IMAD.U32 R0, RZ, RZ, UR6 ;  /* 0x00000006ff007e24 */ /* 0x002fca000f8e00ff */
[----:B------:R-:W-:-:S04]  /*ae30*/  LOP3.LUT R28, R27, R0, RZ, 0xfc, !PT ;  /* 0x000000001b1c7212 */ /* 0x000fc800078efcff */
[----:B------:R-:W-:-:S13]  /*ae40*/  ISETP.NE.U32.AND P0, PT, R28, RZ, PT ;  /* 0x000000ff1c00720c */ /* 0x000fda0003f05070 */
[----:B------:R-:W-:Y:S05]  /*ae50*/  @P0 BRA `(.L_x_109) ;  /* 0x0000000000600947 */ /* 0x000fea0003800000 */
[----:B------:R-:W1:Y:S01]  /*ae60*/  LDCU UR4, c[0x0][0x460] ;  /* 0x00008c00ff0477ac */ /* 0x000e620008000800 */
[----:B------:R-:W-:Y:S01]  /*ae70*/  IMAD.MOV.U32 R30, RZ, RZ, RZ ;  /* 0x000000ffff1e7224 */ /* 0x000fe200078e00ff */
[----:B-1----:R-:W-:-:S04]  /*ae80*/  MOV R29, UR4 ;  /* 0x00000004001d7c02 */ /* 0x002fc80008000f00 */
[----:B------:R-:W1:Y:S01]  /*ae90*/  I2F.U32.RP R28, R29 ;  /* 0x0000001d001c7306 */ /* 0x000e620000209000 */
[----:B------:R-:W-:-:S07]  /*aea0*/  ISETP.NE.U32.AND P0, PT, R29, RZ, PT ;  /* 0x000000ff1d00720c */ /* 0x000fce0003f05070 */
[----:B-1----:R-:W1:Y:S02]  /*aeb0*/  MUFU.RCP R27, R28 ;  /* 0x0000001c001b7308 */ /* 0x002e640000001000 */
[----:B-1----:R-:W-:-:S06]  /*aec0*/  VIADD R27, R27, 0xffffffe ;  /* 0x0ffffffe1b1b7836 */ /* 0x002fcc0000000000 */
[----:B------:R-:W2:Y:S02]  /*aed0*/  F2I.FTZ.U32.TRUNC.NTZ R31, R27 ;  /* 0x0000001b001f7305 */ /* 0x000ea4000021f000 */
[----:B--2---:R-:W-:Y:S01]  /*aee0*/  IMAD R25, R31, R29, RZ ;  /* 0x0000001d1f197224 */ /* 0x004fe200078e02ff */
[----:B------:R-:W-:-:S04]  /*aef0*/  MOV R27, RZ ;  /* 0x000000ff001b7202 */ /* 0x000fc80000000f00 */
[----:B------:R-:W-:-:S05]  /*af00*/  IADD3 R25, PT, PT, -R25, RZ, RZ ;  /* 0x000000ff19197210 */ /* 0x000fca0007ffe1ff */
        /* <DEDUP_REMOVED lines=13> */
.L_x_109:
[----:B------:R-:W1:Y:S01]  /*afe0*/  LDCU.64 UR4, c[0x0][0x460] ;  /* 0x00008c00ff0477ac */ /* 0x000e620008000a00 */
[----:B------:R-:W-:Y:S01]  /*aff0*/  IMAD.MOV.U32 R0, RZ, RZ, R26 ;  /* 0x000000ffff007224 */ /* 0x000fe200078e001a */
[----:B------:R-:W-:Y:S02]  /*b000*/  MOV R83, R27 ;  /* 0x0000001b00537202 */ /* 0x000fe40000000f00 */
[----:B------:R-:W-:Y:S01]  /*b010*/  MOV R88, 0xb050 ;  /* 0x0000b05000587802 */ /* 0x000fe20000000f00 */
[----:B-1----:R-:W-:Y:S01]  /*b020*/  IMAD.U32 R89, RZ, RZ, UR4 ;  /* 0x00000004ff597e24 */ /* 0x002fe2000f8e00ff */
[----:B------:R-:W-:Y:S02]  /*b030*/  MOV R87, UR5 ;  /* 0x0000000500577c02 */ /* 0x000fe40008000f00 */
[----:B--2--5:R-:W-:Y:S05]  /*b040*/  CALL.REL.NOINC `($__internal_0_$__cuda_sm20_div_u64) ;  /* 0x000000fc004c7944 */ /* 0x024fea0003c00000 */
        /* <DEDUP_REMOVED lines=8> */
[----:B------:R-:W-:-:S04]  /*b0d0*/  MOV R25, R83 ;  /* 0x0000005300197202 */ /* 0x000fc80000000f00 */
[----:B------:R-:W-:Y:S02]  /*b0e0*/  IADD3 R27, PT, PT, R24, R27, RZ ;  /* 0x0000001b181b7210 */ /* 0x000fe40007ffe0ff */
.L_x_110:
[----:B------:R-:W-:Y:S05]  /*b0f0*/  BSYNC.RECONVERGENT B0 ;  /* 0x0000000000007941 */ /* 0x000fea0003800200 */
.L_x_108:
[----:B------:R-:W1:Y:S01]  /*b100*/  LDCU.64 UR6, c[0x0][0x380] ;  /* 0x00007000ff0677ac */ /* 0x000e620008000a00 */
[----:B------:R-:W-:Y:S01]  /*b110*/  VIADD R24, R95, 0x9 ;  /* 0x000000095f187836 */ /* 0x000fe20000000000 */
[--C-:B------:R-:W-:Y:S01]  /*b120*/  SHF.R.U64 R26, R26, 0x3, R27.reuse ;  /* 0x000000031a1a7819 */ /* 0x100fe2000000121b */
[----:B------:R-:W-:Y:S01]  /*b130*/  BSSY.RECONVERGENT B0, `(.L_x_111) ;  /* 0x0000029000007945 */ /* 0x000fe20003800200 */
[----:B------:R-:W2:Y:S01]  /*b140*/  LDCU.64 UR4, c[0x0][0x468] ;  /* 0x00008d00ff0477ac */ /* 0x000ea20008000a00 */
[----:B------:R-:W-:Y:S02]  /*b150*/  SHF.R.U32.HI R27, RZ, 0x3, R27 ;  /* 0x00000003ff1b7819 */ /* 0x000fe4000001161b */
[----:B------:R-:W-:Y:S02]  /*b160*/  ISETP.GE.U32.AND P2, PT, R25, R26, PT ;  /* 0x0000001a1900720c */ /* 0x000fe40003f46070 */
[----:B-1----:R-:W-:Y:S02]  /*b170*/  ISETP.GE.AND P0, PT, R24, UR6, PT ;  /* 0x0000000618007c0c */ /* 0x002fe4000bf06270 */
[----:B------:R-:W-:-:S02]  /*b180*/  SHF.R.S32.HI R24, RZ, 0x1f, R25 ;  /* 0x0000001fff187819 */ /* 0x000fc40000011419 */
[----:B------:R-:W-:-:S04]  /*b190*/  ISETP.LT.AND P1, PT, R93, UR7, !P0 ;  /* 0x000000075d007c0c */ /* 0x000fc8000c721270 */
[----:B------:R-:W-:Y:S02]  /*b1a0*/  ISETP.GE.U32.AND.EX P2, PT, R24, R27, P1, P2 ;  /* 0x0000001b1800720c */ /* 0x000fe40000f46120 */
[----:B--2---:R-:W-:-:S04]  /*b1b0*/  IADD3 R7, P1, PT, R7, UR4, RZ ;  /* 0x0000000407077c10 */ /* 0x004fc8000ff3e0ff */
[----:B------:R-:W-:-:S04]  /*b1c0*/  IADD3.X R5, PT, PT, R5, UR5, RZ, P1, !PT ;  /* 0x0000000505057c10 */ /* 0x000fc80008ffe4ff */
[----:B------:R-:W-:-:S03]  /*b1d0*/  LOP3.LUT R0, R5, R0, RZ, 0xfc, !PT ;  /* 0x0000000005007212 */ /* 0x000fc600078efcff */
[----:B------:R1:W-:Y:S01]  /*b1e0*/  @P2 STG.E.64 desc[UR12][R22.64], R20 ;  /* 0x0000001416002986 */ /* 0x0003e2000c101b0c */
        /* <DEDUP_REMOVED lines=22> */
.L_x_112:
[----:B------:R-:W2:Y:S01]  /*b350*/  LDCU.64 UR4, c[0x0][0x460] ;  /* 0x00008c00ff0477ac */ /* 0x000ea20008000a00 */
[----:B------:R-:W-:Y:S01]  /*b360*/  IMAD.MOV.U32 R87, RZ, RZ, R7 ;  /* 0x000000ffff577224 */ /* 0x000fe200078e0007 */
[----:B------:R-:W-:Y:S02]  /*b370*/  MOV R85, R5 ;  /* 0x0000000500557202 */ /* 0x000fe40000000f00 */
[----:B------:R-:W-:Y:S01]  /*b380*/  MOV R84, 0xb3c0 ;  /* 0x0000b3c000547802 */ /* 0x000fe20000000f00 */
[----:B--2---:R-:W-:Y:S01]  /*b390*/  IMAD.U32 R86, RZ, RZ, UR4 ;  /* 0x00000004ff567e24 */ /* 0x004fe2000f8e00ff */
[----:B------:R-:W-:Y:S02]  /*b3a0*/  MOV R83, UR5 ;  /* 0x0000000500537c02 */ /* 0x000fe40008000f00 */
[----:B-1---5:R-:W-:Y:S05]  /*b3b0*/  CALL.REL.NOINC `($__internal_1_$__cuda_sm20_rem_u64) ;  /* 0x000000fc00847944 */ /* 0x022fea0003c00000 */
.L_x_113:
[----:B------:R-:W-:Y:S05]  /*b3c0*/  BSYNC.RECONVERGENT B0 ;  /* 0x0000000000007941 */ /* 0x000fea0003800200 */
.L_x_111:
        /* <DEDUP_REMOVED lines=13> */
[----:B------:R-:W-:Y:S02]  /*b4a0*/  @P1 IMAD.MOV.U32 R26, RZ, RZ, R22 ;  /* 0x000000ffff1a1224 */ /* 0x000fe400078e0016 */
[----:B------:R-:W-:Y:S02]  /*b4b0*/  @P1 IMAD.MOV.U32 R27, RZ, RZ, R23 ;  /* 0x000000ffff1b1224 */ /* 0x000fe400078e0017 */
[----:B-1----:R-:W-:-:S03]  /*b4c0*/  IMAD.U32 R0, RZ, RZ, UR6 ;  /* 0x00000006ff007e24 */ /* 0x002fc6000f8e00ff */
[----:B------:R1:W-:Y:S02]  /*b4d0*/  @P1 STG.E.64 desc[UR12][R26.64+0x100], R18 ;  /* 0x000100121a001986 */ /* 0x0003e4000c101b0c */
[----:B------:R-:W-:-:S04]  /*b4e0*/  LOP3.LUT R22, R25, R0, RZ, 0xfc, !PT ;  /* 0x0000000019167212 */ /* 0x000fc800078efcff */
[----:B------:R-:W-:-:S13]  /*b4f0*/  ISETP.NE.U32.AND P0, PT, R22, RZ, PT ;  /* 0x000000ff1600720c */ /* 0x000fda0003f05070 */
[----:B------:R-:W-:Y:S05]  /*b500*/  @P0 BRA `(.L_x_115) ;  /* 0x0000000000600947 */ /* 0x000fea0003800000 */
[----:B------:R-:W2:Y:S01]  /*b510*/  LDCU UR4, c[0x0][0x460] ;  /* 0x00008c00ff0477ac */ /* 0x000ea20008000800 */
[----:B-1----:R-:W-:Y:S01]  /*b520*/  IMAD.MOV.U32 R26, RZ, RZ, RZ ;  /* 0x000000ffff1a7224 */ /* 0x002fe200078e00ff */
[----:B--2---:R-:W-:-:S04]  /*b530*/  MOV R23, UR4 ;  /* 0x0000000400177c02 */ /* 0x004fc80008000f00 */
[----:B------:R-:W1:Y:S01]  /*b540*/  I2F.U32.RP R25, R23 ;  /* 0x0000001700197306 */ /* 0x000e620000209000 */
[----:B------:R-:W-:-:S07]  /*b550*/  ISETP.NE.U32.AND P0, PT, R23, RZ, PT ;  /* 0x000000ff1700720c */ /* 0x000fce0003f05070 */
[----:B-1----:R-:W1:Y:S02]  /*b560*/  MUFU.RCP R22, R25 ;  /* 0x0000001900167308 */ /* 0x002e640000001000 */
[----:B-1----:R-:W-:-:S06]  /*b570*/  VIADD R22, R22, 0xffffffe ;  /* 0x0ffffffe16167836 */ /* 0x002fcc0000000000 */
[----:B------:R-:W1:Y:S02]  /*b580*/  F2I.FTZ.U32.TRUNC.NTZ R27, R22 ;  /* 0x00000016001b7305 */ /* 0x000e64000021f000 */
[----:B-1----:R-:W-:Y:S01]  /*b590*/  IMAD R19, R27, R23, RZ ;  /* 0x000000171b137224 */ /* 0x002fe200078e02ff */
        /* <DEDUP_REMOVED lines=15> */
.L_x_115:
[----:B------:R-:W2:Y:S01]  /*b690*/  LDCU.64 UR4, c[0x0][0x460] ;  /* 0x00008c00ff0477ac */ /* 0x000ea20008000a00 */
[----:B------:R-:W-:Y:S01]  /*b6a0*/  IMAD.MOV.U32 R0, RZ, RZ, R24 ;  /* 0x000000ffff007224 */ /* 0x000fe200078e0018 */
[----:B------:R-:W-:Y:S02]  /*b6b0*/  MOV R83, R25 ;  /* 0x0000001900537202 */ /* 0x000fe40000000f00 */
[----:B------:R-:W-:Y:S01]  /*b6c0*/  MOV R88, 0xb700 ;  /* 0x0000b70000587802 */ /* 0x000fe20000000f00 */
[----:B--2---:R-:W-:Y:S01]  /*b6d0*/  IMAD.U32 R89, RZ, RZ, UR4 ;  /* 0x00000004ff597e24 */ /* 0x004fe2000f8e00ff */
[----:B------:R-:W-:Y:S02]  /*b6e0*/  MOV R87, UR5 ;  /* 0x0000000500577c02 */ /* 0x000fe40008000f00 */
[----:B-1---5:R-:W-:Y:S05]  /*b6f0*/  CALL.REL.NOINC `($__internal_0_$__cuda_sm20_div_u64) ;  /* 0x000000f400a07944 */ /* 0x022fea0003c00000 */
        /* <DEDUP_REMOVED lines=10> */
.L_x_116:
[----:B------:R-:W-:Y:S05]  /*b7a0*/  BSYNC.RECONVERGENT B0 ;  /* 0x0000000000007941 */ /* 0x000fea0003800200 */
.L_x_114:
        /* <DEDUP_REMOVED lines=37> */
.L_x_118:
[----:B------:R-:W2:Y:S01]  /*ba00*/  LDCU.64 UR4, c[0x0][0x460] ;  /* 0x00008c00ff0477ac */ /* 0x000ea20008000a00 */
[----:B------:R-:W-:Y:S01]  /*ba10*/  IMAD.MOV.U32 R87, RZ, RZ, R7 ;  /* 0x000000ffff577224 */ /* 0x000fe200078e0007 */
[----:B------:R-:W-:Y:S02]  /*ba20*/  MOV R85, R5 ;  /* 0x0000000500557202 */ /* 0x000fe40000000f00 */
[----:B------:R-:W-:Y:S01]  /*ba30*/  MOV R84, 0xba70 ;  /* 0x0000ba7000547802 */ /* 0x000fe20000000f00 */
[----:B--2---:R-:W-:Y:S01]  /*ba40*/  IMAD.U32 R86, RZ, RZ, UR4 ;  /* 0x00000004ff567e24 */ /* 0x004fe2000f8e00ff */
[----:B------:R-:W-:Y:S02]  /*ba50*/  MOV R83, UR5 ;  /* 0x0000000500537c02 */ /* 0x000fe40008000f00 */
[----:B-1---5:R-:W-:Y:S05]  /*ba60*/  CALL.REL.NOINC `($__internal_1_$__cuda_sm20_rem_u64) ;  /* 0x000000f400d87944 */ /* 0x022fea0003c00000 */
.L_x_119:
[----:B------:R-:W-:Y:S05]  /*ba70*/  BSYNC.RECONVERGENT B0 ;  /* 0x0000000000007941 */ /* 0x000fea0003800200 */
.L_x_117:
        /* <DEDUP_REMOVED lines=18> */
[----:B------:R-:W2:Y:S01]  /*bba0*/  LDCU UR4, c[0x0][0x460] ;  /* 0x00008c00ff0477ac */ /* 0x000ea20008000800 */
[----:B------:R-:W-:Y:S01]  /*bbb0*/  IMAD.MOV.U32 R24, RZ, RZ, RZ ;  /* 0x000000ffff187224 */ /* 0x000fe200078e00ff */
        /* <DEDUP_REMOVED lines=22> */
.L_x_121:
        /* <DEDUP_REMOVED lines=8> */
[-C--:B------:R-:W-:Y:S02]  /*bda0*/  IADD3 R0, P0, PT, RZ, -R83.reuse, RZ ;  /* 0x80000053ff007210 */ /* 0x080fe40007f1e0ff */
[----:B------:R-:W-:Y:S02]  /*bdb0*/  MOV R15, R83 ;  /* 0x00000053000f7202 */ /* 0x000fe40000000f00 */
[----:B------:R-:W-:Y:S02]  /*bdc0*/  IADD3.X R14, PT, PT, RZ, ~R85, RZ, P0, !PT ;  /* 0x80000055ff0e7210 */ /* 0x000fe400007fe4ff */
[----:B-1----:R-:W-:Y:S02]  /*bdd0*/  MOV R21, UR4 ;  /* 0x0000000400157c02 */ /* 0x002fe40008000f00 */
[----:B------:R-:W-:-:S03]  /*bde0*/  MOV R23, UR5 ;  /* 0x0000000500177c02 */ /* 0x000fc60008000f00 */
[-C--:B------:R-:W-:Y:S02]  /*bdf0*/  IMAD R14, R14, R21.reuse, RZ ;  /* 0x000000150e0e7224 */ /* 0x080fe400078e02ff */
[----:B------:R-:W-:-:S04]  /*be00*/  IMAD.WIDE.U32 R18, R0, R21, R18 ;  /* 0x0000001500127225 */ /* 0x000fc800078e0012 */
[----:B------:R-:W-:-:S05]  /*be10*/  IMAD R14, R0, R23, R14 ;  /* 0x00000017000e7224 */ /* 0x000fca00078e020e */
[----:B------:R-:W-:Y:S02]  /*be20*/  IADD3 R14, PT, PT, R14, R19, RZ ;  /* 0x000000130e0e7210 */ /* 0x000fe40007ffe0ff */
.L_x_122:
[----:B------:R-:W-:Y:S05]  /*be30*/  BSYNC.RECONVERGENT B0 ;  /* 0x0000000000007941 */ /* 0x000fea0003800200 */
.L_x_120:
[----:B------:R-:W1:Y:S01]  /*be40*/  LDCU.64 UR6, c[0x0][0x380] ;  /* 0x00007000ff0677ac */ /* 0x000e620008000a00 */
[----:B------:R-:W-:Y:S01]  /*be50*/  VIADD R0, R95, 0xb ;  /* 0x0000000b5f007836 */ /* 0x000fe20000000000 */
[--C-:B------:R-:W-:Y:S01]  /*be60*/  SHF.R.U64 R18, R18, 0x3, R14.reuse ;  /* 0x0000000312127819 */ /* 0x100fe2000000120e */
[----:B------:R-:W-:Y:S01]  /*be70*/  BSSY.RECONVERGENT B0, `(.L_x_123) ;  /* 0x0000027000007945 */ /* 0x000fe20003800200 */
[----:B------:R-:W2:Y:S01]  /*be80*/  LDCU.64 UR4, c[0x0][0x468] ;  /* 0x00008d00ff0477ac */ /* 0x000ea20008000a00 */
[----:B------:R-:W-:Y:S02]  /*be90*/  SHF.R.U32.HI R19, RZ, 0x3, R14 ;  /* 0x00000003ff137819 */ /* 0x000fe4000001160e */
[----:B------:R-:W-:Y:S02]  /*bea0*/  ISETP.GE.U32.AND P2, PT, R15, R18, PT ;  /* 0x000000120f00720c */ /* 0x000fe40003f46070 */
[----:B------:R-:W-:Y:S02]  /*beb0*/  SHF.R.S32.HI R14, RZ, 0x1f, R15 ;  /* 0x0000001fff0e7819 */ /* 0x000fe4000001140f */
[----:B-1----:R-:W-:-:S04]  /*bec0*/  ISETP.GE.AND P0, PT, R0, UR6, PT ;  /* 0x0000000600007c0c */ /* 0x002fc8000bf06270 */
        /* <DEDUP_REMOVED lines=8> */
[----:B------:R-:W2:Y:S01]  /*bf50*/  I2F.U32.RP R7, R21 ;  /* 0x0000001500077306 */ /* 0x000ea20000209000 */
[----:B-1----:R-:W-:Y:S02]  /*bf60*/  MOV R12, RZ ;  /* 0x000000ff000c7202 */ /* 0x002fe40000000f00 */
[----:B------:R-:W-:-:S05]  /*bf70*/  MOV R83, RZ ;  /* 0x000000ff00537202 */ /* 0x000fca0000000f00 */
[----:B--2---:R-:W1:Y:S02]  /*bf80*/  MUFU.RCP R5, R7 ;  /* 0x0000000700057308 */ /* 0x004e640000001000 */
        /* <DEDUP_REMOVED lines=16> */
.L_x_124:
[----:B------:R-:W2:Y:S01]  /*c090*/  LDCU.64 UR4, c[0x0][0x460] ;  /* 0x00008c00ff0477ac */ /* 0x000ea20008000a00 */
[----:B------:R-:W-:Y:S01]  /*c0a0*/  MOV R84, 0xc0e0 ;  /* 0x0000c0e000547802 */ /* 0x000fe20000000f00 */
[----:B--2---:R-:W-:Y:S01]  /*c0b0*/  IMAD.U32 R86, RZ, RZ, UR4 ;  /* 0x00000004ff567e24 */ /* 0x004fe2000f8e00ff */
[----:B------:R-:W-:Y:S02]  /*c0c0*/  MOV R83, UR5 ;  /* 0x0000000500537c02 */ /* 0x000fe40008000f00 */
[----:B-1---5:R-:W-:Y:S05]  /*c0d0*/  CALL.REL.NOINC `($__internal_1_$__cuda_sm20_rem_u64) ;  /* 0x000000f0003c7944 */ /* 0x022fea0003c00000 */
.L_x_125:
[----:B------:R-:W-:Y:S05]  /*c0e0*/  BSYNC.RECONVERGENT B0 ;  /* 0x0000000000007941 */ /* 0x000fea0003800200 */
.L_x_123:
[----:B------:R-:W1:Y:S01]  /*c0f0*/  LDCU UR26, c[0x0][0x384] ;  /* 0x00007080ff1a77ac */ /* 0x000e620008000800 */
[--C-:B------:R-:W-:Y:S02]  /*c100*/  SHF.R.U64 R0, R82, 0x3, R83.reuse ;  /* 0x0000000352007819 */ /* 0x100fe40000001253 */
[----:B------:R-:W-:Y:S02]  /*c110*/  SHF.R.U32.HI R5, RZ, 0x3, R83 ;  /* 0x00000003ff057819 */ /* 0x000fe40000011653 */
[----:B------:R-:W-:Y:S02]  /*c120*/  ISETP.GE.U32.AND P1, PT, R15, R0, PT ;  /* 0x000000000f00720c */ /* 0x000fe40003f26070 */
[----:B-1----:R-:W-:-:S04]  /*c130*/  ISETP.LT.AND P0, PT, R4, UR26, !P0 ;  /* 0x0000001a04007c0c */ /* 0x002fc8000c701270 */
[----:B------:R-:W-:-:S13]  /*c140*/  ISETP.GE.U32.AND.EX P0, PT, R14, R5, P0, P1 ;  /* 0x000000050e00720c */ /* 0x000fda0000706110 */
[----:B------:R-:W-:Y:S05]  /*c150*/  @!P0 BRA `(.L_x_126) ;  /* 0x00000000007c8947 */ /* 0x000fea0003800000 */
[----:B------:R1:W-:Y:S01]  /*c160*/  STG.E.64 desc[UR12][R16.64+0x100], R10 ;  /* 0x0001000a10007986 */ /* 0x0003e2000c101b0c */
[----:B------:R-:W-:Y:S05]  /*c170*/  BRA `(.L_x_126) ;  /* 0x0000000000747947 */ /* 0x000fea0003800000 */
.L_x_101:
[----:B------:R-:W1:Y:S01]  /*c180*/  LDCU UR6, c[0x0][0x380] ;  /* 0x00007000ff0677ac */ /* 0x000e620008000800 */
[----:B------:R-:W-:Y:S01]  /*c190*/  ISETP.GE.AND P1, PT, R93, UR26, PT ;  /* 0x0000001a5d007c0c */ /* 0x000fe2000bf26270 */
[----:B------:R-:W-:Y:S01]  /*c1a0*/  VIADD R0, R95, 0x9 ;  /* 0x000000095f007836 */ /* 0x000fe20000000000 */
[----:B------:R-:W-:Y:S01]  /*c1b0*/  ISETP.GE.AND P0, PT, R4, UR26, PT ;  /* 0x0000001a04007c0c */ /* 0x000fe2000bf06270 */
[----:B------:R-:W2:Y:S01]  /*c1c0*/  LDCU.64 UR4, c[0x0][0x468] ;  /* 0x00008d00ff0477ac */ /* 0x000ea20008000a00 */
[C---:B-1----:R-:W-:Y:S02]  /*c1d0*/  ISETP.LT.AND P2, PT, R5.reuse, UR6, !P1 ;  /* 0x0000000605007c0c */ /* 0x042fe4000cf41270 */
[----:B------:R-:W-:Y:S01]  /*c1e0*/  ISETP.LT.AND P3, PT, R5, UR6, !P0 ;  /* 0x0000000605007c0c */ /* 0x000fe2000c761270 */
[C---:B------:R-:W-:Y:S01]  /*c1f0*/  VIADD R5, R95.reuse, 0xb ;  /* 0x0000000b5f057836 */ /* 0x040fe20000000000 */
[C---:B------:R-:W-:Y:S02]  /*c200*/  ISETP.LT.AND P5, PT, R0.reuse, UR6, !P1 ;  /* 0x0000000600007c0c */ /* 0x040fe4000cfa1270 */
[----:B------:R-:W-:Y:S01]  /*c210*/  ISETP.LT.AND P4, PT, R0, UR6, !P0 ;  /* 0x0000000600007c0c */ /* 0x000fe2000c781270 */
[----:B------:R-:W-:-:S06]  /*c220*/  VIADD R0, R95, 0xa ;  /* 0x0000000a5f007836 */ /* 0x000fcc0000000000 */
[----:B------:R1:W-:Y:S01]  /*c230*/  @P2 STG.E.64 desc[UR12][R8.64], R26 ;  /* 0x0000001a08002986 */ /* 0x0003e2000c101b0c */
[----:B--2---:R-:W-:-:S03]  /*c240*/  IADD3 R22, P2, PT, R8, UR4, RZ ;  /* 0x0000000408167c10 */ /* 0x004fc6000ff5e0ff */
[----:B------:R2:W-:Y:S01]  /*c250*/  @P3 STG.E.64 desc[UR12][R8.64+0x100], R24 ;  /* 0x0001001808003986 */ /* 0x0005e2000c101b0c */
[C---:B------:R-:W-:Y:S02]  /*c260*/  ISETP.LT.AND P3, PT, R0.reuse, UR6, !P1 ;  /* 0x0000000600007c0c */ /* 0x040fe4000cf61270 */
[----:B------:R-:W-:Y:S02]  /*c270*/  IADD3.X R23, PT, PT, R9, UR5, RZ, P2, !PT ;  /* 0x0000000509177c10 */ /* 0x000fe400097fe4ff */
[----:B------:R-:W-:Y:S02]  /*c280*/  ISETP.LT.AND P2, PT, R0, UR6, !P0 ;  /* 0x0000000600007c0c */ /* 0x000fe4000c741270 */
[C---:B------:R-:W-:Y:S01]  /*c290*/  ISETP.LT.AND P1, PT, R5.reuse, UR6, !P1 ;  /* 0x0000000605007c0c */ /* 0x040fe2000cf21270 */
[----:B------:R2:W-:Y:S01]  /*c2a0*/  @P5 STG.E.64 desc[UR12][R22.64], R20 ;  /* 0x0000001416005986 */ /* 0x0005e2000c101b0c */
[----:B------:R-:W-:Y:S02]  /*c2b0*/  IADD3 R28, P6, PT, R22, UR4, RZ ;  /* 0x00000004161c7c10 */ /* 0x000fe4000ffde0ff */
[----:B------:R-:W-:Y:S01]  /*c2c0*/  ISETP.LT.AND P0, PT, R5, UR6, !P0 ;  /* 0x0000000605007c0c */ /* 0x000fe2000c701270 */
[----:B------:R2:W-:Y:S01]  /*c2d0*/  @P4 STG.E.64 desc[UR12][R22.64+0x100], R18 ;  /* 0x0001001216004986 */ /* 0x0005e2000c101b0c */
[----:B------:R-:W-:-:S05]  /*c2e0*/  IADD3.X R29, PT, PT, R23, UR5, RZ, P6, !PT ;  /* 0x00000005171d7c10 */ /* 0x000fca000b7fe4ff */
[----:B------:R2:W-:Y:S04]  /*c2f0*/  @P3 STG.E.64 desc[UR12][R28.64], R16 ;  /* 0x000000101c003986 */ /* 0x0005e8000c101b0c */
[----:B------:R2:W-:Y:S01]  /*c300*/  @P2 STG.E.64 desc[UR12][R28.64+0x100], R14 ;  /* 0x0001000e1c002986 */ /* 0x0005e2000c101b0c */
[----:B-1----:R-:W-:-:S04]  /*c310*/  IADD3 R26, P5, PT, R28, UR4, RZ ;  /* 0x000000041c1a7c10 */ /* 0x002fc8000ffbe0ff */
[----:B------:R-:W-:-:S05]  /*c320*/  IADD3.X R27, PT, PT, R29, UR5, RZ, P5, !PT ;  /* 0x000000051d1b7c10 */ /* 0x000fca000affe4ff */
[----:B------:R2:W-:Y:S04]  /*c330*/  @P1 STG.E.64 desc[UR12][R26.64], R12 ;  /* 0x0000000c1a001986 */ /* 0x0005e8000c101b0c */
[----:B------:R2:W-:Y:S02]  /*c340*/  @P0 STG.E.64 desc[UR12][R26.64+0x100], R10 ;  /* 0x0001000a1a000986 */ /* 0x0005e4000c101b0c */
.L_x_126:
[----:B------:R-:W-:Y:S05]  /*c350*/  BSYNC.RECONVERGENT B1 ;  /* 0x0000000000017941 */ /* 0x000fea0003800200 */
.L_x_100:
[----:B------:R-:W3:Y:S01]  /*c360*/  LDCU UR5, c[0x0][0x398] ;  /* 0x00007300ff0577ac */ /* 0x000ee20008000800 */
[----:B-12---:R-:W-:Y:S01]  /*c370*/  IADD3 R10, P0, PT, R102, UR16, RZ ;  /* 0x00000010660a7c10 */ /* 0x006fe2000ff1e0ff */
[----:B------:R-:W-:Y:S01]  /*c380*/  BSSY.RECONVERGENT B1, `(.L_x_127) ;  /* 0x00001a9000017945 */ /* 0x000fe20003800200 */
[----:B------:R-:W-:Y:S02]  /*c390*/  UMOV UR4, 0xffffffff ;  /* 0xffffffff00047882 */ /* 0x000fe40000000000 */
[----:B------:R-:W-:Y:S01]  /*c3a0*/  IADD3.X R11, PT, PT, R103, UR17, RZ, P0, !PT ;  /* 0x00000011670b7c10 */ /* 0x000fe200087fe4ff */
[----:B---3--:R-:W-:Y:S02]  /*c3b0*/  USHF.L.U32 UR4, UR4, UR5, URZ ;  /* 0x0000000504047299 */ /* 0x008fe400080006ff */
[----:B------:R-:W-:Y:S02]  /*c3c0*/  USHF.L.U32 UR24, UR24, UR5, URZ ;  /* 0x0000000518187299 */ /* 0x000fe400080006ff */
[----:B------:R-:W-:-:S02]  /*c3d0*/  ULOP3.LUT UR4, UR25, UR4, URZ, 0x30, !UPT ;  /* 0x0000000419047292 */ /* 0x000fc4000f8e30ff */
        /* <DEDUP_REMOVED lines=34> */
.L_x_130:
[----:B------:R-:W-:Y:S01]  /*c600*/  IMAD.MOV.U32 R0, RZ, RZ, R14 ;  /* 0x000000ffff007224 */ /* 0x000fe200078e000e */
[----:B------:R-:W-:Y:S01]  /*c610*/  MOV R89, UR20 ;  /* 0x0000001400597c02 */ /* 0x000fe20008000f00 */
[----:B------:R-:W-:Y:S01]  /*c620*/  IMAD.MOV.U32 R83, RZ, RZ, R15 ;  /* 0x000000ffff537224 */ /* 0x000fe200078e000f */
[----:B------:R-:W-:Y:S02]  /*c630*/  MOV R87, UR21 ;  /* 0x0000001500577c02 */ /* 0x000fe40008000f00 */
[----:B------:R-:W-:Y:S02]  /*c640*/  MOV R88, 0xc660 ;  /* 0x0000c66000587802 */ /* 0x000fe40000000f00 */
[----:B-----5:R-:W-:Y:S05]  /*c650*/  CALL.REL.NOINC `($__internal_0_$__cuda_sm20_div_u64) ;  /* 0x000000e400c87944 */ /* 0x020fea0003c00000 */
        /* <DEDUP_REMOVED lines=8> */
.L_x_131:
[----:B------:R-:W-:Y:S05]  /*c6e0*/  BSYNC.RECONVERGENT B0 ;  /* 0x0000000000007941 */ /* 0x000fea0003800200 */
.L_x_129:
        /* <DEDUP_REMOVED lines=35> */
.L_x_133:
[----:B------:R-:W-:Y:S01]  /*c920*/  IMAD.MOV.U32 R87, RZ, RZ, R7 ;  /* 0x000000ffff577224 */ /* 0x000fe200078e0007 */
[----:B------:R-:W-:Y:S01]  /*c930*/  MOV R86, UR20 ;  /* 0x0000001400567c02 */ /* 0x000fe20008000f00 */
[----:B------:R-:W-:Y:S01]  /*c940*/  IMAD.MOV.U32 R85, RZ, RZ, R5 ;  /* 0x000000ffff557224 */ /* 0x000fe200078e0005 */
[----:B------:R-:W-:Y:S02]  /*c950*/  MOV R83, UR21 ;  /* 0x0000001500537c02 */ /* 0x000fe40008000f00 */
[----:B------:R-:W-:Y:S02]  /*c960*/  MOV R84, 0xc980 ;  /* 0x0000c98000547802 */ /* 0x000fe40000000f00 */
[----:B----45:R-:W-:Y:S05]  /*c970*/  CALL.REL.NOINC `($__internal_1_$__cuda_sm20_rem_u64) ;  /* 0x000000e800147944 */ /* 0x030fea0003c00000 */
.L_x_134:
[----:B------:R-:W-:Y:S05]  /*c980*/  BSYNC.RECONVERGENT B0 ;  /* 0x0000000000007941 */ /* 0x000fea0003800200 */
.L_x_132:
[----:B------:R-:W1:Y:S01]  /*c990*/  LDCU UR4, c[0x0][0x384] ;  /* 0x00007080ff0477ac */ /* 0x000e620008000800 */
[--C-:B------:R-:W-:Y:S02]  /*c9a0*/  SHF.R.U64 R0, R82, 0x3, R83.reuse ;  /* 0x0000000352007819 */ /* 0x100fe40000001253 */
[----:B------:R-:W-:Y:S02]  /*c9b0*/  SHF.R.U32.HI R15, RZ, 0x3, R83 ;  /* 0x00000003ff0f7819 */ /* 0x000fe40000011653 */
[----:B------:R-:W-:Y:S02]  /*c9c0*/  ISETP.GE.U32.AND P1, PT, R13, R0, PT ;  /* 0x000000000d00720c */ /* 0x000fe40003f26070 */
[----:B-1----:R-:W-:-:S04]  /*c9d0*/  ISETP.LT.AND P0, PT, R4, UR4, !P0 ;  /* 0x0000000404007c0c */ /* 0x002fc8000c701270 */
        /* <DEDUP_REMOVED lines=32> */
.L_x_136:
        /* <DEDUP_REMOVED lines=14> */
.L_x_137:
[----:B------:R-:W-:Y:S05]  /*ccc0*/  BSYNC.RECONVERGENT B0 ;  /* 0x0000000000007941 */ /* 0x000fea0003800200 */
.L_x_135:
        /* <DEDUP_REMOVED lines=36> */
.L_x_139:
[----:B------:R-:W-:Y:S01]  /*cf10*/  IMAD.MOV.U32 R87, RZ, RZ, R7 ;  /* 0x000000ffff577224 */ /* 0x000fe200078e0007 */
[----:B------:R-:W-:Y:S01]  /*cf20*/  MOV R86, UR20 ;  /* 0x0000001400567c02 */ /* 0x000fe20008000f00 */
[----:B------:R-:W-:Y:S01]  /*cf30*/  IMAD.MOV.U32 R85, RZ, RZ, R5 ;  /* 0x000000ffff557224 */ /* 0x000fe200078e0005 */
[----:B------:R-:W-:Y:S02]  /*cf40*/  MOV R83, UR21 ;  /* 0x0000001500537c02 */ /* 0x000fe40008000f00 */
[----:B------:R-:W-:Y:S02]  /*cf50*/  MOV R84, 0xcf70 ;  /* 0x0000cf7000547802 */ /* 0x000fe40000000f00 */
[----:B----45:R-:W-:Y:S05]  /*cf60*/  CALL.REL.NOINC `($__internal_1_$__cuda_sm20_rem_u64) ;  /* 0x000000e000987944 */ /* 0x030fea0003c00000 */
.L_x_140:
[----:B------:R-:W-:Y:S05]  /*cf70*/  BSYNC.RECONVERGENT B0 ;  /* 0x0000000000007941 */ /* 0x000fea0003800200 */
.L_x_138:
        /* <DEDUP_REMOVED lines=39> */
.L_x_142:
        /* <DEDUP_REMOVED lines=14> */
.L_x_143:
[----:B------:R-:W-:Y:S05]  /*d2d0*/  BSYNC.RECONVERGENT B0 ;  /* 0x0000000000007941 */ /* 0x000fea0003800200 */
.L_x_141:
        /* <DEDUP_REMOVED lines=36> */
.L_x_145:
[----:B------:R-:W-:Y:S01]  /*d520*/  IMAD.MOV.U32 R87, RZ, RZ, R7 ;  /* 0x000000ffff577224 */ /* 0x000fe200078e0007 */
[----:B------:R-:W-:Y:S01]  /*d530*/  MOV R86, UR20 ;  /* 0x0000001400567c02 */ /* 0x000fe20008000f00 */
[----:B------:R-:W-:Y:S01]  /*d540*/  IMAD.MOV.U32 R85, RZ, RZ, R5 ;  /* 0x000000ffff557224 */ /* 0x000fe200078e0005 */
[----:B------:R-:W-:Y:S02]  /*d550*/  MOV R83, UR21 ;  /* 0x0000001500537c02 */ /* 0x000fe40008000f00 */
[----:B------:R-:W-:Y:S02]  /*d560*/  MOV R84, 0xd580 ;  /* 0x0000d58000547802 */ /* 0x000fe40000000f00 */
[----:B----45:R-:W-:Y:S05]  /*d570*/  CALL.REL.NOINC `($__internal_1_$__cuda_sm20_rem_u64) ;  /* 0x000000dc00147944 */ /* 0x030fea0003c00000 */
.L_x_146:
[----:B------:R-:W-:Y:S05]  /*d580*/  BSYNC.RECONVERGENT B0 ;  /* 0x0000000000007941 */ /* 0x000fea0003800200 */
.L_x_144:
        /* <DEDUP_REMOVED lines=39> */
.L_x_148:
        /* <DEDUP_REMOVED lines=14> */
.L_x_149:
[----:B------:R-:W-:Y:S05]  /*d8e0*/  BSYNC.RECONVERGENT B0 ;  /* 0x0000000000007941 */ /* 0x000fea0003800200 */
.L_x_147:
        /* <DEDUP_REMOVED lines=36> */
.L_x_151:
[----:B------:R-:W-:Y:S01]  /*db30*/  IMAD.U32 R86, RZ, RZ, UR20 ;  /* 0x00000014ff567e24 */ /* 0x000fe2000f8e00ff */
[----:B------:R-:W-:Y:S02]  /*db40*/  MOV R83, UR21 ;  /* 0x0000001500537c02 */ /* 0x000fe40008000f00 */
[----:B------:R-:W-:Y:S02]  /*db50*/  MOV R84, 0xdb70 ;  /* 0x0000db7000547802 */ /* 0x000fe40000000f00 */
[----:B----45:R-:W-:Y:S05]  /*db60*/  CALL.REL.NOINC `($__internal_1_$__cuda_sm20_rem_u64) ;  /* 0x000000d400987944 */ /* 0x030fea0003c00000 */
.L_x_152:
[----:B------:R-:W-:Y:S05]  /*db70*/  BSYNC.RECONVERGENT B0 ;  /* 0x0000000000007941 */ /* 0x000fea0003800200 */
.L_x_150:
        /* <DEDUP_REMOVED lines=11> */
.L_x_128:
        /* <DEDUP_REMOVED lines=8> */
[----:B------:R-:W-:-:S05]  /*dcb0*/  VIADD R0, R95, 0x12 ;  /* 0x000000125f007836 */ /* 0x000fca0000000000 */
[C---:B------:R-:W-:Y:S02]  /*dcc0*/  ISETP.LT.AND P4, PT, R0.reuse, UR4, !P2 ;  /* 0x0000000400007c0c */ /* 0x040fe4000d781270 */
[----:B------:R-:W-:Y:S01]  /*dcd0*/  ISETP.LT.AND P3, PT, R0, UR4, !P0 ;  /* 0x0000000400007c0c */ /* 0x000fe2000c761270 */
[----:B------:R-:W-:Y:S02]  /*dce0*/  VIADD R0, R95, 0x13 ;  /* 0x000000135f007836 */ /* 0x000fe40000000000 */
[----:B------:R1:W4:Y:S01]  /*dcf0*/  @P1 LDG.E.LTC128B.64 R76, desc[UR12][R12.64] ;  /* 0x0000000c0c4c1981 */ /* 0x000322000c1e1b20 */
[----:B------:R-:W-:Y:S01]  /*dd00*/  ISETP.LT.AND P6, PT, R6, UR4, !P2 ;  /* 0x0000000406007c0c */ /* 0x000fe2000d7c1270 */
[----:B------:R-:W-:Y:S01]  /*dd10*/  @P5 IMAD.MOV.U32 R14, RZ, RZ, R12 ;  /* 0x000000ffff0e5224 */ /* 0x000fe200078e000c */
[----:B------:R-:W-:Y:S01]  /*dd20*/  ISETP.LT.AND P1, PT, R0, UR4, !P0 ;  /* 0x0000000400007c0c */ /* 0x000fe2000c721270 */
[----:B------:R-:W-:Y:S01]  /*dd30*/  @P5 IMAD.MOV.U32 R15, RZ, RZ, R13 ;  /* 0x000000ffff0f5224 */ /* 0x000fe200078e000d */
[----:B------:R-:W-:-:S02]  /*dd40*/  ISETP.LT.AND P0, PT, R6, UR4, !P0 ;  /* 0x0000000406007c0c */ /* 0x000fc4000c701270 */
[----:B------:R-:W-:Y:S02]  /*dd50*/  ISETP.LT.AND P2, PT, R0, UR4, !P2 ;  /* 0x0000000400007c0c */ /* 0x000fe4000d741270 */
[----:B------:R2:W4:Y:S05]  /*dd60*/  @P5 LDG.E.LTC128B.64 R74, desc[UR12][R14.64+0x100] ;  /* 0x0001000c0e4a5981 */ /* 0x00052a000c1e1b20 */
[----:B------:R3:W4:Y:S04]  /*dd70*/  @P6 LDG.E.LTC128B.64 R80, desc[UR12][R10.64] ;  /* 0x0000000c0a506981 */ /* 0x000728000c1e1b20 */
[----:B------:R3:W4:Y:S01]  /*dd80*/  @P0 LDG.E.LTC128B.64 R78, desc[UR12][R10.64+0x100] ;  /* 0x0001000c0a4e0981 */ /* 0x000722000c1e1b20 */
[----:B-1----:R-:W-:-:S04]  /*dd90*/  IADD3 R12, P5, PT, R12, UR18, RZ ;  /* 0x000000120c0c7c10 */ /* 0x002fc8000ffbe0ff */
[----:B------:R-:W-:Y:S02]  /*dda0*/  IADD3.X R13, PT, PT, R13, UR19, RZ, P5, !PT ;  /* 0x000000130d0d7c10 */ /* 0x000fe4000affe4ff */
[----:B--2---:R-:W-:-:S03]  /*ddb0*/  IADD3 R14, P0, PT, R12, UR18, RZ ;  /* 0x000000120c0e7c10 */ /* 0x004fc6000ff1e0ff */
[----:B------:R3:W4:Y:S01]  /*ddc0*/  @P4 LDG.E.LTC128B.64 R72, desc[UR12][R12.64] ;  /* 0x0000000c0c484981 */ /* 0x000722000c1e1b20 */
[----:B------:R-:W-:-:S03]  /*ddd0*/  IADD3.X R15, PT, PT, R13, UR19, RZ, P0, !PT ;  /* 0x000000130d0f7c10 */ /* 0x000fc600087fe4ff */
[----:B------:R3:W4:Y:S04]  /*dde0*/  @P3 LDG.E.LTC128B.64 R70, desc[UR12][R12.64+0x100] ;  /* 0x0001000c0c463981 */ /* 0x000728000c1e1b20 */
[----:B------:R3:W4:Y:S04]  /*ddf0*/  @P2 LDG.E.LTC128B.64 R68, desc[UR12][R14.64] ;  /* 0x0000000c0e442981 */ /* 0x000728000c1e1b20 */
[----:B------:R3:W4:Y:S02]  /*de00*/  @P1 LDG.E.LTC128B.64 R2, desc[UR12][R14.64+0x100] ;  /* 0x0001000c0e021981 */ /* 0x000724000c1e1b20 */
.L_x_153:
[----:B------:R-:W-:Y:S05]  /*de10*/  BSYNC.RECONVERGENT B1 ;  /* 0x0000000000017941 */ /* 0x000fea0003800200 */
.L_x_127:
[----:B------:R-:W-:Y:S01]  /*de20*/  BAR.SYNC.DEFER_BLOCKING 0x0 ;  /* 0x0000000000007b1d */ /* 0x000fe20000010000 */
[----:B------:R-:W-:Y:S01]  /*de30*/  UISETP.GE.AND UP0, UPT, UR6, UR7, UPT ;  /* 0x000000070600728c */ /* 0x000fe2000bf06270 */
[----:B---3--:R-:W-:Y:S01]  /*de40*/  IADD3 R10, P0, PT, R10, UR16, RZ ;  /* 0x000000100a0a7c10 */ /* 0x008fe2000ff1e0ff */
[----:B------:R-:W-:-:S03]  /*de50*/  VIADD R5, R95, 0x18 ;  /* 0x000000185f057836 */ /* 0x000fc60000000000 */
[----:B------:R-:W1:Y:S01]  /*de60*/  LDCU.64 UR4, c[0x0][0x480] ;  /* 0x00009000ff0477ac */ /* 0x000e620008000a00 */
[----:B------:R-:W-:Y:S01]  /*de70*/  BSSY.RECONVERGENT B1, `(.L_x_154) ;  /* 0x00001df000017945 */ /* 0x000fe20003800200 */
[----:B------:R-:W-:Y:S01]  /*de80*/  IADD3.X R11, PT, PT, R11, UR17, RZ, P0, !PT ;  /* 0x000000110b0b7c10 */ /* 0x000fe200087fe4ff */
[----:B------:R-:W-:Y:S01]  /*de90*/  STS.128 [R91], R36 ;  /* 0x000000245b007388 */ /* 0x000fe20000000c00 */
[----:B-1----:R-:W-:-:S03]  /*dea0*/  IADD3 R8, P1, PT, R8, UR4, RZ ;  /* 0x0000000408087c10 */ /* 0x002fc6000ff3e0ff */
[----:B------:R-:W-:Y:S01]  /*deb0*/  STS.128 [R91+0x40], R40 ;  /* 0x000040285b007388 */ /* 0x000fe20000000c00 */
[----:B------:R-:W-:-:S03]  /*dec0*/  IADD3.X R9, PT, PT, R9, UR5, RZ, P1, !PT ;  /* 0x0000000509097c10 */ /* 0x000fc60008ffe4ff */
[----:B------:R-:W-:Y:S04]  /*ded0*/  STS.128 [R91+0x80], R44 ;  /* 0x0000802c5b007388 */ /* 0x000fe80000000c00 */
[----:B------:R-:W-:Y:S01]  /*dee0*/  STS.128 [R91+0xc0], R48 ;  /* 0x0000c0305b007388 */ /* 0x000fe20000000c00 */
        /* <DEDUP_REMOVED lines=25> */
[----:B------:R-:W-:Y:S10]  /*e080*/  BRA.U UP0, `(.L_x_155) ;  /* 0x0000001900807547 */ /* 0x000ff4000b800000 */
[----:B------:R-:W1:Y:S01]  /*e090*/  LDCU UR4, c[0x0][0x464] ;  /* 0x00008c80ff0477ac */ /* 0x000e620008000800 */
[----:B------:R-:W-:Y:S01]  /*e0a0*/  IADD3 R30, P0, PT, R8, -UR10, RZ ;  /* 0x8000000a081e7c10 */ /* 0x000fe2000ff1e0ff */
[----:B------:R-:W-:Y:S03]  /*e0b0*/  BSSY.RECONVERGENT B0, `(.L_x_156) ;  /* 0x0000030000007945 */ /* 0x000fe60003800200 */
[----:B------:R-:W-:Y:S01]  /*e0c0*/  IADD3.X R31, PT, PT, R9, ~UR11, RZ, P0, !PT ;  /* 0x8000000b091f7c10 */ /* 0x000fe200087fe4ff */
        /* <DEDUP_REMOVED lines=11> */
[----:B------:R-:W1:Y:S02]  /*e180*/  F2I.FTZ.U32.TRUNC.NTZ R27, R27 ;  /* 0x0000001b001b7305 */ /* 0x000e64000021f000 */
[----:B-1----:R-:W-:-:S05]  /*e190*/  IMAD R7, R27, R33, RZ ;  /* 0x000000211b077224 */ /* 0x002fca00078e02ff */
[----:B------:R-:W-:-:S05]  /*e1a0*/  IADD3 R7, PT, PT, -R7, RZ, RZ ;  /* 0x000000ff07077210 */ /* 0x000fca0007ffe1ff */
[----:B------:R-:W-:-:S06]  /*e1b0*/  IMAD.HI.U32 R7, R27, R7, R26 ;  /* 0x000000071b077227 */ /* 0x000fcc00078e001a */
[----:B------:R-:W-:Y:S01]  /*e1c0*/  IMAD.HI.U32 R26, R7, R30, RZ ;  /* 0x0000001e071a7227 */ /* 0x000fe200078e00ff */
[----:B------:R-:W-:-:S04]  /*e1d0*/  MOV R7, RZ ;  /* 0x000000ff00077202 */ /* 0x000fc80000000f00 */
        /* <DEDUP_REMOVED lines=11> */
.L_x_157:
        /* <DEDUP_REMOVED lines=18> */
.L_x_158:
[----:B------:R-:W-:Y:S05]  /*e3b0*/  BSYNC.RECONVERGENT B0 ;  /* 0x0000000000007941 */ /* 0x000fea0003800200 */
.L_x_156:
        /* <DEDUP_REMOVED lines=35> */
.L_x_160:
[----:B------:R-:W2:Y:S01]  /*e5f0*/  LDCU.64 UR4, c[0x0][0x460] ;  /* 0x00008c00ff0477ac */ /* 0x000ea20008000a00 */
[----:B------:R-:W-:Y:S01]  /*e600*/  IMAD.MOV.U32 R87, RZ, RZ, R7 ;  /* 0x000000ffff577224 */ /* 0x000fe200078e0007 */
[----:B------:R-:W-:Y:S02]  /*e610*/  MOV R85, R6 ;  /* 0x0000000600557202 */ /* 0x000fe40000000f00 */
[----:B------:R-:W-:Y:S01]  /*e620*/  MOV R84, 0xe660 ;  /* 0x0000e66000547802 */ /* 0x000fe20000000f00 */
[----:B--2---:R-:W-:Y:S01]  /*e630*/  IMAD.U32 R86, RZ, RZ, UR4 ;  /* 0x00000004ff567e24 */ /* 0x004fe2000f8e00ff */
[----:B------:R-:W-:Y:S02]  /*e640*/  MOV R83, UR5 ;  /* 0x0000000500537c02 */ /* 0x000fe40008000f00 */
[----:B-1---5:R-:W-:Y:S05]  /*e650*/  CALL.REL.NOINC `($__internal_1_$__cuda_sm20_rem_u64) ;  /* 0x000000c800dc7944 */ /* 0x022fea0003c00000 */
.L_x_161:
[----:B------:R-:W-:Y:S05]  /*e660*/  BSYNC.RECONVERGENT B0 ;  /* 0x0000000000007941 */ /* 0x000fea0003800200 */
.L_x_159:
        /* <DEDUP_REMOVED lines=21> */
[----:B------:R-:W2:Y:S01]  /*e7c0*/  I2F.U32.RP R29, R31 ;  /* 0x0000001f001d7306 */ /* 0x000ea20000209000 */
[----:B------:R-:W-:-:S07]  /*e7d0*/  ISETP.NE.U32.AND P0, PT, R31, RZ, PT ;  /* 0x000000ff1f00720c */ /* 0x000fce0003f05070 */
[----:B--2---:R-:W1:Y:S02]  /*e7e0*/  MUFU.RCP R24, R29 ;  /* 0x0000001d00187308 */ /* 0x004e640000001000 */
        /* <DEDUP_REMOVED lines=18> */
.L_x_163:
        /* <DEDUP_REMOVED lines=17> */
.L_x_164:
[----:B------:R-:W-:Y:S05]  /*ea20*/  BSYNC.RECONVERGENT B0 ;  /* 0x0000000000007941 */ /* 0x000fea0003800200 */
.L_x_162:
        /* <DEDUP_REMOVED lines=37> */
.L_x_166:
[----:B------:R-:W2:Y:S01]  /*ec80*/  LDCU.64 UR4, c[0x0][0x460] ;  /* 0x00008c00ff0477ac */ /* 0x000ea20008000a00 */
[----:B------:R-:W-:Y:S01]  /*ec90*/  IMAD.MOV.U32 R87, RZ, RZ, R7 ;  /* 0x000000ffff577224 */ /* 0x000fe200078e0007 */
[----:B------:R-:W-:Y:S02]  /*eca0*/  MOV R85, R6 ;  /* 0x0000000600557202 */ /* 0x000fe40000000f00 */
[----:B------:R-:W-:Y:S01]  /*ecb0*/  MOV R84, 0xecf0 ;  /* 0x0000ecf000547802 */ /* 0x000fe20000000f00 */
[----:B--2---:R-:W-:Y:S01]  /*ecc0*/  IMAD.U32 R86, RZ, RZ, UR4 ;  /* 0x00000004ff567e24 */ /* 0x004fe2000f8e00ff */
[----:B------:R-:W-:Y:S02]  /*ecd0*/  MOV R83, UR5 ;  /* 0x0000000500537c02 */ /* 0x000fe40008000f00 */
[----:B-1---5:R-:W-:Y:S05]  /*ece0*/  CALL.REL.NOINC `($__internal_1_$__cuda_sm20_rem_u64) ;  /* 0x000000c400387944 */ /* 0x022fea0003c00000 */
.L_x_167:
[----:B------:R-:W-:Y:S05]  /*ecf0*/  BSYNC.RECONVERGENT B0 ;  /* 0x0000000000007941 */ /* 0x000fea0003800200 */
.L_x_165:
        /* <DEDUP_REMOVED lines=42> */
.L_x_169:
        /* <DEDUP_REMOVED lines=17> */
.L_x_170:
[----:B------:R-:W-:Y:S05]  /*f0b0*/  BSYNC.RECONVERGENT B0 ;  /* 0x0000000000007941 */ /* 0x000fea0003800200 */
.L_x_168:
        /* <DEDUP_REMOVED lines=37> */
.L_x_172:
[----:B------:R-:W2:Y:S01]  /*f310*/  LDCU.64 UR4, c[0x0][0x460] ;  /* 0x00008c00ff0477ac */ /* 0x000ea20008000a00 */
[----:B------:R-:W-:Y:S01]  /*f320*/  IMAD.MOV.U32 R87, RZ, RZ, R7 ;  /* 0x000000ffff577224 */ /* 0x000fe200078e0007 */
[----:B------:R-:W-:Y:S02]  /*f330*/  MOV R85, R6 ;  /* 0x0000000600557202 */ /* 0x000fe40000000f00 */
[----:B------:R-:W-:Y:S01]  /*f340*/  MOV R84, 0xf380 ;  /* 0x0000f38000547802 */ /* 0x000fe20000000f00 */
[----:B--2---:R-:W-:Y:S01]  /*f350*/  IMAD.U32 R86, RZ, RZ, UR4 ;  /* 0x00000004ff567e24 */ /* 0x004fe2000f8e00ff */
[----:B------:R-:W-:Y:S02]  /*f360*/  MOV R83, UR5 ;  /* 0x0000000500537c02 */ /* 0x000fe40008000f00 */
[----:B-1---5:R-:W-:Y:S05]  /*f370*/  CALL.REL.NOINC `($__internal_1_$__cuda_sm20_rem_u64) ;  /* 0x000000bc00947944 */ /* 0x022fea0003c00000 */
.L_x_173:
[----:B------:R-:W-:Y:S05]  /*f380*/  BSYNC.RECONVERGENT B0 ;  /* 0x0000000000007941 */ /* 0x000fea0003800200 */
.L_x_171:
        /* <DEDUP_REMOVED lines=42> */
.L_x_175:
        /* <DEDUP_REMOVED lines=17> */
.L_x_176:
[----:B------:R-:W-:Y:S05]  /*f740*/  BSYNC.RECONVERGENT B0 ;  /* 0x0000000000007941 */ /* 0x000fea0003800200 */
.L_x_174:
        /* <DEDUP_REMOVED lines=37> */
.L_x_178:
[----:B------:R-:W2:Y:S01]  /*f9a0*/  LDCU.64 UR4, c[0x0][0x460] ;  /* 0x00008c00ff0477ac */ /* 0x000ea20008000a00 */
[----:B------:R-:W-:Y:S01]  /*f9b0*/  MOV R84, 0xf9f0 ;  /* 0x0000f9f000547802 */ /* 0x000fe20000000f00 */
[----:B--2---:R-:W-:Y:S01]  /*f9c0*/  IMAD.U32 R86, RZ, RZ, UR4 ;  /* 0x00000004ff567e24 */ /* 0x004fe2000f8e00ff */
[----:B------:R-:W-:Y:S02]  /*f9d0*/  MOV R83, UR5 ;  /* 0x0000000500537c02 */ /* 0x000fe40008000f00 */
[----:B-1---5:R-:W-:Y:S05]  /*f9e0*/  CALL.REL.NOINC `($__internal_1_$__cuda_sm20_rem_u64) ;  /* 0x000000b400f87944 */ /* 0x022fea0003c00000 */
.L_x_179:
[----:B------:R-:W-:Y:S05]  /*f9f0*/  BSYNC.RECONVERGENT B0 ;  /* 0x0000000000007941 */ /* 0x000fea0003800200 */
.L_x_177:
        /* <DEDUP_REMOVED lines=9> */
.L_x_155:
[----:B------:R-:W1:Y:S01]  /*fa90*/  LDCU UR16, c[0x0][0x380] ;  /* 0x00007000ff1077ac */ /* 0x000e620008000800 */
[----:B------:R-:W-:Y:S01]  /*faa0*/  ISETP.GE.AND P1, PT, R93, UR26, PT ;  /* 0x0000001a5d007c0c */ /* 0x000fe2000bf26270 */
[C---:B------:R-:W-:Y:S01]  /*fab0*/  VIADD R0, R95.reuse, 0x11 ;  /* 0x000000115f007836 */ /* 0x040fe20000000000 */
        /* <DEDUP_REMOVED lines=14> */
[----:B------:R-:W-:Y:S01]  /*fba0*/  ISETP.LT.AND P1, PT, R6, UR16, !P1 ;  /* 0x0000001006007c0c */ /* 0x000fe2000cf21270 */
[----:B------:R3:W-:Y:S01]  /*fbb0*/  @P5 STG.E.64 desc[UR12][R26.64], R22 ;  /* 0x000000161a005986 */ /* 0x0007e2000c101b0c */
[----:B------:R-:W-:Y:S02]  /*fbc0*/  IADD3 R30, P6, PT, R26, UR4, RZ ;  /* 0x000000041a1e7c10 */ /* 0x000fe4000ffde0ff */
[----:B------:R-:W-:Y:S01]  /*fbd0*/  ISETP.LT.AND P0, PT, R6, UR16, !P0 ;  /* 0x0000001006007c0c */ /* 0x000fe2000c701270 */
[----:B------:R3:W-:Y:S01]  /*fbe0*/  @P4 STG.E.64 desc[UR12][R26.64+0x100], R20 ;  /* 0x000100141a004986 */ /* 0x0007e2000c101b0c */
[----:B------:R-:W-:-:S02]  /*fbf0*/  IADD3.X R31, PT, PT, R27, UR5, RZ, P6, !PT ;  /* 0x000000051b1f7c10 */ /* 0x000fc4000b7fe4ff */
[----:B------:R-:W-:-:S03]  /*fc00*/  IADD3 R6, P5, PT, R30, UR4, RZ ;  /* 0x000000041e067c10 */ /* 0x000fc6000ffbe0ff */
[----:B------:R3:W-:Y:S01]  /*fc10*/  @P3 STG.E.64 desc[UR12][R30.64], R18 ;  /* 0x000000121e003986 */ /* 0x0007e2000c101b0c */
[----:B------:R-:W-:-:S03]  /*fc20*/  IADD3.X R7, PT, PT, R31, UR5, RZ, P5, !PT ;  /* 0x000000051f077c10 */ /* 0x000fc6000affe4ff */
[----:B------:R3:W-:Y:S04]  /*fc30*/  @P2 STG.E.64 desc[UR12][R30.64+0x100], R16 ;  /* 0x000100101e002986 */ /* 0x0007e8000c101b0c */
[----:B------:R3:W-:Y:S04]  /*fc40*/  @P1 STG.E.64 desc[UR12][R6.64], R14 ;  /* 0x0000000e06001986 */ /* 0x0007e8000c101b0c */
[----:B------:R3:W-:Y:S02]  /*fc50*/  @P0 STG.E.64 desc[UR12][R6.64+0x100], R12 ;  /* 0x0001000c06000986 */ /* 0x0007e4000c101b0c */
.L_x_180:
[----:B------:R-:W-:Y:S05]  /*fc60*/  BSYNC.RECONVERGENT B1 ;  /* 0x0000000000017941 */ /* 0x000fea0003800200 */
.L_x_154:
[----:B------:R-:W3:Y:S01]  /*fc70*/  LDCU.64 UR4, c[0x0][0x480] ;  /* 0x00009000ff0477ac */ /* 0x000ee20008000a00 */
[----:B------:R-:W-:Y:S01]  /*fc80*/  BSSY.RECONVERGENT B1, `(.L_x_181) ;  /* 0x00001a6000017945 */ /* 0x000fe20003800200 */
[----:B------:R-:W-:Y:S01]  /*fc90*/  UISETP.GE.AND UP0, UPT, UR6, UR7, UPT ;  /* 0x000000070600728c */ /* 0x000fe2000bf06270 */
[----:B---3--:R-:W-:-:S04]  /*fca0*/  IADD3 R8, P0, PT, R8, UR4, RZ ;  /* 0x0000000408087c10 */ /* 0x008fc8000ff1e0ff */
[----:B------:R-:W-:-:S04]  /*fcb0*/  IADD3.X R9, PT, PT, R9, UR5, RZ, P0, !PT ;  /* 0x0000000509097c10 */ /* 0x000fc800087fe4ff */
[----:B------:R-:W-:Y:S05]  /*fcc0*/  BRA.U UP0, `(.L_x_182) ;  /* 0x0000001900047547 */ /* 0x000fea000b800000 */
[----:B------:R-:W-:Y:S01]  /*fcd0*/  IADD3 R14, P0, PT, R10, -UR8, RZ ;  /* 0x800000080a0e7c10 */ /* 0x000fe2000ff1e0ff */
[----:B------:R-:W-:Y:S03]  /*fce0*/  BSSY.RECONVERGENT B0, `(.L_x_183) ;  /* 0x0000029000007945 */ /* 0x000fe60003800200 */
[----:B------:R-:W-:-:S04]  /*fcf0*/  IADD3.X R15, PT, PT, R11, ~UR9, RZ, P0, !PT ;  /* 0x800000090b0f7c10 */ /* 0x000fc800087fe4ff */
[----:B------:R-:W-:-:S04]  /*fd00*/  LOP3.LUT R0, R15, UR21, RZ, 0xfc, !PT ;  /* 0x000000150f007c12 */ /* 0x000fc8000f8efcff */
[----:B------:R-:W-:-:S13]  /*fd10*/  ISETP.NE.U32.AND P0, PT, R0, RZ, PT ;  /* 0x000000ff0000720c */ /* 0x000fda0003f05070 */
[----:B------:R-:W-:Y:S05]  /*fd20*/  @P0 BRA `(.L_x_184) ;  /* 0x0000000000580947 */ /* 0x000fea0003800000 */
[----:B-1----:R-:W1:Y:S01]  /*fd30*/  I2F.U32.RP R12, UR20 ;  /* 0x00000014000c7d06 */ /* 0x002e620008209000 */
        /* <DEDUP_REMOVED lines=21> */
.L_x_184:
[----:B------:R-:W-:Y:S01]  /*fe90*/  IMAD.MOV.U32 R0, RZ, RZ, R14 ;  /* 0x000000ffff007224 */ /* 0x000fe200078e000e */
[----:B------:R-:W-:Y:S01]  /*fea0*/  MOV R89, UR20 ;  /* 0x0000001400597c02 */ /* 0x000fe20008000f00 */
[----:B------:R-:W-:Y:S01]  /*feb0*/  IMAD.MOV.U32 R83, RZ, RZ, R15 ;  /* 0x000000ffff537224 */ /* 0x000fe200078e000f */
[----:B------:R-:W-:Y:S02]  /*fec0*/  MOV R87, UR21 ;  /* 0x0000001500577c02 */ /* 0x000fe40008000f00 */
[----:B------:R-:W-:Y:S02]  /*fed0*/  MOV R88, 0xfef0 ;  /* 0x0000fef000587802 */ /* 0x000fe40000000f00 */
[----:B-1---5:R-:W-:Y:S05]  /*fee0*/  CALL.REL.NOINC `($__internal_0_$__cuda_sm20_div_u64) ;  /* 0x000000ac00a47944 */ /* 0x022fea0003c00000 */
        /* <DEDUP_REMOVED lines=8> */
.L_x_185:
[----:B------:R-:W-:Y:S05]  /*ff70*/  BSYNC.RECONVERGENT B0 ;  /* 0x0000000000007941 */ /* 0x000fea0003800200 */
.L_x_183:
        /* <DEDUP_REMOVED lines=35> */
.L_x_187:
[----:B------:R-:W-:Y:S01]  /*101b0*/  IMAD.MOV.U32 R87, RZ, RZ, R7 ;  /* 0x000000ffff577224 */ /* 0x000fe200078e0007 */
[----:B------:R-:W-:Y:S01]  /*101c0*/  MOV R86, UR20 ;  /* 0x0000001400567c02 */ /* 0x000fe20008000f00 */
[----:B------:R-:W-:Y:S01]  /*101d0*/  IMAD.MOV.U32 R85, RZ, RZ, R6 ;  /* 0x000000ffff557224 */ /* 0x000fe200078e0006 */
[----:B------:R-:W-:Y:S02]  /*101e0*/  MOV R83, UR21 ;  /* 0x0000001500537c02 */ /* 0x000fe40008000f00 */
[----:B------:R-:W-:Y:S02]  /*101f0*/  MOV R84, 0x10210 ;  /* 0x0001021000547802 */ /* 0x000fe40000000f00 */
[----:B----45:R-:W-:Y:S05]  /*10200*/  CALL.REL.NOINC `($__internal_1_$__cuda_sm20_rem_u64) ;  /* 0x000000ac00f07944 */ /* 0x030fea0003c00000 */
.L_x_188:
[----:B------:R-:W-:Y:S05]  /*10210*/  BSYNC.RECONVERGENT B0 ;  /* 0x0000000000007941 */ /* 0x000fea0003800200 */
.L_x_186:
        /* <DEDUP_REMOVED lines=39> */
.L_x_190:
        /* <DEDUP_REMOVED lines=14> */
.L_x_191:
[----:B------:R-:W-:Y:S05]  /*10570*/  BSYNC.RECONVERGENT B0 ;  /* 0x0000000000007941 */ /* 0x000fea0003800200 */
.L_x_189:
        /* <DEDUP_REMOVED lines=36> */
.L_x_193:
[----:B------:R-:W-:Y:S01]  /*107c0*/  IMAD.MOV.U32 R87, RZ, RZ, R7 ;  /* 0x000000ffff577224 */ /* 0x000fe200078e0007 */
[----:B------:R-:W-:Y:S01]  /*107d0*/  MOV R86, UR20 ;  /* 0x0000001400567c02 */ /* 0x000fe20008000f00 */
[----:B------:R-:W-:Y:S01]  /*107e0*/  IMAD.MOV.U32 R85, RZ, RZ, R6 ;  /* 0x000000ffff557224 */ /* 0x000fe200078e0006 */
[----:B------:R-:W-:Y:S02]  /*107f0*/  MOV R83, UR21 ;  /* 0x0000001500537c02 */ /* 0x000fe40008000f00 */
[----:B------:R-:W-:Y:S02]  /*10800*/  MOV R84, 0x10820 ;  /* 0x0001082000547802 */ /* 0x000fe40000000f00 */
[----:B----45:R-:W-:Y:S05]  /*10810*/  CALL.REL.NOINC `($__internal_1_$__cuda_sm20_rem_u64) ;  /* 0x000000a8006c7944 */ /* 0x030fea0003c00000 */
.L_x_194:
[----:B------:R-:W-:Y:S05]  /*10820*/  BSYNC.RECONVERGENT B0 ;  /* 0x0000000000007941 */ /* 0x000fea0003800200 */
.L_x_192:
        /* <DEDUP_REMOVED lines=39> */
.L_x_196:
        /* <DEDUP_REMOVED lines=14> */
.L_x_197:
[----:B------:R-:W-:Y:S05]  /*10b80*/  BSYNC.RECONVERGENT B0 ;  /* 0x0000000000007941 */ /* 0x000fea0003800200 */
.L_x_195:
        /* <DEDUP_REMOVED lines=36> */
.L_x_199:
[----:B------:R-:W-:Y:S01]  /*10dd0*/  IMAD.MOV.U32 R87, RZ, RZ, R7 ;  /* 0x000000ffff577224 */ /* 0x000fe200078e0007 */
[----:B------:R-:W-:Y:S01]  /*10de0*/  MOV R86, UR20 ;  /* 0x0000001400567c02 */ /* 0x000fe20008000f00 */
[----:B------:R-:W-:Y:S01]  /*10df0*/  IMAD.MOV.U32 R85, RZ, RZ, R6 ;  /* 0x000000ffff557224 */ /* 0x000fe200078e0006 */
[----:B------:R-:W-:Y:S02]  /*10e00*/  MOV R83, UR21 ;  /* 0x0000001500537c02 */ /* 0x000fe40008000f00 */
[----:B------:R-:W-:Y:S02]  /*10e10*/  MOV R84, 0x10e30 ;  /* 0x00010e3000547802 */ /* 0x000fe40000000f00 */
[----:B----45:R-:W-:Y:S05]  /*10e20*/  CALL.REL.NOINC `($__internal_1_$__cuda_sm20_rem_u64) ;  /* 0x000000a000e87944 */ /* 0x030fea0003c00000 */
.L_x_200:
[----:B------:R-:W-:Y:S05]  /*10e30*/  BSYNC.RECONVERGENT B0 ;  /* 0x0000000000007941 */ /* 0x000fea0003800200 */
.L_x_198:
        /* <DEDUP_REMOVED lines=39> */
.L_x_202:
        /* <DEDUP_REMOVED lines=14> */
.L_x_203:
[----:B------:R-:W-:Y:S05]  /*11190*/  BSYNC.RECONVERGENT B0 ;  /* 0x0000000000007941 */ /* 0x000fea0003800200 */
.L_x_201:
        /* <DEDUP_REMOVED lines=36> */
.L_x_205:
[----:B------:R-:W-:Y:S01]  /*113e0*/  IMAD.U32 R86, RZ, RZ, UR20 ;  /* 0x00000014ff567e24 */ /* 0x000fe2000f8e00ff */
[----:B------:R-:W-:Y:S02]  /*113f0*/  MOV R83, UR21 ;  /* 0x0000001500537c02 */ /* 0x000fe40008000f00 */
[----:B------:R-:W-:Y:S02]  /*11400*/  MOV R84, 0x11420 ;  /* 0x0001142000547802 */ /* 0x000fe40000000f00 */
[----:B----45:R-:W-:Y:S05]  /*11410*/  CALL.REL.NOINC `($__internal_1_$__cuda_sm20_rem_u64) ;  /* 0x0000009c006c7944 */ /* 0x030fea0003c00000 */
.L_x_206:
[----:B------:R-:W-:Y:S05]  /*11420*/  BSYNC.RECONVERGENT B0 ;  /* 0x0000000000007941 */ /* 0x000fea0003800200 */
.L_x_204:
        /* <DEDUP_REMOVED lines=11> */
.L_x_182:
[----:B------:R-:W2:Y:S01]  /*114e0*/  LDCU UR4, c[0x0][0x380] ;  /* 0x00007000ff0477ac */ /* 0x000ea20008000800 */
[----:B------:R-:W-:Y:S01]  /*114f0*/  ISETP.GE.AND P0, PT, R93, UR26, PT ;  /* 0x0000001a5d007c0c */ /* 0x000fe2000bf06270 */
[----:B------:R-:W-:Y:S01]  /*11500*/  VIADD R0, R95, 0x19 ;  /* 0x000000195f007836 */ /* 0x000fe20000000000 */
[----:B------:R-:W-:Y:S02]  /*11510*/  ISETP.GE.AND P1, PT, R4, UR26, PT ;  /* 0x0000001a04007c0c */ /* 0x000fe4000bf26270 */
[C---:B--2---:R-:W-:Y:S02]  /*11520*/  ISETP.LT.AND P2, PT, R5.reuse, UR4, !P0 ;  /* 0x0000000405007c0c */ /* 0x044fe4000c741270 */
[----:B------:R-:W-:Y:S02]  /*11530*/  ISETP.LT.AND P3, PT, R5, UR4, !P1 ;  /* 0x0000000405007c0c */ /* 0x000fe4000cf61270 */
[C---:B------:R-:W-:Y:S02]  /*11540*/  ISETP.LT.AND P6, PT, R0.reuse, UR4, !P0 ;  /* 0x0000000400007c0c */ /* 0x040fe4000c7c1270 */
[----:B------:R-:W-:Y:S01]  /*11550*/  ISETP.LT.AND P5, PT, R0, UR4, !P1 ;  /* 0x0000000400007c0c */ /* 0x000fe2000cfa1270 */
[----:B------:R-:W-:-:S06]  /*11560*/  VIADD R0, R95, 0x1a ;  /* 0x0000001a5f007836 */ /* 0x000fcc0000000000 */
[--C-:B-1----:R-:W-:Y:S02]  /*11570*/  @P2 IMAD.MOV.U32 R12, RZ, RZ, R10.reuse ;  /* 0x000000ffff0c2224 */ /* 0x102fe400078e000a */
[--C-:B------:R-:W-:Y:S02]  /*11580*/  @P2 IMAD.MOV.U32 R13, RZ, RZ, R11.reuse ;  /* 0x000000ffff0d2224 */ /* 0x100fe400078e000b */
[----:B------:R-:W-:Y:S02]  /*11590*/  @P3 IMAD.MOV.U32 R16, RZ, RZ, R10 ;  /* 0x000000ffff103224 */ /* 0x000fe400078e000a */
[----:B------:R-:W-:Y:S01]  /*115a0*/  @P3 IMAD.MOV.U32 R17, RZ, RZ, R11 ;  /* 0x000000ffff113224 */ /* 0x000fe200078e000b */
[----:B------:R1:W4:Y:S01]  /*115b0*/  @P2 LDG.E.LTC128B.64 R80, desc[UR12][R12.64] ;  /* 0x0000000c0c502981 */ /* 0x000322000c1e1b20 */
[----:B------:R-:W-:Y:S01]  /*115c0*/  IADD3 R14, P2, PT, R10, UR18, RZ ;  /* 0x000000120a0e7c10 */ /* 0x000fe2000ff5e0ff */
[----:B------:R-:W-:Y:S01]  /*115d0*/  VIADD R10, R95, 0x1b ;  /* 0x0000001b5f0a7836 */ /* 0x000fe20000000000 */
[----:B------:R-:W-:Y:S01]  /*115e0*/  ISETP.LT.AND P4, PT, R0, UR4, !P0 ;  /* 0x0000000400007c0c */ /* 0x000fe2000c781270 */
[----:B------:R2:W4:Y:S01]  /*115f0*/  @P3 LDG.E.LTC128B.64 R78, desc[UR12][R16.64+0x100] ;  /* 0x0001000c104e3981 */ /* 0x000522000c1e1b20 */
[----:B------:R-:W-:-:S02]  /*11600*/  IADD3.X R15, PT, PT, R11, UR19, RZ, P2, !PT ;  /* 0x000000130b0f7c10 */ /* 0x000fc400097fe4ff */
[----:B------:R-:W-:Y:S02]  /*11610*/  IADD3 R6, P2, PT, R14, UR18, RZ ;  /* 0x000000120e067c10 */ /* 0x000fe4000ff5e0ff */
[----:B------:R-:W-:Y:S01]  /*11620*/  ISETP.LT.AND P3, PT, R0, UR4, !P1 ;  /* 0x0000000400007c0c */ /* 0x000fe2000cf61270 */
[----:B------:R2:W4:Y:S01]  /*11630*/  @P6 LDG.E.LTC128B.64 R76, desc[UR12][R14.64] ;  /* 0x0000000c0e4c6981 */ /* 0x000522000c1e1b20 */
[C---:B------:R-:W-:Y:S02]  /*11640*/  ISETP.LT.AND P0, PT, R10.reuse, UR4, !P0 ;  /* 0x000000040a007c0c */ /* 0x040fe4000c701270 */
[----:B------:R-:W-:Y:S01]  /*11650*/  ISETP.LT.AND P1, PT, R10, UR4, !P1 ;  /* 0x000000040a007c0c */ /* 0x000fe2000cf21270 */
[----:B------:R2:W4:Y:S01]  /*11660*/  @P5 LDG.E.LTC128B.64 R74, desc[UR12][R14.64+0x100] ;  /* 0x0001000c0e4a5981 */ /* 0x000522000c1e1b20 */
[----:B------:R-:W-:-:S05]  /*11670*/  IADD3.X R7, PT, PT, R15, UR19, RZ, P2, !PT ;  /* 0x000000130f077c10 */ /* 0x000fca00097fe4ff */
[----:B------:R2:W4:Y:S04]  /*11680*/  @P4 LDG.E.LTC128B.64 R72, desc[UR12][R6.64] ;  /* 0x0000000c06484981 */ /* 0x000528000c1e1b20 */
[----:B------:R2:W4:Y:S01]  /*11690*/  @P3 LDG.E.LTC128B.64 R70, desc[UR12][R6.64+0x100] ;  /* 0x0001000c06463981 */ /* 0x000522000c1e1b20 */
[----:B-1----:R-:W-:-:S04]  /*116a0*/  IADD3 R12, P2, PT, R6, UR18, RZ ;  /* 0x00000012060c7c10 */ /* 0x002fc8000ff5e0ff */
[----:B------:R-:W-:-:S05]  /*116b0*/  IADD3.X R13, PT, PT, R7, UR19, RZ, P2, !PT ;  /* 0x00000013070d7c10 */ /* 0x000fca00097fe4ff */
[----:B------:R2:W4:Y:S04]  /*116c0*/  @P0 LDG.E.LTC128B.64 R68, desc[UR12][R12.64] ;  /* 0x0000000c0c440981 */ /* 0x000528000c1e1b20 */
[----:B------:R2:W4:Y:S02]  /*116d0*/  @P1 LDG.E.LTC128B.64 R2, desc[UR12][R12.64+0x100] ;  /* 0x0001000c0c021981 */ /* 0x000524000c1e1b20 */
.L_x_207:
[----:B------:R-:W-:Y:S05]  /*116e0*/  BSYNC.RECONVERGENT B1 ;  /* 0x0000000000017941 */ /* 0x000fea0003800200 */
.L_x_181:
[----:B------:R-:W-:Y:S01]  /*116f0*/  BAR.SYNC.DEFER_BLOCKING 0x0 ;  /* 0x0000000000007b1d */ /* 0x000fe20000010000 */
[----:B------:R-:W-:-:S05]  /*11700*/  UISETP.GE.AND UP0, UPT, UR6, UR7, UPT ;  /* 0x000000070600728c */ /* 0x000fca000bf06270 */
[----:B-----5:R-:W-:Y:S04]  /*11710*/  STS.128 [R91], R64 ;  /* 0x000000405b007388 */ /* 0x020fe80000000c00 */
[----:B------:R-:W-:Y:S04]  /*11720*/  STS.128 [R91+0x40], R60 ;  /* 0x0000403c5b007388 */ /* 0x000fe80000000c00 */
[----:B------:R-:W-:Y:S04]  /*11730*/  STS.128 [R91+0x80], R56 ;  /* 0x000080385b007388 */ /* 0x000fe80000000c00 */
[----:B------:R-:W-:Y:S01]  /*11740*/  STS.128 [R91+0xc0], R52 ;  /* 0x0000c0345b007388 */ /* 0x000fe20000000c00 */
[----:B------:R-:W-:Y:S06]  /*11750*/  BAR.SYNC.DEFER_BLOCKING 0x0 ;  /* 0x0000000000007b1d */ /* 0x000fec0000010000 */
[----:B------:R-:W1:Y:S04]  /*11760*/  LDS.64 R18, [R94+UR14+0x440] ;  /* 0x0004400e5e127984 */ /* 0x000e680008000a00 */
[----:B------:R-:W3:Y:S04]  /*11770*/  LDS.64 R22, [R94+UR14] ;  /* 0x0000000e5e167984 */ /* 0x000ee80008000a00 */
[----:B--2---:R-:W2:Y:S04]  /*11780*/  LDS.64 R6, [R94+UR14+0x100] ;  /* 0x0001000e5e067984 */ /* 0x004ea80008000a00 */
[----:B------:R-:W2:Y:S04]  /*11790*/  LDS.64 R10, [R94+UR14+0x220] ;  /* 0x0002200e5e0a7984 */ /* 0x000ea80008000a00 */
[----:B------:R-:W2:Y:S04]  /*117a0*/  LDS.64 R12, [R94+UR14+0x320] ;  /* 0x0003200e5e0c7984 */ /* 0x000ea80008000a00 */
[----:B------:R-:W2:Y:S04]  /*117b0*/  LDS.64 R16, [R94+UR14+0x540] ;  /* 0x0005400e5e107984 */ /* 0x000ea80008000a00 */
[----:B------:R-:W2:Y:S04]  /*117c0*/  LDS.64 R14, [R94+UR14+0x660] ;  /* 0x0006600e5e0e7984 */ /* 0x000ea80008000a00 */
[----:B------:R-:W2:Y:S01]  /*117d0*/  LDS.64 R20, [R94+UR14+0x760] ;  /* 0x0007600e5e147984 */ /* 0x000ea20008000a00 */
[----:B-1----:R-:W-:-:S02]  /*117e0*/  DMUL R24, R18, R100 ;  /* 0x0000006412187228 */ /* 0x002fc40000000000 */
[-C--:B---3--:R-:W-:Y:S02]  /*117f0*/  DMUL R22, R22, R100.reuse ;  /* 0x0000006416167228 */ /* 0x088fe40000000000 */
[-C--:B--2---:R-:W-:Y:S02]  /*11800*/  DMUL R6, R6, R100.reuse ;  /* 0x0000006406067228 */ /* 0x084fe40000000000 */
[----:B------:R-:W-:-:S04]  /*11810*/  DMUL R10, R10, R100 ;  /* 0x000000640a0a7228 */ /* 0x000fc80000000000 */
        /* <DEDUP_REMOVED lines=8> */
[-C--:B------:R-:W-:Y:S02]  /*118a0*/  DFMA R14, R72, R98.reuse, R24 ;  /* 0x00000062480e722b */ /* 0x080fe40000000018 */
[-C--:B------:R-:W-:Y:S02]  /*118b0*/  DFMA R16, R70, R98.reuse, R16 ;  /* 0x000000624610722b */ /* 0x080fe40000000010 */
[-C--:B------:R-:W-:Y:S02]  /*118c0*/  DFMA R18, R68, R98.reuse, R18 ;  /* 0x000000624412722b */ /* 0x080fe40000000012 */
        /* <DEDUP_REMOVED lines=34> */
.L_x_210:
[----:B------:R-:W1:Y:S01]  /*11af0*/  LDCU.64 UR4, c[0x0][0x460] ;  /* 0x00008c00ff0477ac */ /* 0x000e620008000a00 */
[----:B------:R-:W-:Y:S01]  /*11b00*/  IMAD.MOV.U32 R0, RZ, RZ, R24 ;  /* 0x000000ffff007224 */ /* 0x000fe200078e0018 */
[----:B------:R-:W-:Y:S02]  /*11b10*/  MOV R83, R25 ;  /* 0x0000001900537202 */ /* 0x000fe40000000f00 */
[----:B------:R-:W-:Y:S01]  /*11b20*/  MOV R88, 0x11b60 ;  /* 0x00011b6000587802 */ /* 0x000fe20000000f00 */
[----:B-1----:R-:W-:Y:S01]  /*11b30*/  IMAD.U32 R89, RZ, RZ, UR4 ;  /* 0x00000004ff597e24 */ /* 0x002fe2000f8e00ff */
[----:B------:R-:W-:Y:S02]  /*11b40*/  MOV R87, UR5 ;  /* 0x0000000500577c02 */ /* 0x000fe40008000f00 */
[----:B------:R-:W-:Y:S05]  /*11b50*/  CALL.REL.NOINC `($__internal_0_$__cuda_sm20_div_u64) ;  /* 0x0000009000887944 */ /* 0x000fea0003c00000 */
        /* <DEDUP_REMOVED lines=11> */
.L_x_211:
[----:B------:R-:W-:Y:S05]  /*11c10*/  BSYNC.RECONVERGENT B0 ;  /* 0x0000000000007941 */ /* 0x000fea0003800200 */
.L_x_209:
[----:B------:R-:W1:Y:S01]  /*11c20*/  LDCU.64 UR4, c[0x0][0x380] ;  /* 0x00007000ff0477ac */ /* 0x000e620008000a00 */
[--C-:B------:R-:W-:Y:S01]  /*11c30*/  SHF.R.U64 R29, R2, 0x3, R3.reuse ;  /* 0x00000003021d7819 */ /* 0x100fe20000001203 */
[----:B------:R-:W-:Y:S01]  /*11c40*/  BSSY.RECONVERGENT B0, `(.L_x_212) ;  /* 0x0000028000007945 */ /* 0x000fe20003800200 */
[----:B------:R-:W-:Y:S02]  /*11c50*/  SHF.R.U32.HI R0, RZ, 0x3, R3 ;  /* 0x00000003ff007819 */ /* 0x000fe40000011603 */
[----:B------:R-:W-:Y:S02]  /*11c60*/  ISETP.GE.U32.AND P2, PT, R20, R29, PT ;  /* 0x0000001d1400720c */ /* 0x000fe40003f46070 */
[----:B-1----:R-:W-:Y:S02]  /*11c70*/  ISETP.GE.AND P0, PT, R5, UR4, PT ;  /* 0x0000000405007c0c */ /* 0x002fe4000bf06270 */
[----:B------:R-:W-:Y:S02]  /*11c80*/  SHF.R.S32.HI R5, RZ, 0x1f, R20 ;  /* 0x0000001fff057819 */ /* 0x000fe40000011414 */
        /* <DEDUP_REMOVED lines=28> */
.L_x_213:
[----:B------:R-:W2:Y:S01]  /*11e50*/  LDCU.64 UR4, c[0x0][0x460] ;  /* 0x00008c00ff0477ac */ /* 0x000ea20008000a00 */
[----:B------:R-:W-:Y:S01]  /*11e60*/  IMAD.MOV.U32 R87, RZ, RZ, R3 ;  /* 0x000000ffff577224 */ /* 0x000fe200078e0003 */
[----:B------:R-:W-:Y:S02]  /*11e70*/  MOV R85, R2 ;  /* 0x0000000200557202 */ /* 0x000fe40000000f00 */
[----:B------:R-:W-:Y:S01]  /*11e80*/  MOV R84, 0x11ec0 ;  /* 0x00011ec000547802 */ /* 0x000fe20000000f00 */
[----:B--2---:R-:W-:Y:S01]  /*11e90*/  IMAD.U32 R86, RZ, RZ, UR4 ;  /* 0x00000004ff567e24 */ /* 0x004fe2000f8e00ff */
[----:B------:R-:W-:Y:S02]  /*11ea0*/  MOV R83, UR5 ;  /* 0x0000000500537c02 */ /* 0x000fe40008000f00 */
[----:B-1----:R-:W-:Y:S05]  /*11eb0*/  CALL.REL.NOINC `($__internal_1_$__cuda_sm20_rem_u64) ;  /* 0x0000009000c47944 */ /* 0x002fea0003c00000 */
.L_x_214:
[----:B------:R-:W-:Y:S05]  /*11ec0*/  BSYNC.RECONVERGENT B0 ;  /* 0x0000000000007941 */ /* 0x000fea0003800200 */
.L_x_212:
        /* <DEDUP_REMOVED lines=44> */
.L_x_216:
[----:B------:R-:W2:Y:S01]  /*12190*/  LDCU.64 UR4, c[0x0][0x460] ;  /* 0x00008c00ff0477ac */ /* 0x000ea20008000a00 */
[----:B------:R-:W-:Y:S01]  /*121a0*/  IMAD.MOV.U32 R0, RZ, RZ, R22 ;  /* 0x000000ffff007224 */ /* 0x000fe200078e0016 */
[----:B------:R-:W-:Y:S02]  /*121b0*/  MOV R83, R23 ;  /* 0x0000001700537202 */ /* 0x000fe40000000f00 */
[----:B------:R-:W-:Y:S01]  /*121c0*/  MOV R88, 0x12200 ;  /* 0x0001220000587802 */ /* 0x000fe20000000f00 */
[----:B--2---:R-:W-:Y:S01]  /*121d0*/  IMAD.U32 R89, RZ, RZ, UR4 ;  /* 0x00000004ff597e24 */ /* 0x004fe2000f8e00ff */
[----:B------:R-:W-:Y:S02]  /*121e0*/  MOV R87, UR5 ;  /* 0x0000000500577c02 */ /* 0x000fe40008000f00 */
[----:B-1----:R-:W-:Y:S05]  /*121f0*/  CALL.REL.NOINC `($__internal_0_$__cuda_sm20_div_u64) ;  /* 0x0000008800e07944 */ /* 0x002fea0003c00000 */
[----:B------:R-:W1:Y:S01]  /*12200*/  LDCU.64 UR4, c[0x0][0x460] ;  /* 0x00008c00ff0477ac */ /* 0x000e620008000a00 */
[----:B------:R-:W-:-:S04]  /*12210*/  IADD3 R0, P0, PT, RZ, -R83, RZ ;  /* 0x80000053ff007210 */ /* 0x000fc80007f1e0ff */
[----:B------:R-:W-:Y:S02]  /*12220*/  IADD3.X R6, PT, PT, RZ, ~R85, RZ, P0, !PT ;  /* 0x80000055ff067210 */ /* 0x000fe400007fe4ff */
[----:B-1----:R-:W-:Y:S02]  /*12230*/  MOV R7, UR4 ;  /* 0x0000000400077c02 */ /* 0x002fe40008000f00 */
[----:B------:R-:W-:-:S03]  /*12240*/  MOV R9, UR5 ;  /* 0x0000000500097c02 */ /* 0x000fc60008000f00 */
[----:B------:R-:W-:Y:S01]  /*12250*/  IMAD R5, R6, R7, RZ ;  /* 0x0000000706057224 */ /* 0x000fe200078e02ff */
[----:B------:R-:W-:Y:S01]  /*12260*/  MOV R6, R83 ;  /* 0x0000005300067202 */ /* 0x000fe20000000f00 */
[----:B------:R-:W-:-:S04]  /*12270*/  IMAD.WIDE.U32 R22, R0, R7, R22 ;  /* 0x0000000700167225 */ /* 0x000fc800078e0016 */
[----:B------:R-:W-:-:S05]  /*12280*/  IMAD R5, R0, R9, R5 ;  /* 0x0000000900057224 */ /* 0x000fca00078e0205 */
[----:B------:R-:W-:Y:S02]  /*12290*/  IADD3 R5, PT, PT, R5, R23, RZ ;  /* 0x0000001705057210 */ /* 0x000fe40007ffe0ff */
.L_x_217:
[----:B------:R-:W-:Y:S05]  /*122a0*/  BSYNC.RECONVERGENT B0 ;  /* 0x0000000000007941 */ /* 0x000fea0003800200 */
.L_x_215:
[----:B------:R-:W1:Y:S01]  /*122b0*/  LDCU.64 UR6, c[0x0][0x380] ;  /* 0x00007000ff0677ac */ /* 0x000e620008000a00 */
[----:B------:R-:W-:Y:S01]  /*122c0*/  VIADD R0, R95, 0x19 ;  /* 0x000000195f007836 */ /* 0x000fe20000000000 */
[--C-:B------:R-:W-:Y:S01]  /*122d0*/  SHF.R.U64 R23, R22, 0x3, R5.reuse ;  /* 0x0000000316177819 */ /* 0x100fe20000001205 */
[----:B------:R-:W-:Y:S01]  /*122e0*/  BSSY.RECONVERGENT B0, `(.L_x_218) ;  /* 0x0000029000007945 */ /* 0x000fe20003800200 */
[----:B------:R-:W2:Y:S02]  /*122f0*/  LDCU.64 UR4, c[0x0][0x468] ;  /* 0x00008d00ff0477ac */ /* 0x000ea40008000a00 */
[----:B------:R-:W-:Y:S02]  /*12300*/  ISETP.GE.U32.AND P2, PT, R6, R23, PT ;  /* 0x000000170600720c */ /* 0x000fe40003f46070 */
[----:B-1----:R-:W-:Y:S02]  /*12310*/  ISETP.GE.AND P0, PT, R0, UR6, PT ;  /* 0x0000000600007c0c */ /* 0x002fe4000bf06270 */
[----:B------:R-:W-:-:S02]  /*12320*/  SHF.R.U32.HI R0, RZ, 0x3, R5 ;  /* 0x00000003ff007819 */ /* 0x000fc40000011605 */
[----:B------:R-:W-:Y:S02]  /*12330*/  ISETP.LT.AND P1, PT, R93, UR7, !P0 ;  /* 0x000000075d007c0c */ /* 0x000fe4000c721270 */
[----:B------:R-:W-:-:S04]  /*12340*/  SHF.R.S32.HI R5, RZ, 0x1f, R6 ;  /* 0x0000001fff057819 */ /* 0x000fc80000011406 */
        /* <DEDUP_REMOVED lines=27> */
.L_x_219:
[----:B------:R-:W2:Y:S01]  /*12500*/  LDCU.64 UR4, c[0x0][0x460] ;  /* 0x00008c00ff0477ac */ /* 0x000ea20008000a00 */
[----:B------:R-:W-:Y:S01]  /*12510*/  IMAD.MOV.U32 R87, RZ, RZ, R3 ;  /* 0x000000ffff577224 */ /* 0x000fe200078e0003 */
[----:B------:R-:W-:Y:S02]  /*12520*/  MOV R85, R2 ;  /* 0x0000000200557202 */ /* 0x000fe40000000f00 */
[----:B------:R-:W-:Y:S01]  /*12530*/  MOV R84, 0x12570 ;  /* 0x0001257000547802 */ /* 0x000fe20000000f00 */
[----:B--2---:R-:W-:Y:S01]  /*12540*/  IMAD.U32 R86, RZ, RZ, UR4 ;  /* 0x00000004ff567e24 */ /* 0x004fe2000f8e00ff */
[----:B------:R-:W-:Y:S02]  /*12550*/  MOV R83, UR5 ;  /* 0x0000000500537c02 */ /* 0x000fe40008000f00 */
[----:B-1----:R-:W-:Y:S05]  /*12560*/  CALL.REL.NOINC `($__internal_1_$__cuda_sm20_rem_u64) ;  /* 0x0000008c00187944 */ /* 0x002fea0003c00000 */
.L_x_220:
[----:B------:R-:W-:Y:S05]  /*12570*/  BSYNC.RECONVERGENT B0 ;  /* 0x0000000000007941 */ /* 0x000fea0003800200 */
.L_x_218:
        /* <DEDUP_REMOVED lines=44> */
.L_x_222:
        /* <DEDUP_REMOVED lines=17> */
.L_x_223:
[----:B------:R-:W-:Y:S05]  /*12950*/  BSYNC.RECONVERGENT B0 ;  /* 0x0000000000007941 */ /* 0x000fea0003800200 */
.L_x_221:
        /* <DEDUP_REMOVED lines=18> */
[----:B------:R-:W-:Y:S02]  /*12a80*/  MOV R12, RZ ;  /* 0x000000ff000c7202 */ /* 0x000fe40000000f00 */
[----:B------:R-:W-:-:S05]  /*12a90*/  MOV R83, RZ ;  /* 0x000000ff00537202 */ /* 0x000fca0000000f00 */
[----:B--2---:R-:W2:Y:S02]  /*12aa0*/  MUFU.RCP R10, R11 ;  /* 0x0000000b000a7308 */ /* 0x004ea40000001000 */
[----:B--2---:R-:W-:-:S06]  /*12ab0*/  VIADD R10, R10, 0xffffffe ;  /* 0x0ffffffe0a0a7836 */ /* 0x004fcc0000000000 */
        /* <DEDUP_REMOVED lines=15> */
.L_x_225:
[----:B------:R-:W2:Y:S01]  /*12bb0*/  LDCU.64 UR4, c[0x0][0x460] ;  /* 0x00008c00ff0477ac */ /* 0x000ea20008000a00 */
[----:B------:R-:W-:Y:S01]  /*12bc0*/  IMAD.MOV.U32 R87, RZ, RZ, R3 ;  /* 0x000000ffff577224 */ /* 0x000fe200078e0003 */
[----:B------:R-:W-:Y:S02]  /*12bd0*/  MOV R85, R2 ;  /* 0x0000000200557202 */ /* 0x000fe40000000f00 */
[----:B------:R-:W-:Y:S01]  /*12be0*/  MOV R84, 0x12c20 ;  /* 0x00012c2000547802 */ /* 0x000fe20000000f00 */
[----:B--2---:R-:W-:Y:S01]  /*12bf0*/  IMAD.U32 R86, RZ, RZ, UR4 ;  /* 0x00000004ff567e24 */ /* 0x004fe2000f8e00ff */
[----:B------:R-:W-:Y:S02]  /*12c00*/  MOV R83, UR5 ;  /* 0x0000000500537c02 */ /* 0x000fe40008000f00 */
[----:B-1----:R-:W-:Y:S05]  /*12c10*/  CALL.REL.NOINC `($__internal_1_$__cuda_sm20_rem_u64) ;  /* 0x00000084006c7944 */ /* 0x002fea0003c00000 */
.L_x_226:
[----:B------:R-:W-:Y:S05]  /*12c20*/  BSYNC.RECONVERGENT B0 ;  /* 0x0000000000007941 */ /* 0x000fea0003800200 */
.L_x_224:
[----:B------:R-:W2:Y:S01]  /*12c30*/  LDCU UR6, c[0x0][0x384] ;  /* 0x00007080ff0677ac */ /* 0x000ea20008000800 */
[--C-:B------:R-:W-:Y:S01]  /*12c40*/  SHF.R.U64 R9, R82, 0x3, R83.reuse ;  /* 0x0000000352097819 */ /* 0x100fe20000001253 */
[----:B------:R-:W-:Y:S01]  /*12c50*/  BSSY.RECONVERGENT B0, `(.L_x_227) ;  /* 0x0000039000007945 */ /* 0x000fe20003800200 */
[----:B------:R-:W-:Y:S01]  /*12c60*/  SHF.R.U32.HI R0, RZ, 0x3, R83 ;  /* 0x00000003ff007819 */ /* 0x000fe20000011653 */
[----:B------:R-:W3:Y:S01]  /*12c70*/  LDCU.64 UR4, c[0x0][0x468] ;  /* 0x00008d00ff0477ac */ /* 0x000ee20008000a00 */
[----:B------:R-:W-:Y:S02]  /*12c80*/  ISETP.GE.U32.AND P1, PT, R8, R9, PT ;  /* 0x000000090800720c */ /* 0x000fe40003f26070 */
[----:B--2---:R-:W-:Y:S01]  /*12c90*/  ISETP.LT.AND P0, PT, R4, UR6, !P0 ;  /* 0x0000000604007c0c */ /* 0x004fe2000c701270 */
[----:B------:R-:W2:Y:S03]  /*12ca0*/  LDCU UR6, c[0x0][0x464] ;  /* 0x00008c80ff0677ac */ /* 0x000ea60008000800 */
[----:B------:R-:W-:-:S02]  /*12cb0*/  ISETP.GE.U32.AND.EX P1, PT, R5, R0, P0, P1 ;  /* 0x000000000500720c */ /* 0x000fc40000726110 */
[----:B---3--:R-:W-:-:S04]  /*12cc0*/  IADD3 R8, P0, PT, R6, UR4, RZ ;  /* 0x0000000406087c10 */ /* 0x008fc8000ff1e0ff */
[----:B------:R-:W-:Y:S02]  /*12cd0*/  IADD3.X R9, PT, PT, R7, UR5, RZ, P0, !PT ;  /* 0x0000000507097c10 */ /* 0x000fe400087fe4ff */
[----:B------:R-:W-:-:S04]  /*12ce0*/  IADD3 R10, P0, PT, R8, -UR10, RZ ;  /* 0x8000000a080a7c10 */ /* 0x000fc8000ff1e0ff */
[----:B------:R-:W-:Y:S01]  /*12cf0*/  IADD3.X R11, PT, PT, R9, ~UR11, RZ, P0, !PT ;  /* 0x8000000b090b7c10 */ /* 0x000fe200087fe4ff */
[----:B------:R3:W-:Y:S01]  /*12d00*/  @P1 STG.E.64 desc[UR12][R6.64+0x100], R16 ;  /* 0x0001001006001986 */ /* 0x0007e2000c101b0c */
[----:B--2---:R-:W-:-:S05]  /*12d10*/  IMAD.U32 R13, RZ, RZ, UR6 ;  /* 0x00000006ff0d7e24 */ /* 0x004fca000f8e00ff */
[----:B------:R-:W-:-:S04]  /*12d20*/  LOP3.LUT R0, R11, R13, RZ, 0xfc, !PT ;  /* 0x0000000d0b007212 */ /* 0x000fc800078efcff */
[----:B------:R-:W-:-:S13]  /*12d30*/  ISETP.NE.U32.AND P0, PT, R0, RZ, PT ;  /* 0x000000ff0000720c */ /* 0x000fda0003f05070 */
[----:B------:R-:W-:Y:S05]  /*12d40*/  @P0 BRA `(.L_x_228) ;  /* 0x0000000000600947 */ /* 0x000fea0003800000 */
[----:B------:R-:W3:Y:S01]  /*12d50*/  LDCU UR4, c[0x0][0x460] ;  /* 0x00008c00ff0477ac */ /* 0x000ee20008000800 */
[----:B-1----:R-:W-:Y:S01]  /*12d60*/  IMAD.MOV.U32 R14, RZ, RZ, RZ ;  /* 0x000000ffff0e7224 */ /* 0x002fe200078e00ff */
[----:B---3--:R-:W-:-:S04]  /*12d70*/  MOV R7, UR4 ;  /* 0x0000000400077c02 */ /* 0x008fc80008000f00 */
        /* <DEDUP_REMOVED lines=21> */
.L_x_228:
[----:B------:R-:W2:Y:S01]  /*12ed0*/  LDCU.64 UR4, c[0x0][0x460] ;  /* 0x00008c00ff0477ac */ /* 0x000ea20008000a00 */
[----:B------:R-:W-:Y:S01]  /*12ee0*/  IMAD.MOV.U32 R0, RZ, RZ, R10 ;  /* 0x000000ffff007224 */ /* 0x000fe200078e000a */
[----:B------:R-:W-:Y:S02]  /*12ef0*/  MOV R83, R11 ;  /* 0x0000000b00537202 */ /* 0x000fe40000000f00 */
[----:B------:R-:W-:Y:S01]  /*12f00*/  MOV R88, 0x12f40 ;  /* 0x00012f4000587802 */ /* 0x000fe20000000f00 */
[----:B--2---:R-:W-:Y:S01]  /*12f10*/  IMAD.U32 R89, RZ, RZ, UR4 ;  /* 0x00000004ff597e24 */ /* 0x004fe2000f8e00ff */
[----:B------:R-:W-:Y:S02]  /*12f20*/  MOV R87, UR5 ;  /* 0x0000000500577c02 */ /* 0x000fe40008000f00 */
[----:B-1-3--:R-:W-:Y:S05]  /*12f30*/  CALL.REL.NOINC `($__internal_0_$__cuda_sm20_div_u64) ;  /* 0x0000007c00907944 */ /* 0x00afea0003c00000 */
        /* <DEDUP_REMOVED lines=10> */
.L_x_229:
[----:B------:R-:W-:Y:S05]  /*12fe0*/  BSYNC.RECONVERGENT B0 ;  /* 0x0000000000007941 */ /* 0x000fea0003800200 */
.L_x_227:
        /* <DEDUP_REMOVED lines=12> */
[----:B------:R-:W-:Y:S02]  /*130b0*/  IADD3.X R85, PT, PT, R2, UR5, RZ, P0, !PT ;  /* 0x0000000502557c10 */ /* 0x000fe400087fe4ff */
[----:B------:R-:W-:Y:S02]  /*130c0*/  ISETP.LT.AND P0, PT, R4, UR7, !P1 ;  /* 0x0000000704007c0c */ /* 0x000fe4000cf01270 */
[----:B------:R-:W-:-:S03]  /*130d0*/  LOP3.LUT R13, R85, R13, RZ, 0xfc, !PT ;  /* 0x0000000d550d7212 */ /* 0x000fc600078efcff */
[----:B------:R1:W-:Y:S01]  /*130e0*/  @P2 STG.E.64 desc[UR12][R8.64], R18 ;  /* 0x0000001208002986 */ /* 0x0003e2000c101b0c */
[----:B------:R-:W-:-:S13]  /*130f0*/  ISETP.NE.U32.AND P1, PT, R13, RZ, PT ;  /* 0x000000ff0d00720c */ /* 0x000fda0003f25070 */
[----:B------:R-:W-:Y:S05]  /*13100*/  @P1 BRA `(.L_x_231) ;  /* 0x0000000000501947 */ /* 0x000fea0003800000 */
[----:B------:R-:W2:Y:S01]  /*13110*/  I2F.U32.RP R4, R7 ;  /* 0x0000000700047306 */ /* 0x000ea20000209000 */
[----:B------:R-:W-:-:S07]  /*13120*/  MOV R83, RZ ;  /* 0x000000ff00537202 */ /* 0x000fce0000000f00 */
[----:B--2---:R-:W2:Y:S02]  /*13130*/  MUFU.RCP R2, R4 ;  /* 0x0000000400027308 */ /* 0x004ea40000001000 */
[----:B--2---:R-:W-:-:S06]  /*13140*/  VIADD R2, R2, 0xffffffe ;  /* 0x0ffffffe02027836 */ /* 0x004fcc0000000000 */
[----:B------:R-:W2:Y:S02]  /*13150*/  F2I.FTZ.U32.TRUNC.NTZ R3, R2 ;  /* 0x0000000200037305 */ /* 0x000ea4000021f000 */
[----:B--2---:R-:W-:Y:S01]  /*13160*/  IMAD.MOV R0, RZ, RZ, -R3 ;  /* 0x000000ffff007224 */ /* 0x004fe200078e0a03 */
[----:B------:R-:W-:-:S03]  /*13170*/  MOV R2, RZ ;  /* 0x000000ff00027202 */ /* 0x000fc60000000f00 */
        /* <DEDUP_REMOVED lines=13> */
.L_x_231:
[----:B------:R-:W2:Y:S01]  /*13250*/  LDCU.64 UR4, c[0x0][0x460] ;  /* 0x00008c00ff0477ac */ /* 0x000ea20008000a00 */
[----:B------:R-:W-:Y:S01]  /*13260*/  MOV R84, 0x132a0 ;  /* 0x000132a000547802 */ /* 0x000fe20000000f00 */
[----:B--2---:R-:W-:Y:S01]  /*13270*/  IMAD.U32 R86, RZ, RZ, UR4 ;  /* 0x00000004ff567e24 */ /* 0x004fe2000f8e00ff */
[----:B------:R-:W-:Y:S02]  /*13280*/  MOV R83, UR5 ;  /* 0x0000000500537c02 */ /* 0x000fe40008000f00 */
[----:B-1----:R-:W-:Y:S05]  /*13290*/  CALL.REL.NOINC `($__internal_1_$__cuda_sm20_rem_u64) ;  /* 0x0000007c00cc7944 */ /* 0x002fea0003c00000 */
.L_x_232:
[----:B------:R-:W-:Y:S05]  /*132a0*/  BSYNC.RECONVERGENT B0 ;  /* 0x0000000000007941 */ /* 0x000fea0003800200 */
.L_x_230:
[--C-:B------:R-:W-:Y:S02]  /*132b0*/  SHF.R.U64 R0, R82, 0x3, R83.reuse ;  /* 0x0000000352007819 */ /* 0x100fe40000001253 */
[----:B------:R-:W-:Y:S02]  /*132c0*/  SHF.R.U32.HI R3, RZ, 0x3, R83 ;  /* 0x00000003ff037819 */ /* 0x000fe40000011653 */
[----:B------:R-:W-:-:S04]  /*132d0*/  ISETP.GE.U32.AND P1, PT, R5, R0, PT ;  /* 0x000000000500720c */ /* 0x000fc80003f26070 */
[----:B------:R-:W-:-:S13]  /*132e0*/  ISETP.GE.U32.AND.EX P0, PT, R6, R3, P0, P1 ;  /* 0x000000030600720c */ /* 0x000fda0000706110 */
[----:B------:R-:W-:Y:S05]  /*132f0*/  @!P0 BRA `(.L_x_233) ;  /* 0x0000007800448947 */ /* 0x000fea0003800000 */
[----:B------:R3:W-:Y:S01]  /*13300*/  STG.E.64 desc[UR12][R8.64+0x100], R98 ;  /* 0x0001006208007986 */ /* 0x0007e2000c101b0c */
[----:B------:R-:W-:Y:S05]  /*13310*/  BRA `(.L_x_233) ;  /* 0x00000078003c7947 */ /* 0x000fea0003800000 */
.L_x_208:
[----:B------:R-:W1:Y:S01]  /*13320*/  LDCU UR6, c[0x0][0x380] ;  /* 0x00007000ff0677ac */ /* 0x000e620008000800 */
[----:B------:R-:W-:Y:S01]  /*13330*/  ISETP.GE.AND P4, PT, R93, UR26, PT ;  /* 0x0000001a5d007c0c */ /* 0x000fe2000bf86270 */
[----:B------:R-:W-:Y:S01]  /*13340*/  VIADD R0, R95, 0x19 ;  /* 0x000000195f007836 */ /* 0x000fe20000000000 */
[----:B------:R-:W-:Y:S01]  /*13350*/  ISETP.GE.AND P5, PT, R4, UR26, PT ;  /* 0x0000001a04007c0c */ /* 0x000fe2000bfa6270 */
[----:B------:R-:W2:Y:S01]  /*13360*/  LDCU.64 UR4, c[0x0][0x468] ;  /* 0x00008d00ff0477ac */ /* 0x000ea20008000a00 */
[C---:B-1----:R-:W-:Y:S02]  /*13370*/  ISETP.LT.AND P0, PT, R5.reuse, UR6, !P4 ;  /* 0x0000000605007c0c */ /* 0x042fe4000e701270 */
[----:B------:R-:W-:Y:S02]  /*13380*/  ISETP.LT.AND P1, PT, R5, UR6, !P5 ;  /* 0x0000000605007c0c */ /* 0x000fe4000ef21270 */
[C---:B------:R-:W-:Y:S02]  /*13390*/  ISETP.LT.AND P3, PT, R0.reuse, UR6, !P4 ;  /* 0x0000000600007c0c */ /* 0x040fe4000e761270 */
[----:B------:R-:W-:Y:S01]  /*133a0*/  ISETP.LT.AND P2, PT, R0, UR6, !P5 ;  /* 0x0000000600007c0c */ /* 0x000fe2000ef41270 */
[----:B------:R-:W-:-:S02]  /*133b0*/  VIADD R0, R95, 0x1a ;  /* 0x0000001a5f007836 */ /* 0x000fc40000000000 */
[----:B------:R-:W-:-:S04]  /*133c0*/  VIADD R95, R95, 0x1b ;  /* 0x0000001b5f5f7836 */ /* 0x000fc80000000000 */
[----:B------:R-:W-:Y:S02]  /*133d0*/  @P0 IMAD.MOV.U32 R4, RZ, RZ, R8 ;  /* 0x000000ffff040224 */ /* 0x000fe400078e0008 */
[----:B------:R-:W-:-:S05]  /*133e0*/  @P0 IMAD.MOV.U32 R5, RZ, RZ, R9 ;  /* 0x000000ffff050224 */ /* 0x000fca00078e0009 */
[----:B------:R1:W-:Y:S01]  /*133f0*/  @P0 STG.E.64 desc[UR12][R4.64], R22 ;  /* 0x0000001604000986 */ /* 0x0003e2000c101b0c */
[----:B--2---:R-:W-:-:S04]  /*13400*/  IADD3 R2, P0, PT, R8, UR4, RZ ;  /* 0x0000000408027c10 */ /* 0x004fc8000ff1e0ff */
[----:B------:R-:W-:Y:S02]  /*13410*/  IADD3.X R3, PT, PT, R9, UR5, RZ, P0, !PT ;  /* 0x0000000509037c10 */ /* 0x000fe400087fe4ff */
[----:B------:R-:W-:Y:S02]  /*13420*/  ISETP.LT.AND P0, PT, R0, UR6, !P5 ;  /* 0x0000000600007c0c */ /* 0x000fe4000ef01270 */
[----:B------:R-:W-:Y:S01]  /*13430*/  ISETP.LT.AND P5, PT, R95, UR6, !P5 ;  /* 0x000000065f007c0c */ /* 0x000fe2000efa1270 */
[----:B-1----:R-:W-:Y:S01]  /*13440*/  @P1 IMAD.MOV.U32 R4, RZ, RZ, R8 ;  /* 0x000000ffff041224 */ /* 0x002fe200078e0008 */
[----:B------:R-:W-:Y:S01]  /*13450*/  IADD3 R8, P6, PT, R2, UR4, RZ ;  /* 0x0000000402087c10 */ /* 0x000fe2000ffde0ff */
[----:B------:R-:W-:-:S03]  /*13460*/  @P1 IMAD.MOV.U32 R5, RZ, RZ, R9 ;  /* 0x000000ffff051224 */ /* 0x000fc600078e0009 */
[----:B------:R-:W-:Y:S02]  /*13470*/  IADD3.X R9, PT, PT, R3, UR5, RZ, P6, !PT ;  /* 0x0000000503097c10 */ /* 0x000fe4000b7fe4ff */
[----:B------:R1:W-:Y:S01]  /*13480*/  @P1 STG.E.64 desc[UR12][R4.64+0x100], R6 ;  /* 0x0001000604001986 */ /* 0x0003e2000c101b0c */
[----:B------:R-:W-:Y:S02]  /*13490*/  ISETP.LT.AND P1, PT, R0, UR6, !P4 ;  /* 0x0000000600007c0c */ /* 0x000fe4000e721270 */
[----:B------:R-:W-:Y:S01]  /*134a0*/  ISETP.LT.AND P4, PT, R95, UR6, !P4 ;  /* 0x000000065f007c0c */ /* 0x000fe2000e781270 */
[----:B------:R1:W-:Y:S01]  /*134b0*/  @P3 STG.E.64 desc[UR12][R2.64], R10 ;  /* 0x0000000a02003986 */ /* 0x0003e2000c101b0c */
[----:B------:R-:W-:-:S03]  /*134c0*/  IADD3 R20, P3, PT, R8, UR4, RZ ;  /* 0x0000000408147c10 */ /* 0x000fc6000ff7e0ff */
[----:B------:R1:W-:Y:S01]  /*134d0*/  @P2 STG.E.64 desc[UR12][R2.64+0x100], R12 ;  /* 0x0001000c02002986 */ /* 0x0003e2000c101b0c */
[----:B------:R-:W-:-:S05]  /*134e0*/  IADD3.X R21, PT, PT, R9, UR5, RZ, P3, !PT ;  /* 0x0000000509157c10 */ /* 0x000fca0009ffe4ff */
[----:B------:R1:W-:Y:S04]  /*134f0*/  @P1 STG.E.64 desc[UR12][R8.64], R14 ;  /* 0x0000000e08001986 */ /* 0x0003e8000c101b0c */
[----:B------:R1:W-:Y:S04]  /*13500*/  @P0 STG.E.64 desc[UR12][R8.64+0x100], R16 ;  /* 0x0001001008000986 */ /* 0x0003e8000c101b0c */
[----:B------:R1:W-:Y:S01]  /*13510*/  @P4 STG.E.64 desc[UR12][R20.64], R18 ;  /* 0x0000001214004986 */ /* 0x0003e2000c101b0c */
[----:B------:R-:W-:Y:S05]  /*13520*/  @!P5 BRA `(.L_x_233) ;  /* 0x0000007400b8d947 */ /* 0x000fea0003800000 */
[----:B------:R2:W-:Y:S01]  /*13530*/  STG.E.64 desc[UR12][R20.64+0x100], R98 ;  /* 0x0001006214007986 */ /* 0x0005e2000c101b0c */
[----:B------:R-:W-:Y:S05]  /*13540*/  BRA `(.L_x_233) ;  /* 0x0000007400b07947 */ /* 0x000fea0003800000 */
.L_x_18:
[----:B------:R-:W-:Y:S01]  /*13550*/  BAR.SYNC.DEFER_BLOCKING 0x0 ;  /* 0x0000000000007b1d */ /* 0x000fe20000010000 */
[----:B------:R-:W-:-:S05]  /*13560*/  UISETP.GE.AND UP0, UPT, UR29, UR24, UPT ;  /* 0x000000181d00728c */ /* 0x000fca000bf06270 */
[----:B------:R-:W-:Y:S01]  /*13570*/  BSSY.RECONVERGENT B1, `(.L_x_234) ;  /* 0x00001d2000017945 */ /* 0x000fe20003800200 */
[----:B------:R-:W-:-:S04]  /*13580*/  DEPBAR.LE SB5, 0xd ;  /* 0x0000d3400000791a */ /* 0x000fc80000000000 */
[----:B------:R-:W-:Y:S04]  /*13590*/  STS.128 [R91], R4 ;  /* 0x000000045b007388 */ /* 0x000fe80000000c00 */
[----:B------:R-:W-:Y:S04]  /*135a0*/  STS.128 [R91+0x40], R8 ;  /* 0x000040085b007388 */ /* 0x000fe80000000c00 */
[----:B------:R-:W-:Y:S01]  /*135b0*/  STS.128 [R91+0x80], R12 ;  /* 0x0000800c5b007388 */ /* 0x000fe20000000c00 */
[----:B------:R-:W-:-:S04]  /*135c0*/  DEPBAR.LE SB5, 0xc ;  /* 0x0000d3000000791a */ /* 0x000fc80000000000 */
[----:B------:R-:W-:Y:S01]  /*135d0*/  STS.128 [R91+0xc0], R16 ;  /* 0x0000c0105b007388 */ /* 0x000fe20000000c00 */
[----:B------:R-:W-:Y:S06]  /*135e0*/  BAR.SYNC.DEFER_BLOCKING 0x0 ;  /* 0x0000000000007b1d */ /* 0x000fec0000010000 */
[----:B------:R-:W3:Y:S04]  /*135f0*/  LDS.64 R78, [R2+UR27] ;  /* 0x0000001b024e7984 */ /* 0x000ee80008000a00 */
[----:B------:R-:W4:Y:S04]  /*13600*/  LDS.64 R72, [R2+UR27+0x100] ;  /* 0x0001001b02487984 */ /* 0x000f280008000a00 */
[----:B------:R-:W1:Y:S04]  /*13610*/  LDS.64 R88, [R2+UR27+0x220] ;  /* 0x0002201b02587984 */ /* 0x000e680008000a00 */
[----:B------:R-:W2:Y:S04]  /*13620*/  LDS.64 R86, [R2+UR27+0x320] ;  /* 0x0003201b02567984 */ /* 0x000ea80008000a00 */
[----:B------:R-:W2:Y:S04]  /*13630*/  LDS.64 R84, [R2+UR27+0x440] ;  /* 0x0004401b02547984 */ /* 0x000ea80008000a00 */
[----:B------:R-:W2:Y:S04]  /*13640*/  LDS.64 R82, [R2+UR27+0x540] ;  /* 0x0005401b02527984 */ /* 0x000ea80008000a00 */
[----:B------:R-:W2:Y:S04]  /*13650*/  LDS.64 R4, [R2+UR27+0x660] ;  /* 0x0006601b02047984 */ /* 0x000ea80008000a00 */
[----:B------:R-:W2:Y:S01]  /*13660*/  LDS.64 R6, [R2+UR27+0x760] ;  /* 0x0007601b02067984 */ /* 0x000ea20008000a00 */
[----:B---3--:R-:W-:-:S02]  /*13670*/  DMUL R78, R78, R100 ;  /* 0x000000644e4e7228 */ /* 0x008fc40000000000 */
[-C--:B----4-:R-:W-:Y:S02]  /*13680*/  DMUL R72, R72, R100.reuse ;  /* 0x0000006448487228 */ /* 0x090fe40000000000 */
[-C--:B-1----:R-:W-:Y:S02]  /*13690*/  DMUL R16, R88, R100.reuse ;  /* 0x0000006458107228 */ /* 0x082fe40000000000 */
[-C--:B--2---:R-:W-:Y:S02]  /*136a0*/  DMUL R14, R86, R100.reuse ;  /* 0x00000064560e7228 */ /* 0x084fe40000000000 */
[-C--:B------:R-:W-:Y:S02]  /*136b0*/  DMUL R12, R84, R100.reuse ;  /* 0x00000064540c7228 */ /* 0x080fe40000000000 */
[-C--:B------:R-:W-:Y:S02]  /*136c0*/  DMUL R10, R82, R100.reuse ;  /* 0x00000064520a7228 */ /* 0x080fe40000000000 */
[----:B------:R-:W-:-:S02]  /*136d0*/  DMUL R8, R4, R100 ;  /* 0x0000006404087228 */ /* 0x000fc40000000000 */
[----:B------:R-:W-:Y:S01]  /*136e0*/  DMUL R6, R6, R100 ;  /* 0x0000006406067228 */ /* 0x000fe20000000000 */
[----:B------:R-:W-:Y:S10]  /*136f0*/  BRA.U !UP0, `(.L_x_235) ;  /* 0x00000001087c7547 */ /* 0x000ff4000b800000 */
[----:B------:R-:W1:Y:S01]  /*13700*/  LDCU.64 UR6, c[0x0][0x380] ;  /* 0x00007000ff0677ac */ /* 0x000e620008000a00 */
[----:B------:R-:W-:Y:S01]  /*13710*/  VIADD R0, R95, 0x1 ;  /* 0x000000015f007836 */ /* 0x000fe20000000000 */
[----:B------:R-:W2:Y:S01]  /*13720*/  LDCU.64 UR4, c[0x0][0x468] ;  /* 0x00008d00ff0477ac */ /* 0x000ea20008000a00 */
[----:B-1----:R-:W-:Y:S02]  /*13730*/  ISETP.GE.AND P4, PT, R93, UR7, PT ;  /* 0x000000075d007c0c */ /* 0x002fe4000bf86270 */
[----:B------:R-:W-:Y:S02]  /*13740*/  ISETP.GE.AND P5, PT, R68, UR7, PT ;  /* 0x0000000744007c0c */ /* 0x000fe4000bfa6270 */
[C---:B------:R-:W-:Y:S02]  /*13750*/  ISETP.LT.AND P1, PT, R95.reuse, UR6, !P4 ;  /* 0x000000065f007c0c */ /* 0x040fe4000e721270 */
[----:B------:R-:W-:Y:S02]  /*13760*/  ISETP.LT.AND P0, PT, R95, UR6, !P5 ;  /* 0x000000065f007c0c */ /* 0x000fe4000ef01270 */
[----:B------:R-:W-:-:S02]  /*13770*/  ISETP.LT.AND P3, PT, R0, UR6, !P4 ;  /* 0x0000000600007c0c */ /* 0x000fc4000e761270 */
[----:B------:R-:W-:Y:S01]  /*13780*/  ISETP.LT.AND P2, PT, R0, UR6, !P5 ;  /* 0x0000000600007c0c */ /* 0x000fe2000ef41270 */
[----:B------:R-:W-:-:S06]  /*13790*/  VIADD R0, R95, 0x2 ;  /* 0x000000025f007836 */ /* 0x000fcc0000000000 */
[----:B------:R3:W-:Y:S01]  /*137a0*/  @P1 STG.E.64 desc[UR12][R70.64], R78 ;  /* 0x0000004e46001986 */ /* 0x0007e2000c101b0c */
[----:B--2---:R-:W-:-:S03]  /*137b0*/  IADD3 R4, P1, PT, R70, UR4, RZ ;  /* 0x0000000446047c10 */ /* 0x004fc6000ff3e0ff */
[----:B------:R3:W-:Y:S01]  /*137c0*/  @P0 STG.E.64 desc[UR12][R70.64+0x100], R72 ;  /* 0x0001004846000986 */ /* 0x0007e2000c101b0c */
[----:B------:R-:W-:Y:S02]  /*137d0*/  IADD3.X R5, PT, PT, R71, UR5, RZ, P1, !PT ;  /* 0x0000000547057c10 */ /* 0x000fe40008ffe4ff */
[C---:B------:R-:W-:Y:S02]  /*137e0*/  ISETP.LT.AND P1, PT, R0.reuse, UR6, !P4 ;  /* 0x0000000600007c0c */ /* 0x040fe4000e721270 */
[----:B------:R-:W-:Y:S01]  /*137f0*/  ISETP.LT.AND P0, PT, R0, UR6, !P5 ;  /* 0x0000000600007c0c */ /* 0x000fe2000ef01270 */
[----:B------:R-:W-:Y:S01]  /*13800*/  VIADD R0, R95, 0x3 ;  /* 0x000000035f007836 */ /* 0x000fe20000000000 */
[----:B------:R-:W-:Y:S01]  /*13810*/  IADD3 R18, P6, PT, R4, UR4, RZ ;  /* 0x0000000404127c10 */ /* 0x000fe2000ffde0ff */
[----:B------:R3:W-:Y:S03]  /*13820*/  @P3 STG.E.64 desc[UR12][R4.64], R16 ;  /* 0x0000001004003986 */ /* 0x0007e6000c101b0c */
[----:B------:R-:W-:Y:S01]  /*13830*/  ISETP.LT.AND P4, PT, R0, UR6, !P4 ;  /* 0x0000000600007c0c */ /* 0x000fe2000e781270 */
[----:B------:R3:W-:Y:S01]  /*13840*/  @P2 STG.E.64 desc[UR12][R4.64+0x100], R14 ;  /* 0x0001000e04002986 */ /* 0x0007e2000c101b0c */
[----:B------:R-:W-:-:S02]  /*13850*/  IADD3.X R19, PT, PT, R5, UR5, RZ, P6, !PT ;  /* 0x0000000505137c10 */ /* 0x000fc4000b7fe4ff */
[----:B------:R-:W-:Y:S02]  /*13860*/  IADD3 R74, P3, PT, R18, UR4, RZ ;  /* 0x00000004124a7c10 */ /* 0x000fe4000ff7e0ff */
[----:B------:R-:W-:Y:S01]  /*13870*/  ISETP.LT.AND P5, PT, R0, UR6, !P5 ;  /* 0x0000000600007c0c */ /* 0x000fe2000efa1270 */
[----:B------:R3:W-:Y:S01]  /*13880*/  @P1 STG.E.64 desc[UR12][R18.64], R12 ;  /* 0x0000000c12001986 */ /* 0x0007e2000c101b0c */
[----:B------:R-:W-:-:S03]  /*13890*/  IADD3.X R75, PT, PT, R19, UR5, RZ, P3, !PT ;  /* 0x00000005134b7c10 */ /* 0x000fc60009ffe4ff */
[----:B------:R3:W-:Y:S04]  /*138a0*/  @P0 STG.E.64 desc[UR12][R18.64+0x100], R10 ;  /* 0x0001000a12000986 */ /* 0x0007e8000c101b0c */
[----:B------:R3:W-:Y:S04]  /*138b0*/  @P4 STG.E.64 desc[UR12][R74.64], R8 ;  /* 0x000000084a004986 */ /* 0x0007e8000c101b0c */
[----:B------:R-:W-:Y:S05]  /*138c0*/  @!P5 BRA `(.L_x_236) ;  /* 0x000000180070d947 */ /* 0x000fea0003800000 */
[----:B------:R2:W-:Y:S01]  /*138d0*/  STG.E.64 desc[UR12][R74.64+0x100], R6 ;  /* 0x000100064a007986 */ /* 0x0005e2000c101b0c */
[----:B------:R-:W-:Y:S05]  /*138e0*/  BRA `(.L_x_236) ;  /* 0x0000001800687947 */ /* 0x000fea0003800000 */
.L_x_235:
[----:B------:R-:W-:Y:S01]  /*138f0*/  LOP3.LUT R0, R75, R80, RZ, 0xfc, !PT ;  /* 0x000000504b007212 */ /* 0x000fe200078efcff */
[----:B------:R-:W-:Y:S03]  /*13900*/  BSSY.RECONVERGENT B0, `(.L_x_237) ;  /* 0x000002b000007945 */ /* 0x000fe60003800200 */
        /* <DEDUP_REMOVED lines=11> */
[----:B------:R-:W-:-:S04]  /*139c0*/  IMAD.HI.U32 R18, R3, R76, RZ ;  /* 0x0000004c03127227 */ /* 0x000fc800078e00ff */
[----:B------:R-:W-:Y:S01]  /*139d0*/  IMAD.MOV.U32 R3, RZ, RZ, RZ ;  /* 0x000000ffff037224 */ /* 0x000fe200078e00ff */
        /* <DEDUP_REMOVED lines=11> */
.L_x_238:
        /* <DEDUP_REMOVED lines=8> */
[-C--:B------:R-:W-:Y:S01]  /*13b10*/  IADD3 R3, P0, PT, RZ, -R83.reuse, RZ ;  /* 0x80000053ff037210 */ /* 0x080fe20007f1e0ff */
[----:B------:R-:W-:Y:S01]  /*13b20*/  IMAD.MOV.U32 R74, RZ, RZ, R76 ;  /* 0x000000ffff4a7224 */ /* 0x000fe200078e004c */
[----:B------:R-:W-:Y:S02]  /*13b30*/  MOV R18, R83 ;  /* 0x0000005300127202 */ /* 0x000fe40000000f00 */
[----:B------:R-:W-:Y:S02]  /*13b40*/  IADD3.X R0, PT, PT, RZ, ~R85, RZ, P0, !PT ;  /* 0x80000055ff007210 */ /* 0x000fe400007fe4ff */
[----:B-1----:R-:W-:Y:S02]  /*13b50*/  MOV R69, UR4 ;  /* 0x0000000400457c02 */ /* 0x002fe40008000f00 */
[----:B------:R-:W-:-:S03]  /*13b60*/  MOV R80, UR5 ;  /* 0x0000000500507c02 */ /* 0x000fc60008000f00 */
[-C--:B------:R-:W-:Y:S02]  /*13b70*/  IMAD R0, R0, R69.reuse, RZ ;  /* 0x0000004500007224 */ /* 0x080fe400078e02ff */
[----:B------:R-:W-:-:S04]  /*13b80*/  IMAD.WIDE.U32 R4, R3, R69, R74 ;  /* 0x0000004503047225 */ /* 0x000fc800078e004a */
[----:B------:R-:W-:-:S04]  /*13b90*/  IMAD R0, R3, R80, R0 ;  /* 0x0000005003007224 */ /* 0x000fc800078e0200 */
[----:B------:R-:W-:Y:S02]  /*13ba0*/  IMAD.IADD R3, R5, 0x1, R0 ;  /* 0x0000000105037824 */ /* 0x000fe400078e0200 */
.L_x_239:
[----:B------:R-:W-:Y:S05]  /*13bb0*/  BSYNC.RECONVERGENT B0 ;  /* 0x0000000000007941 */ /* 0x000fea0003800200 */
.L_x_237:
        /* <DEDUP_REMOVED lines=35> */
.L_x_241:
[----:B------:R-:W2:Y:S01]  /*13df0*/  LDCU.64 UR4, c[0x0][0x460] ;  /* 0x00008c00ff0477ac */ /* 0x000ea20008000a00 */
[----:B------:R-:W-:Y:S01]  /*13e00*/  IMAD.MOV.U32 R87, RZ, RZ, R4 ;  /* 0x000000ffff577224 */ /* 0x000fe200078e0004 */
[----:B------:R-:W-:Y:S02]  /*13e10*/  MOV R85, R3 ;  /* 0x0000000300557202 */ /* 0x000fe40000000f00 */
[----:B------:R-:W-:Y:S01]  /*13e20*/  MOV R84, 0x13e60 ;  /* 0x00013e6000547802 */ /* 0x000fe20000000f00 */
[----:B--2---:R-:W-:Y:S01]  /*13e30*/  IMAD.U32 R86, RZ, RZ, UR4 ;  /* 0x00000004ff567e24 */ /* 0x004fe2000f8e00ff */
[----:B------:R-:W-:Y:S02]  /*13e40*/  MOV R83, UR5 ;  /* 0x0000000500537c02 */ /* 0x000fe40008000f00 */
[----:B-1---5:R-:W-:Y:S05]  /*13e50*/  CALL.REL.NOINC `($__internal_1_$__cuda_sm20_rem_u64) ;  /* 0x0000007000dc7944 */ /* 0x022fea0003c00000 */
.L_x_242:
[----:B------:R-:W-:Y:S05]  /*13e60*/  BSYNC.RECONVERGENT B0 ;  /* 0x0000000000007941 */ /* 0x000fea0003800200 */
.L_x_240:
        /* <DEDUP_REMOVED lines=42> */
.L_x_244:
[----:B------:R-:W2:Y:S01]  /*14110*/  LDCU.64 UR4, c[0x0][0x460] ;  /* 0x00008c00ff0477ac */ /* 0x000ea20008000a00 */
[----:B------:R-:W-:Y:S01]  /*14120*/  IMAD.MOV.U32 R0, RZ, RZ, R74 ;  /* 0x000000ffff007224 */ /* 0x000fe200078e004a */
[----:B------:R-:W-:Y:S02]  /*14130*/  MOV R83, R75 ;  /* 0x0000004b00537202 */ /* 0x000fe40000000f00 */
[----:B------:R-:W-:Y:S01]  /*14140*/  MOV R88, 0x14180 ;  /* 0x0001418000587802 */ /* 0x000fe20000000f00 */
[----:B--2---:R-:W-:Y:S01]  /*14150*/  IMAD.U32 R89, RZ, RZ, UR4 ;  /* 0x00000004ff597e24 */ /* 0x004fe2000f8e00ff */
[----:B------:R-:W-:Y:S02]  /*14160*/  MOV R87, UR5 ;  /* 0x0000000500577c02 */ /* 0x000fe40008000f00 */
[----:B-1-3-5:R-:W-:Y:S05]  /*14170*/  CALL.REL.NOINC `($__internal_0_$__cuda_sm20_div_u64) ;  /* 0x0000006c00007944 */ /* 0x02afea0003c00000 */
        /* <DEDUP_REMOVED lines=10> */
.L_x_245:
[----:B------:R-:W-:Y:S05]  /*14220*/  BSYNC.RECONVERGENT B0 ;  /* 0x0000000000007941 */ /* 0x000fea0003800200 */
.L_x_243:
        /* <DEDUP_REMOVED lines=17> */
[----:B------:R-:W1:Y:S01]  /*14340*/  I2F.U32.RP R72, R73 ;  /* 0x0000004900487306 */ /* 0x000e620000209000 */
[----:B------:R-:W-:-:S07]  /*14350*/  MOV R83, RZ ;  /* 0x000000ff00537202 */ /* 0x000fce0000000f00 */
[----:B-1----:R-:W1:Y:S02]  /*14360*/  MUFU.RCP R16, R72 ;  /* 0x0000004800107308 */ /* 0x002e640000001000 */
[----:B-1----:R-:W-:-:S06]  /*14370*/  VIADD R16, R16, 0xffffffe ;  /* 0x0ffffffe10107836 */ /* 0x002fcc0000000000 */
[----:B------:R-:W1:Y:S02]  /*14380*/  F2I.FTZ.U32.TRUNC.NTZ R17, R16 ;  /* 0x0000001000117305 */ /* 0x000e64000021f000 */
[----:B-1----:R-:W-:Y:S01]  /*14390*/  IMAD.MOV R0, RZ, RZ, -R17 ;  /* 0x000000ffff007224 */ /* 0x002fe200078e0a11 */
        /* <DEDUP_REMOVED lines=14> */
.L_x_247:
[----:B------:R-:W2:Y:S01]  /*14480*/  LDCU.64 UR4, c[0x0][0x460] ;  /* 0x00008c00ff0477ac */ /* 0x000ea20008000a00 */
[----:B------:R-:W-:Y:S01]  /*14490*/  IMAD.MOV.U32 R87, RZ, RZ, R4 ;  /* 0x000000ffff577224 */ /* 0x000fe200078e0004 */
[----:B------:R-:W-:Y:S02]  /*144a0*/  MOV R85, R3 ;  /* 0x0000000300557202 */ /* 0x000fe40000000f00 */
[----:B------:R-:W-:Y:S01]  /*144b0*/  MOV R84, 0x144f0 ;  /* 0x000144f000547802 */ /* 0x000fe20000000f00 */
[----:B--2---:R-:W-:Y:S01]  /*144c0*/  IMAD.U32 R86, RZ, RZ, UR4 ;  /* 0x00000004ff567e24 */ /* 0x004fe2000f8e00ff */
[----:B------:R-:W-:Y:S02]  /*144d0*/  MOV R83, UR5 ;  /* 0x0000000500537c02 */ /* 0x000fe40008000f00 */
[----:B-1---5:R-:W-:Y:S05]  /*144e0*/  CALL.REL.NOINC `($__internal_1_$__cuda_sm20_rem_u64) ;  /* 0x0000006c00387944 */ /* 0x022fea0003c00000 */
.L_x_248:
[----:B------:R-:W-:Y:S05]  /*144f0*/  BSYNC.RECONVERGENT B0 ;  /* 0x0000000000007941 */ /* 0x000fea0003800200 */
.L_x_246:
        /* <DEDUP_REMOVED lines=19> */
[----:B--2---:R-:W-:Y:S01]  /*14630*/  IMAD.MOV.U32 R18, RZ, RZ, RZ ;  /* 0x000000ffff127224 */ /* 0x004fe200078e00ff */
        /* <DEDUP_REMOVED lines=22> */
.L_x_250:
        /* <DEDUP_REMOVED lines=17> */
.L_x_251:
[----:B------:R-:W-:Y:S05]  /*148b0*/  BSYNC.RECONVERGENT B0 ;  /* 0x0000000000007941 */ /* 0x000fea0003800200 */
.L_x_249:
        /* <DEDUP_REMOVED lines=37> */
.L_x_253:
[----:B------:R-:W2:Y:S01]  /*14b10*/  LDCU.64 UR4, c[0x0][0x460] ;  /* 0x00008c00ff0477ac */ /* 0x000ea20008000a00 */
[----:B------:R-:W-:Y:S01]  /*14b20*/  IMAD.MOV.U32 R87, RZ, RZ, R4 ;  /* 0x000000ffff577224 */ /* 0x000fe200078e0004 */
[----:B------:R-:W-:Y:S02]  /*14b30*/  MOV R85, R3 ;  /* 0x0000000300557202 */ /* 0x000fe40000000f00 */
[----:B------:R-:W-:Y:S01]  /*14b40*/  MOV R84, 0x14b80 ;  /* 0x00014b8000547802 */ /* 0x000fe20000000f00 */
[----:B--2---:R-:W-:Y:S01]  /*14b50*/  IMAD.U32 R86, RZ, RZ, UR4 ;  /* 0x00000004ff567e24 */ /* 0x004fe2000f8e00ff */
[----:B------:R-:W-:Y:S02]  /*14b60*/  MOV R83, UR5 ;  /* 0x0000000500537c02 */ /* 0x000fe40008000f00 */
[----:B-1---5:R-:W-:Y:S05]  /*14b70*/  CALL.REL.NOINC `($__internal_1_$__cuda_sm20_rem_u64) ;  /* 0x0000006400947944 */ /* 0x022fea0003c00000 */
.L_x_254:
[----:B------:R-:W-:Y:S05]  /*14b80*/  BSYNC.RECONVERGENT B0 ;  /* 0x0000000000007941 */ /* 0x000fea0003800200 */
.L_x_252:
        /* <DEDUP_REMOVED lines=44> */
.L_x_256:
        /* <DEDUP_REMOVED lines=17> */
.L_x_257:
[----:B------:R-:W-:Y:S05]  /*14f60*/  BSYNC.RECONVERGENT B0 ;  /* 0x0000000000007941 */ /* 0x000fea0003800200 */
.L_x_255:
        /* <DEDUP_REMOVED lines=37> */
.L_x_259:
[----:B------:R-:W2:Y:S01]  /*151c0*/  LDCU.64 UR4, c[0x0][0x460] ;  /* 0x00008c00ff0477ac */ /* 0x000ea20008000a00 */
[----:B------:R-:W-:Y:S01]  /*151d0*/  MOV R84, 0x15210 ;  /* 0x0001521000547802 */ /* 0x000fe20000000f00 */
[----:B--2---:R-:W-:Y:S01]  /*151e0*/  IMAD.U32 R86, RZ, RZ, UR4 ;  /* 0x00000004ff567e24 */ /* 0x004fe2000f8e00ff */
[----:B------:R-:W-:Y:S02]  /*151f0*/  MOV R83, UR5 ;  /* 0x0000000500537c02 */ /* 0x000fe40008000f00 */
[----:B-1---5:R-:W-:Y:S05]  /*15200*/  CALL.REL.NOINC `($__internal_1_$__cuda_sm20_rem_u64) ;  /* 0x0000005c00f07944 */ /* 0x022fea0003c00000 */
.L_x_260:
[----:B------:R-:W-:Y:S05]  /*15210*/  BSYNC.RECONVERGENT B0 ;  /* 0x0000000000007941 */ /* 0x000fea0003800200 */
.L_x_258:
[----:B------:R-:W1:Y:S01]  /*15220*/  LDCU UR7, c[0x0][0x384] ;  /* 0x00007080ff0777ac */ /* 0x000e620008000800 */
[--C-:B------:R-:W-:Y:S02]  /*15230*/  SHF.R.U64 R3, R82, 0x3, R83.reuse ;  /* 0x0000000352037819 */ /* 0x100fe40000001253 */
[----:B------:R-:W-:Y:S02]  /*15240*/  SHF.R.U32.HI R0, RZ, 0x3, R83 ;  /* 0x00000003ff007819 */ /* 0x000fe40000011653 */
[----:B------:R-:W-:Y:S02]  /*15250*/  ISETP.GE.U32.AND P1, PT, R10, R3, PT ;  /* 0x000000030a00720c */ /* 0x000fe40003f26070 */
[----:B-1----:R-:W-:-:S04]  /*15260*/  ISETP.LT.AND P0, PT, R68, UR7, !P0 ;  /* 0x0000000744007c0c */ /* 0x002fc8000c701270 */
[----:B------:R-:W-:-:S13]  /*15270*/  ISETP.GE.U32.AND.EX P0, PT, R5, R0, P0, P1 ;  /* 0x000000000500720c */ /* 0x000fda0000706110 */
[----:B------:R1:W-:Y:S02]  /*15280*/  @P0 STG.E.64 desc[UR12][R12.64+0x100], R6 ;  /* 0x000100060c000986 */ /* 0x0003e4000c101b0c */
.L_x_236:
[----:B------:R-:W-:Y:S05]  /*15290*/  BSYNC.RECONVERGENT B1 ;  /* 0x0000000000017941 */ /* 0x000fea0003800200 */
.L_x_234:
[----:B------:R-:W-:Y:S01]  /*152a0*/  BAR.SYNC.DEFER_BLOCKING 0x0 ;  /* 0x0000000000007b1d */ /* 0x000fe20000010000 */
[----:B------:R-:W-:Y:S01]  /*152b0*/  UISETP.GE.AND UP0, UPT, UR29, UR24, UPT ;  /* 0x000000181d00728c */ /* 0x000fe2000bf06270 */
[----:B------:R-:W-:-:S04]  /*152c0*/  VIADD R3, R95, 0x8 ;  /* 0x000000085f037836 */ /* 0x000fc80000000000 */
[----:B------:R-:W4:Y:S01]  /*152d0*/  LDCU.64 UR4, c[0x0][0x480] ;  /* 0x00009000ff0477ac */ /* 0x000f220008000a00 */
[----:B------:R-:W-:Y:S01]  /*152e0*/  BSSY.RECONVERGENT B1, `(.L_x_261) ;  /* 0x00001d9000017945 */ /* 0x000fe20003800200 */
[----:B------:R-:W-:-:S04]  /*152f0*/  DEPBAR.LE SB5, 0x4 ;  /* 0x0000d1000000791a */ /* 0x000fc80000000000 */
[----:B------:R-:W-:Y:S04]  /*15300*/  STS.128 [R91], R32 ;  /* 0x000000205b007388 */ /* 0x000fe80000000c00 */
[----:B------:R-:W-:Y:S04]  /*15310*/  STS.128 [R91+0x40], R28 ;  /* 0x0000401c5b007388 */ /* 0x000fe80000000c00 */
[----:B------:R-:W-:Y:S04]  /*15320*/  STS.128 [R91+0x80], R24 ;  /* 0x000080185b007388 */ /* 0x000fe80000000c00 */
[----:B------:R-:W-:Y:S01]  /*15330*/  STS.128 [R91+0xc0], R20 ;  /* 0x0000c0145b007388 */ /* 0x000fe20000000c00 */
[----:B------:R-:W-:Y:S06]  /*15340*/  BAR.SYNC.DEFER_BLOCKING 0x0 ;  /* 0x0000000000007b1d */ /* 0x000fec0000010000 */
[----:B---3--:R-:W3:Y:S04]  /*15350*/  LDS.64 R14, [R2+UR27] ;  /* 0x0000001b020e7984 */ /* 0x008ee80008000a00 */
[----:B------:R-:W4:Y:S04]  /*15360*/  LDS.64 R4, [R2+UR27+0x100] ;  /* 0x0001001b02047984 */ /* 0x000f280008000a00 */
[----:B------:R-:W4:Y:S04]  /*15370*/  LDS.64 R18, [R2+UR27+0x220] ;  /* 0x0002201b02127984 */ /* 0x000f280008000a00 */
[----:B------:R-:W4:Y:S04]  /*15380*/  LDS.64 R16, [R2+UR27+0x320] ;  /* 0x0003201b02107984 */ /* 0x000f280008000a00 */
[----:B-1----:R-:W1:Y:S04]  /*15390*/  LDS.64 R12, [R2+UR27+0x440] ;  /* 0x0004401b020c7984 */ /* 0x002e680008000a00 */
[----:B------:R-:W1:Y:S04]  /*153a0*/  LDS.64 R10, [R2+UR27+0x540] ;  /* 0x0005401b020a7984 */ /* 0x000e680008000a00 */
[----:B------:R-:W1:Y:S04]  /*153b0*/  LDS.64 R8, [R2+UR27+0x660] ;  /* 0x0006601b02087984 */ /* 0x000e680008000a00 */
[----:B--2---:R-:W2:Y:S01]  /*153c0*/  LDS.64 R6, [R2+UR27+0x760] ;  /* 0x0007601b02067984 */ /* 0x004ea20008000a00 */
[-C--:B---3--:R-:W-:Y:S01]  /*153d0*/  DMUL R24, R14, R100.reuse ;  /* 0x000000640e187228 */ /* 0x088fe20000000000 */
[----:B----4-:R-:W-:Y:S01]  /*153e0*/  IADD3 R14, P0, PT, R70, UR4, RZ ;  /* 0x00000004460e7c10 */ /* 0x010fe2000ff1e0ff */
[----:B------:R-:W-:-:S03]  /*153f0*/  DMUL R22, R4, R100 ;  /* 0x0000006404167228 */ /* 0x000fc60000000000 */
[----:B------:R-:W-:Y:S01]  /*15400*/  IADD3.X R15, PT, PT, R71, UR5, RZ, P0, !PT ;  /* 0x00000005470f7c10 */ /* 0x000fe200087fe4ff */
[-C--:B------:R-:W-:Y:S02]  /*15410*/  DMUL R18, R18, R100.reuse ;  /* 0x0000006412127228 */ /* 0x080fe40000000000 */
[-C--:B------:R-:W-:Y:S02]  /*15420*/  DMUL R16, R16, R100.reuse ;  /* 0x0000006410107228 */ /* 0x080fe40000000000 */
[-C--:B-1----:R-:W-:Y:S02]  /*15430*/  DMUL R12, R12, R100.reuse ;  /* 0x000000640c0c7228 */ /* 0x082fe40000000000 */
[-C--:B------:R-:W-:Y:S02]  /*15440*/  DMUL R10, R10, R100.reuse ;  /* 0x000000640a0a7228 */ /* 0x080fe40000000000 */
[-C--:B------:R-:W-:Y:S02]  /*15450*/  DMUL R8, R8, R100.reuse ;  /* 0x0000006408087228 */ /* 0x080fe40000000000 */
[----:B--2---:R-:W-:Y:S01]  /*15460*/  DMUL R6, R6, R100 ;  /* 0x0000006406067228 */ /* 0x004fe20000000000 */
        /* <DEDUP_REMOVED lines=11> */
[----:B------:R-:W-:Y:S02]  /*15520*/  MOV R29, RZ ;  /* 0x000000ff001d7202 */ /* 0x000fe40000000f00 */
        /* <DEDUP_REMOVED lines=21> */
.L_x_264:
        /* <DEDUP_REMOVED lines=18> */
.L_x_265:
[----:B------:R-:W-:Y:S05]  /*157a0*/  BSYNC.RECONVERGENT B0 ;  /* 0x0000000000007941 */ /* 0x000fea0003800200 */
.L_x_263:
        /* <DEDUP_REMOVED lines=35> */
.L_x_267:
[----:B------:R-:W2:Y:S01]  /*159e0*/  LDCU.64 UR4, c[0x0][0x460] ;  /* 0x00008c00ff0477ac */ /* 0x000ea20008000a00 */
[----:B------:R-:W-:Y:S01]  /*159f0*/  IMAD.MOV.U32 R87, RZ, RZ, R4 ;  /* 0x000000ffff577224 */ /* 0x000fe200078e0004 */
[----:B------:R-:W-:Y:S02]  /*15a00*/  MOV R85, R3 ;  /* 0x0000000300557202 */ /* 0x000fe40000000f00 */
[----:B------:R-:W-:Y:S01]  /*15a10*/  MOV R84, 0x15a50 ;  /* 0x00015a5000547802 */ /* 0x000fe20000000f00 */
[----:B--2---:R-:W-:Y:S01]  /*15a20*/  IMAD.U32 R86, RZ, RZ, UR4 ;  /* 0x00000004ff567e24 */ /* 0x004fe2000f8e00ff */
[----:B------:R-:W-:Y:S02]  /*15a30*/  MOV R83, UR5 ;  /* 0x0000000500537c02 */ /* 0x000fe40008000f00 */
[----:B-1---5:R-:W-:Y:S05]  /*15a40*/  CALL.REL.NOINC `($__internal_1_$__cuda_sm20_rem_u64) ;  /* 0x0000005400e07944 */ /* 0x022fea0003c00000 */
.L_x_268:
[----:B------:R-:W-:Y:S05]  /*15a50*/  BSYNC.RECONVERGENT B0 ;  /* 0x0000000000007941 */ /* 0x000fea0003800200 */
.L_x_266:
        /* <DEDUP_REMOVED lines=42> */
.L_x_270:
        /* <DEDUP_REMOVED lines=17> */
.L_x_271:
[----:B------:R-:W-:Y:S05]  /*15e10*/  BSYNC.RECONVERGENT B0 ;  /* 0x0000000000007941 */ /* 0x000fea0003800200 */
.L_x_269:
        /* <DEDUP_REMOVED lines=37> */
.L_x_273:
[----:B------:R-:W2:Y:S01]  /*16070*/  LDCU.64 UR4, c[0x0][0x460] ;  /* 0x00008c00ff0477ac */ /* 0x000ea20008000a00 */
[----:B------:R-:W-:Y:S01]  /*16080*/  IMAD.MOV.U32 R87, RZ, RZ, R4 ;  /* 0x000000ffff577224 */ /* 0x000fe200078e0004 */
[----:B------:R-:W-:Y:S02]  /*16090*/  MOV R85, R3 ;  /* 0x0000000300557202 */ /* 0x000fe40000000f00 */
[----:B------:R-:W-:Y:S01]  /*160a0*/  MOV R84, 0x160e0 ;  /* 0x000160e000547802 */ /* 0x000fe20000000f00 */
[----:B--2---:R-:W-:Y:S01]  /*160b0*/  IMAD.U32 R86, RZ, RZ, UR4 ;  /* 0x00000004ff567e24 */ /* 0x004fe2000f8e00ff */
[----:B------:R-:W-:Y:S02]  /*160c0*/  MOV R83, UR5 ;  /* 0x0000000500537c02 */ /* 0x000fe40008000f00 */
[----:B-1---5:R-:W-:Y:S05]  /*160d0*/  CALL.REL.NOINC `($__internal_1_$__cuda_sm20_rem_u64) ;  /* 0x00000050003c7944 */ /* 0x022fea0003c00000 */
.L_x_274:
[----:B------:R-:W-:Y:S05]  /*160e0*/  BSYNC.RECONVERGENT B0 ;  /* 0x0000000000007941 */ /* 0x000fea0003800200 */
.L_x_272:
        /* <DEDUP_REMOVED lines=42> */
.L_x_276:
        /* <DEDUP_REMOVED lines=17> */
.L_x_277:
[----:B------:R-:W-:Y:S05]  /*164a0*/  BSYNC.RECONVERGENT B0 ;  /* 0x0000000000007941 */ /* 0x000fea0003800200 */
.L_x_275:
        /* <DEDUP_REMOVED lines=37> */
.L_x_279:
[----:B------:R-:W2:Y:S01]  /*16700*/  LDCU.64 UR4, c[0x0][0x460] ;  /* 0x00008c00ff0477ac */ /* 0x000ea20008000a00 */
[----:B------:R-:W-:Y:S01]  /*16710*/  IMAD.MOV.U32 R87, RZ, RZ, R4 ;  /* 0x000000ffff577224 */ /* 0x000fe200078e0004 */
[----:B------:R-:W-:Y:S02]  /*16720*/  MOV R85, R3 ;  /* 0x0000000300557202 */ /* 0x000fe40000000f00 */
[----:B------:R-:W-:Y:S01]  /*16730*/  MOV R84, 0x16770 ;  /* 0x0001677000547802 */ /* 0x000fe20000000f00 */
[----:B--2---:R-:W-:Y:S01]  /*16740*/  IMAD.U32 R86, RZ, RZ, UR4 ;  /* 0x00000004ff567e24 */ /* 0x004fe2000f8e00ff */
[----:B------:R-:W-:Y:S02]  /*16750*/  MOV R83, UR5 ;  /* 0x0000000500537c02 */ /* 0x000fe40008000f00 */
[----:B-1---5:R-:W-:Y:S05]  /*16760*/  CALL.REL.NOINC `($__internal_1_$__cuda_sm20_rem_u64) ;  /* 0x0000004800987944 */ /* 0x022fea0003c00000 */
.L_x_280:
[----:B------:R-:W-:Y:S05]  /*16770*/  BSYNC.RECONVERGENT B0 ;  /* 0x0000000000007941 */ /* 0x000fea0003800200 */
.L_x_278:
        /* <DEDUP_REMOVED lines=44> */
.L_x_282:
        /* <DEDUP_REMOVED lines=17> */
.L_x_283:
[----:B------:R-:W-:Y:S05]  /*16b50*/  BSYNC.RECONVERGENT B0 ;  /* 0x0000000000007941 */ /* 0x000fea0003800200 */
.L_x_281:
        /* <DEDUP_REMOVED lines=37> */
.L_x_285:
[----:B------:R-:W2:Y:S01]  /*16db0*/  LDCU.64 UR4, c[0x0][0x460] ;  /* 0x00008c00ff0477ac */ /* 0x000ea20008000a00 */
[----:B------:R-:W-:Y:S01]  /*16dc0*/  MOV R84, 0x16e00 ;  /* 0x00016e0000547802 */ /* 0x000fe20000000f00 */
[----:B--2---:R-:W-:Y:S01]  /*16dd0*/  IMAD.U32 R86, RZ, RZ, UR4 ;  /* 0x00000004ff567e24 */ /* 0x004fe2000f8e00ff */
[----:B------:R-:W-:Y:S02]  /*16de0*/  MOV R83, UR5 ;  /* 0x0000000500537c02 */ /* 0x000fe40008000f00 */
[----:B-1---5:R-:W-:Y:S05]  /*16df0*/  CALL.REL.NOINC `($__internal_1_$__cuda_sm20_rem_u64) ;  /* 0x0000004000f47944 */ /* 0x022fea0003c00000 */
.L_x_286:
[----:B------:R-:W-:Y:S05]  /*16e00*/  BSYNC.RECONVERGENT B0 ;  /* 0x0000000000007941 */ /* 0x000fea0003800200 */
.L_x_284:
        /* <DEDUP_REMOVED lines=9> */
.L_x_262:
        /* <DEDUP_REMOVED lines=29> */
.L_x_287:
[----:B------:R-:W-:Y:S05]  /*17070*/  BSYNC.RECONVERGENT B1 ;  /* 0x0000000000017941 */ /* 0x000fea0003800200 */
.L_x_261:
[----:B------:R-:W-:Y:S01]  /*17080*/  BAR.SYNC.DEFER_BLOCKING 0x0 ;  /* 0x0000000000007b1d */ /* 0x000fe20000010000 */
[----:B------:R-:W-:Y:S01]  /*17090*/  UISETP.GE.AND UP0, UPT, UR29, UR24, UPT ;  /* 0x000000181d00728c */ /* 0x000fe2000bf06270 */
[----:B------:R-:W-:-:S04]  /*170a0*/  VIADD R3, R95, 0x10 ;  /* 0x000000105f037836 */ /* 0x000fc80000000000 */
[----:B------:R-:W2:Y:S01]  /*170b0*/  LDCU.64 UR4, c[0x0][0x480] ;  /* 0x00009000ff0477ac */ /* 0x000ea20008000a00 */
[----:B------:R-:W-:Y:S01]  /*170c0*/  BSSY.RECONVERGENT B1, `(.L_x_288) ;  /* 0x00001d8000017945 */ /* 0x000fe20003800200 */
[----:B------:R-:W-:Y:S01]  /*170d0*/  STS.128 [R91], R36 ;  /* 0x000000245b007388 */ /* 0x000fe20000000c00 */
[----:B--2---:R-:W-:-:S03]  /*170e0*/  IADD3 R14, P0, PT, R14, UR4, RZ ;  /* 0x000000040e0e7c10 */ /* 0x004fc6000ff1e0ff */
[----:B------:R-:W-:Y:S01]  /*170f0*/  STS.128 [R91+0x40], R40 ;  /* 0x000040285b007388 */ /* 0x000fe20000000c00 */
[----:B------:R-:W-:-:S03]  /*17100*/  IADD3.X R15, PT, PT, R15, UR5, RZ, P0, !PT ;  /* 0x000000050f0f7c10 */ /* 0x000fc600087fe4ff */
[----:B------:R-:W-:Y:S04]  /*17110*/  STS.128 [R91+0x80], R44 ;  /* 0x0000802c5b007388 */ /* 0x000fe80000000c00 */
[----:B------:R-:W-:Y:S01]  /*17120*/  STS.128 [R91+0xc0], R48 ;  /* 0x0000c0305b007388 */ /* 0x000fe20000000c00 */
[----:B------:R-:W-:Y:S06]  /*17130*/  BAR.SYNC.DEFER_BLOCKING 0x0 ;  /* 0x0000000000007b1d */ /* 0x000fec0000010000 */
[----:B------:R-:W2:Y:S04]  /*17140*/  LDS.64 R24, [R2+UR27] ;  /* 0x0000001b02187984 */ /* 0x000ea80008000a00 */
[----:B------:R-:W3:Y:S04]  /*17150*/  LDS.64 R22, [R2+UR27+0x100] ;  /* 0x0001001b02167984 */ /* 0x000ee80008000a00 */
[----:B------:R-:W4:Y:S04]  /*17160*/  LDS.64 R18, [R2+UR27+0x220] ;  /* 0x0002201b02127984 */ /* 0x000f280008000a00 */
[----:B------:R-:W4:Y:S04]  /*17170*/  LDS.64 R16, [R2+UR27+0x320] ;  /* 0x0003201b02107984 */ /* 0x000f280008000a00 */
[----:B-1----:R-:W1:Y:S04]  /*17180*/  LDS.64 R12, [R2+UR27+0x440] ;  /* 0x0004401b020c7984 */ /* 0x002e680008000a00 */
[----:B------:R-:W1:Y:S04]  /*17190*/  LDS.64 R10, [R2+UR27+0x540] ;  /* 0x0005401b020a7984 */ /* 0x000e680008000a00 */
[----:B------:R-:W1:Y:S04]  /*171a0*/  LDS.64 R8, [R2+UR27+0x660] ;  /* 0x0006601b02087984 */ /* 0x000e680008000a00 */
[----:B------:R-:W1:Y:S01]  /*171b0*/  LDS.64 R6, [R2+UR27+0x760] ;  /* 0x0007601b02067984 */ /* 0x000e620008000a00 */
[----:B--2---:R-:W-:-:S02]  /*171c0*/  DMUL R24, R24, R100 ;  /* 0x0000006418187228 */ /* 0x004fc40000000000 */
[-C--:B---3--:R-:W-:Y:S02]  /*171d0*/  DMUL R22, R22, R100.reuse ;  /* 0x0000006416167228 */ /* 0x088fe40000000000 */
[-C--:B----4-:R-:W-:Y:S02]  /*171e0*/  DMUL R18, R18, R100.reuse ;  /* 0x0000006412127228 */ /* 0x090fe40000000000 */
[-C--:B------:R-:W-:Y:S02]  /*171f0*/  DMUL R16, R16, R100.reuse ;  /* 0x0000006410107228 */ /* 0x080fe40000000000 */
[-C--:B-1----:R-:W-:Y:S02]  /*17200*/  DMUL R12, R12, R100.reuse ;  /* 0x000000640c0c7228 */ /* 0x082fe40000000000 */
[-C--:B------:R-:W-:Y:S02]  /*17210*/  DMUL R10, R10, R100.reuse ;  /* 0x000000640a0a7228 */ /* 0x080fe40000000000 */
[----:B------:R-:W-:-:S02]  /*17220*/  DMUL R8, R8, R100 ;  /* 0x0000006408087228 */ /* 0x000fc40000000000 */
[----:B------:R-:W-:Y:S01]  /*17230*/  DMUL R6, R6, R100 ;  /* 0x0000006406067228 */ /* 0x000fe20000000000 */
        /* <DEDUP_REMOVED lines=33> */
.L_x_291:
        /* <DEDUP_REMOVED lines=18> */
.L_x_292:
[----:B------:R-:W-:Y:S05]  /*17570*/  BSYNC.RECONVERGENT B0 ;  /* 0x0000000000007941 */ /* 0x000fea0003800200 */
.L_x_290:
        /* <DEDUP_REMOVED lines=35> */
.L_x_294:
[----:B------:R-:W2:Y:S01]  /*177b0*/  LDCU.64 UR4, c[0x0][0x460] ;  /* 0x00008c00ff0477ac */ /* 0x000ea20008000a00 */
[----:B------:R-:W-:Y:S01]  /*177c0*/  IMAD.MOV.U32 R87, RZ, RZ, R4 ;  /* 0x000000ffff577224 */ /* 0x000fe200078e0004 */
[----:B------:R-:W-:Y:S02]  /*177d0*/  MOV R85, R3 ;  /* 0x0000000300557202 */ /* 0x000fe40000000f00 */
[----:B------:R-:W-:Y:S01]  /*177e0*/  MOV R84, 0x17820 ;  /* 0x0001782000547802 */ /* 0x000fe20000000f00 */
[----:B--2---:R-:W-:Y:S01]  /*177f0*/  IMAD.U32 R86, RZ, RZ, UR4 ;  /* 0x00000004ff567e24 */ /* 0x004fe2000f8e00ff */
[----:B------:R-:W-:Y:S02]  /*17800*/  MOV R83, UR5 ;  /* 0x0000000500537c02 */ /* 0x000fe40008000f00 */
[----:B-1---5:R-:W-:Y:S05]  /*17810*/  CALL.REL.NOINC `($__internal_1_$__cuda_sm20_rem_u64) ;  /* 0x00000038006c7944 */ /* 0x022fea0003c00000 */
.L_x_295:
[----:B------:R-:W-:Y:S05]  /*17820*/  BSYNC.RECONVERGENT B0 ;  /* 0x0000000000007941 */ /* 0x000fea0003800200 */
.L_x_293:
        /* <DEDUP_REMOVED lines=42> */
.L_x_297:
        /* <DEDUP_REMOVED lines=17> */
.L_x_298:
[----:B------:R-:W-:Y:S05]  /*17be0*/  BSYNC.RECONVERGENT B0 ;  /* 0x0000000000007941 */ /* 0x000fea0003800200 */
.L_x_296:
        /* <DEDUP_REMOVED lines=37> */
.L_x_300:
[----:B------:R-:W2:Y:S01]  /*17e40*/  LDCU.64 UR4, c[0x0][0x460] ;  /* 0x00008c00ff0477ac */ /* 0x000ea20008000a00 */
[----:B------:R-:W-:Y:S01]  /*17e50*/  IMAD.MOV.U32 R87, RZ, RZ, R4 ;  /* 0x000000ffff577224 */ /* 0x000fe200078e0004 */
[----:B------:R-:W-:Y:S02]  /*17e60*/  MOV R85, R3 ;  /* 0x0000000300557202 */ /* 0x000fe40000000f00 */
[----:B------:R-:W-:Y:S01]  /*17e70*/  MOV R84, 0x17eb0 ;  /* 0x00017eb000547802 */ /* 0x000fe20000000f00 */
[----:B--2---:R-:W-:Y:S01]  /*17e80*/  IMAD.U32 R86, RZ, RZ, UR4 ;  /* 0x00000004ff567e24 */ /* 0x004fe2000f8e00ff */
[----:B------:R-:W-:Y:S02]  /*17e90*/  MOV R83, UR5 ;  /* 0x0000000500537c02 */ /* 0x000fe40008000f00 */
[----:B-1---5:R-:W-:Y:S05]  /*17ea0*/  CALL.REL.NOINC `($__internal_1_$__cuda_sm20_rem_u64) ;  /* 0x0000003000c87944 */ /* 0x022fea0003c00000 */
.L_x_301:
[----:B------:R-:W-:Y:S05]  /*17eb0*/  BSYNC.RECONVERGENT B0 ;  /* 0x0000000000007941 */ /* 0x000fea0003800200 */
.L_x_299:
        /* <DEDUP_REMOVED lines=42> */
.L_x_303:
        /* <DEDUP_REMOVED lines=17> */
.L_x_304:
[----:B------:R-:W-:Y:S05]  /*18270*/  BSYNC.RECONVERGENT B0 ;  /* 0x0000000000007941 */ /* 0x000fea0003800200 */
.L_x_302:
        /* <DEDUP_REMOVED lines=37> */
.L_x_306:
[----:B------:R-:W2:Y:S01]  /*184d0*/  LDCU.64 UR4, c[0x0][0x460] ;  /* 0x00008c00ff0477ac */ /* 0x000ea20008000a00 */
[----:B------:R-:W-:Y:S01]  /*184e0*/  IMAD.MOV.U32 R87, RZ, RZ, R4 ;  /* 0x000000ffff577224 */ /* 0x000fe200078e0004 */
[----:B------:R-:W-:Y:S02]  /*184f0*/  MOV R85, R3 ;  /* 0x0000000300557202 */ /* 0x000fe40000000f00 */
[----:B------:R-:W-:Y:S01]  /*18500*/  MOV R84, 0x18540 ;  /* 0x0001854000547802 */ /* 0x000fe20000000f00 */
[----:B--2---:R-:W-:Y:S01]  /*18510*/  IMAD.U32 R86, RZ, RZ, UR4 ;  /* 0x00000004ff567e24 */ /* 0x004fe2000f8e00ff */
[----:B------:R-:W-:Y:S02]  /*18520*/  MOV R83, UR5 ;  /* 0x0000000500537c02 */ /* 0x000fe40008000f00 */
[----:B-1---5:R-:W-:Y:S05]  /*18530*/  CALL.REL.NOINC `($__internal_1_$__cuda_sm20_rem_u64) ;  /* 0x0000002c00247944 */ /* 0x022fea0003c00000 */
.L_x_307:
[----:B------:R-:W-:Y:S05]  /*18540*/  BSYNC.RECONVERGENT B0 ;  /* 0x0000000000007941 */ /* 0x000fea0003800200 */
.L_x_305:
        /* <DEDUP_REMOVED lines=44> */
.L_x_309:
        /* <DEDUP_REMOVED lines=17> */
.L_x_310:
[----:B------:R-:W-:Y:S05]  /*18920*/  BSYNC.RECONVERGENT B0 ;  /* 0x0000000000007941 */ /* 0x000fea0003800200 */
.L_x_308:
        /* <DEDUP_REMOVED lines=37> */
.L_x_312:
[----:B------:R-:W2:Y:S01]  /*18b80*/  LDCU.64 UR4, c[0x0][0x460] ;  /* 0x00008c00ff0477ac */ /* 0x000ea20008000a00 */
[----:B------:R-:W-:Y:S01]  /*18b90*/  MOV R84, 0x18bd0 ;  /* 0x00018bd000547802 */ /* 0x000fe20000000f00 */
[----:B--2---:R-:W-:Y:S01]  /*18ba0*/  IMAD.U32 R86, RZ, RZ, UR4 ;  /* 0x00000004ff567e24 */ /* 0x004fe2000f8e00ff */
[----:B------:R-:W-:Y:S02]  /*18bb0*/  MOV R83, UR5 ;  /* 0x0000000500537c02 */ /* 0x000fe40008000f00 */
[----:B-1---5:R-:W-:Y:S05]  /*18bc0*/  CALL.REL.NOINC `($__internal_1_$__cuda_sm20_rem_u64) ;  /* 0x0000002400807944 */ /* 0x022fea0003c00000 */
.L_x_313:
[----:B------:R-:W-:Y:S05]  /*18bd0*/  BSYNC.RECONVERGENT B0 ;  /* 0x0000000000007941 */ /* 0x000fea0003800200 */
.L_x_311:
        /* <DEDUP_REMOVED lines=9> */
.L_x_289:
        /* <DEDUP_REMOVED lines=29> */
.L_x_314:
[----:B------:R-:W-:Y:S05]  /*18e40*/  BSYNC.RECONVERGENT B1 ;  /* 0x0000000000017941 */ /* 0x000fea0003800200 */
.L_x_288:
[----:B------:R-:W-:Y:S01]  /*18e50*/  BAR.SYNC.DEFER_BLOCKING 0x0 ;  /* 0x0000000000007b1d */ /* 0x000fe20000010000 */
[----:B------:R-:W-:-:S05]  /*18e60*/  UISETP.GE.AND UP0, UPT, UR29, UR24, UPT ;  /* 0x000000181d00728c */ /* 0x000fca000bf06270 */
[----:B------:R-:W2:Y:S01]  /*18e70*/  LDCU.64 UR4, c[0x0][0x480] ;  /* 0x00009000ff0477ac */ /* 0x000ea20008000a00 */
[----:B-----5:R-:W-:Y:S01]  /*18e80*/  STS.128 [R91], R64 ;  /* 0x000000405b007388 */ /* 0x020fe20000000c00 */
        /* <DEDUP_REMOVED lines=8> */
[----:B-1----:R-:W1:Y:S04]  /*18f10*/  LDS.64 R12, [R2+UR27+0x220] ;  /* 0x0002201b020c7984 */ /* 0x002e680008000a00 */
[----:B------:R-:W4:Y:S04]  /*18f20*/  LDS.64 R10, [R2+UR27+0x320] ;  /* 0x0003201b020a7984 */ /* 0x000f280008000a00 */
[----:B------:R-:W4:Y:S04]  /*18f30*/  LDS.64 R8, [R2+UR27+0x440] ;  /* 0x0004401b02087984 */ /* 0x000f280008000a00 */
[----:B------:R-:W4:Y:S04]  /*18f40*/  LDS.64 R6, [R2+UR27+0x540] ;  /* 0x0005401b02067984 */ /* 0x000f280008000a00 */
[----:B------:R-:W4:Y:S04]  /*18f50*/  LDS.64 R4, [R2+UR27+0x660] ;  /* 0x0006601b02047984 */ /* 0x000f280008000a00 */
[----:B------:R4:W4:Y:S01]  /*18f60*/  LDS.64 R22, [R2+UR27+0x760] ;  /* 0x0007601b02167984 */ /* 0x0009220008000a00 */
[----:B--2---:R-:W-:-:S02]  /*18f70*/  DMUL R20, R20, R100 ;  /* 0x0000006414147228 */ /* 0x004fc40000000000 */
[-C--:B---3--:R-:W-:Y:S02]  /*18f80*/  DMUL R16, R16, R100.reuse ;  /* 0x0000006410107228 */ /* 0x088fe40000000000 */
[-C--:B-1----:R-:W-:Y:S01]  /*18f90*/  DMUL R12, R12, R100.reuse ;  /* 0x000000640c0c7228 */ /* 0x082fe20000000000 */
[----:B----4-:R-:W-:Y:S01]  /*18fa0*/  VIADD R2, R95, 0x18 ;  /* 0x000000185f027836 */ /* 0x010fe20000000000 */
[-C--:B------:R-:W-:Y:S02]  /*18fb0*/  DMUL R10, R10, R100.reuse ;  /* 0x000000640a0a7228 */ /* 0x080fe40000000000 */
[-C--:B------:R-:W-:Y:S02]  /*18fc0*/  DMUL R8, R8, R100.reuse ;  /* 0x0000006408087228 */ /* 0x080fe40000000000 */
        /* <DEDUP_REMOVED lines=36> */
.L_x_317:
        /* <DEDUP_REMOVED lines=18> */
.L_x_318:
[----:B------:R-:W-:Y:S05]  /*19330*/  BSYNC.RECONVERGENT B0 ;  /* 0x0000000000007941 */ /* 0x000fea0003800200 */
.L_x_316:
        /* <DEDUP_REMOVED lines=35> */
.L_x_320:
[----:B------:R-:W2:Y:S01]  /*19570*/  LDCU.64 UR4, c[0x0][0x460] ;  /* 0x00008c00ff0477ac */ /* 0x000ea20008000a00 */
[----:B------:R-:W-:Y:S01]  /*19580*/  IMAD.MOV.U32 R87, RZ, RZ, R3 ;  /* 0x000000ffff577224 */ /* 0x000fe200078e0003 */
[----:B------:R-:W-:Y:S02]  /*19590*/  MOV R85, R2 ;  /* 0x0000000200557202 */ /* 0x000fe40000000f00 */
[----:B------:R-:W-:Y:S01]  /*195a0*/  MOV R84, 0x195e0 ;  /* 0x000195e000547802 */ /* 0x000fe20000000f00 */
[----:B--2---:R-:W-:Y:S01]  /*195b0*/  IMAD.U32 R86, RZ, RZ, UR4 ;  /* 0x00000004ff567e24 */ /* 0x004fe2000f8e00ff */
[----:B------:R-:W-:Y:S02]  /*195c0*/  MOV R83, UR5 ;  /* 0x0000000500537c02 */ /* 0x000fe40008000f00 */
[----:B-1----:R-:W-:Y:S05]  /*195d0*/  CALL.REL.NOINC `($__internal_1_$__cuda_sm20_rem_u64) ;  /* 0x0000001800fc7944 */ /* 0x002fea0003c00000 */
.L_x_321:
[----:B------:R-:W-:Y:S05]  /*195e0*/  BSYNC.RECONVERGENT B0 ;  /* 0x0000000000007941 */ /* 0x000fea0003800200 */
.L_x_319:
        /* <DEDUP_REMOVED lines=42> */
.L_x_323:
[----:B------:R-:W1:Y:S01]  /*19890*/  LDCU.64 UR4, c[0x0][0x460] ;  /* 0x00008c00ff0477ac */ /* 0x000e620008000a00 */
[----:B------:R-:W-:Y:S01]  /*198a0*/  IMAD.MOV.U32 R0, RZ, RZ, R20 ;  /* 0x000000ffff007224 */ /* 0x000fe200078e0014 */
[----:B------:R-:W-:Y:S02]  /*198b0*/  MOV R83, R21 ;  /* 0x0000001500537202 */ /* 0x000fe40000000f00 */
[----:B------:R-:W-:Y:S01]  /*198c0*/  MOV R88, 0x19900 ;  /* 0x0001990000587802 */ /* 0x000fe20000000f00 */
[----:B-1----:R-:W-:Y:S01]  /*198d0*/  IMAD.U32 R89, RZ, RZ, UR4 ;  /* 0x00000004ff597e24 */ /* 0x002fe2000f8e00ff */
[----:B------:R-:W-:Y:S02]  /*198e0*/  MOV R87, UR5 ;  /* 0x0000000500577c02 */ /* 0x000fe40008000f00 */
[----:B--2---:R-:W-:Y:S05]  /*198f0*/  CALL.REL.NOINC `($__internal_0_$__cuda_sm20_div_u64) ;  /* 0x0000001400207944 */ /* 0x004fea0003c00000 */
        /* <DEDUP_REMOVED lines=10> */
.L_x_324:
[----:B------:R-:W-:Y:S05]  /*199a0*/  BSYNC.RECONVERGENT B0 ;  /* 0x0000000000007941 */ /* 0x000fea0003800200 */
.L_x_322:
        /* <DEDUP_REMOVED lines=37> */
.L_x_326:
[----:B------:R-:W2:Y:S01]  /*19c00*/  LDCU.64 UR4, c[0x0][0x460] ;  /* 0x00008c00ff0477ac */ /* 0x000ea20008000a00 */
[----:B------:R-:W-:Y:S01]  /*19c10*/  IMAD.MOV.U32 R87, RZ, RZ, R3 ;  /* 0x000000ffff577224 */ /* 0x000fe200078e0003 */
[----:B------:R-:W-:Y:S02]  /*19c20*/  MOV R85, R2 ;  /* 0x0000000200557202 */ /* 0x000fe40000000f00 */
[----:B------:R-:W-:Y:S01]  /*19c30*/  MOV R84, 0x19c70 ;  /* 0x00019c7000547802 */ /* 0x000fe20000000f00 */
[----:B--2---:R-:W-:Y:S01]  /*19c40*/  IMAD.U32 R86, RZ, RZ, UR4 ;  /* 0x00000004ff567e24 */ /* 0x004fe2000f8e00ff */
[----:B------:R-:W-:Y:S02]  /*19c50*/  MOV R83, UR5 ;  /* 0x0000000500537c02 */ /* 0x000fe40008000f00 */
[----:B-1----:R-:W-:Y:S05]  /*19c60*/  CALL.REL.NOINC `($__internal_1_$__cuda_sm20_rem_u64) ;  /* 0x0000001400587944 */ /* 0x002fea0003c00000 */
.L_x_327:
[----:B------:R-:W-:Y:S05]  /*19c70*/  BSYNC.RECONVERGENT B0 ;  /* 0x0000000000007941 */ /* 0x000fea0003800200 */
.L_x_325:
        /* <DEDUP_REMOVED lines=42> */
.L_x_329:
        /* <DEDUP_REMOVED lines=17> */
.L_x_330:
[----:B------:R-:W-:Y:S05]  /*1a030*/  BSYNC.RECONVERGENT B0 ;  /* 0x0000000000007941 */ /* 0x000fea0003800200 */
.L_x_328:
        /* <DEDUP_REMOVED lines=37> */
.L_x_332:
[----:B------:R-:W2:Y:S01]  /*1a290*/  LDCU.64 UR4, c[0x0][0x460] ;  /* 0x00008c00ff0477ac */ /* 0x000ea20008000a00 */
[----:B------:R-:W-:Y:S01]  /*1a2a0*/  IMAD.MOV.U32 R87, RZ, RZ, R3 ;  /* 0x000000ffff577224 */ /* 0x000fe200078e0003 */
[----:B------:R-:W-:Y:S02]  /*1a2b0*/  MOV R85, R2 ;  /* 0x0000000200557202 */ /* 0x000fe40000000f00 */
[----:B------:R-:W-:Y:S01]  /*1a2c0*/  MOV R84, 0x1a300 ;  /* 0x0001a30000547802 */ /* 0x000fe20000000f00 */
[----:B--2---:R-:W-:Y:S01]  /*1a2d0*/  IMAD.U32 R86, RZ, RZ, UR4 ;  /* 0x00000004ff567e24 */ /* 0x004fe2000f8e00ff */
[----:B------:R-:W-:Y:S02]  /*1a2e0*/  MOV R83, UR5 ;  /* 0x0000000500537c02 */ /* 0x000fe40008000f00 */
[----:B-1----:R-:W-:Y:S05]  /*1a2f0*/  CALL.REL.NOINC `($__internal_1_$__cuda_sm20_rem_u64) ;  /* 0x0000000c00b47944 */ /* 0x002fea0003c00000 */
.L_x_333:
[----:B------:R-:W-:Y:S05]  /*1a300*/  BSYNC.RECONVERGENT B0 ;  /* 0x0000000000007941 */ /* 0x000fea0003800200 */
.L_x_331:
        /* <DEDUP_REMOVED lines=42> */
.L_x_335:
        /* <DEDUP_REMOVED lines=17> */
.L_x_336:
[----:B------:R-:W-:Y:S05]  /*1a6c0*/  BSYNC.RECONVERGENT B0 ;  /* 0x0000000000007941 */ /* 0x000fea0003800200 */
.L_x_334:
        /* <DEDUP_REMOVED lines=18> */
[----:B-1----:R-:W1:Y:S01]  /*1a7f0*/  I2F.U32.RP R4, R13 ;  /* 0x0000000d00047306 */ /* 0x002e620000209000 */
        /* <DEDUP_REMOVED lines=19> */
.L_x_338:
[----:B------:R-:W2:Y:S01]  /*1a930*/  LDCU.64 UR4, c[0x0][0x460] ;  /* 0x00008c00ff0477ac */ /* 0x000ea20008000a00 */
[----:B------:R-:W-:Y:S01]  /*1a940*/  MOV R84, 0x1a980 ;  /* 0x0001a98000547802 */ /* 0x000fe20000000f00 */
[----:B--2---:R-:W-:Y:S01]  /*1a950*/  IMAD.U32 R86, RZ, RZ, UR4 ;  /* 0x00000004ff567e24 */ /* 0x004fe2000f8e00ff */
[----:B------:R-:W-:Y:S02]  /*1a960*/  MOV R83, UR5 ;  /* 0x0000000500537c02 */ /* 0x000fe40008000f00 */
[----:B-1----:R-:W-:Y:S05]  /*1a970*/  CALL.REL.NOINC `($__internal_1_$__cuda_sm20_rem_u64) ;  /* 0x0000000800147944 */ /* 0x002fea0003c00000 */
.L_x_339:
[----:B------:R-:W-:Y:S05]  /*1a980*/  BSYNC.RECONVERGENT B0 ;  /* 0x0000000000007941 */ /* 0x000fea0003800200 */
.L_x_337:
[--C-:B------:R-:W-:Y:S02]  /*1a990*/  SHF.R.U64 R3, R82, 0x3, R83.reuse ;  /* 0x0000000352037819 */ /* 0x100fe40000001253 */
[----:B------:R-:W-:Y:S02]  /*1a9a0*/  SHF.R.U32.HI R0, RZ, 0x3, R83 ;  /* 0x00000003ff007819 */ /* 0x000fe40000011653 */
[----:B------:R-:W-:-:S04]  /*1a9b0*/  ISETP.GE.U32.AND P1, PT, R6, R3, PT ;  /* 0x000000030600720c */ /* 0x000fc80003f26070 */
[----:B------:R-:W-:-:S13]  /*1a9c0*/  ISETP.GE.U32.AND.EX P0, PT, R7, R0, P0, P1 ;  /* 0x000000000700720c */ /* 0x000fda0000706110 */
[----:B------:R-:W-:Y:S05]  /*1a9d0*/  @!P0 BRA `(.L_x_233) ;  /* 0x00000000008c8947 */ /* 0x000fea0003800000 */
[----:B------:R2:W-:Y:S01]  /*1a9e0*/  STG.E.64 desc[UR12][R8.64+0x100], R100 ;  /* 0x0001006408007986 */ /* 0x0005e2000c101b0c */
[----:B------:R-:W-:Y:S05]  /*1a9f0*/  BRA `(.L_x_233) ;  /* 0x0000000000847947 */ /* 0x000fea0003800000 */
.L_x_315:
[----:B------:R-:W1:Y:S01]  /*1aa00*/  LDCU UR6, c[0x0][0x380] ;  /* 0x00007000ff0677ac */ /* 0x000e620008000800 */
[----:B------:R-:W-:Y:S01]  /*1aa10*/  ISETP.GE.AND P1, PT, R93, UR7, PT ;  /* 0x000000075d007c0c */ /* 0x000fe2000bf26270 */
[C---:B------:R-:W-:Y:S01]  /*1aa20*/  VIADD R0, R95.reuse, 0x19 ;  /* 0x000000195f007836 */ /* 0x040fe20000000000 */
        /* <DEDUP_REMOVED lines=28> */
[----:B------:R1:W-:Y:S04]  /*1abf0*/  @P1 STG.E.64 desc[UR12][R20.64], R4 ;  /* 0x0000000414001986 */ /* 0x0003e8000c101b0c */
[----:B------:R1:W-:Y:S02]  /*1ac00*/  @P0 STG.E.64 desc[UR12][R20.64+0x100], R100 ;  /* 0x0001006414000986 */ /* 0x0003e4000c101b0c */
.L_x_233:
[----:B------:R-:W-:Y:S05]  /*1ac10*/  BSYNC.RECONVERGENT B2 ;  /* 0x0000000000027941 */ /* 0x000fea0003800200 */
.L_x_17:
[----:B------:R-:W-:-:S13]  /*1ac20*/  PLOP3.LUT P0, PT, PT, PT, UP1, 0x40, 0x4 ;  /* 0x000000000004781c */ /* 0x000fda0003f0e818 */
[----:B------:R-:W-:Y:S05]  /*1ac30*/  @P0 EXIT ;  /* 0x000000000000094d */ /* 0x000fea0003800000 */
[----:B------:R-:W4:Y:S01]  /*1ac40*/  S2R R0, SR_TID.X ;  /* 0x0000000000007919 */ /* 0x000f220000002100 */
[----:B------:R-:W2:Y:S01]  /*1ac50*/  LDCU UR4, c[0x0][0x394] ;  /* 0x00007280ff0477ac */ /* 0x000ea20008000800 */
[----:B------:R-:W-:-:S04]  /*1ac60*/  UIADD3 UR5, UPT, UPT, UR15, 0x1, URZ ;  /* 0x000000010f057890 */ /* 0x000fc8000fffe0ff */
[----:B--2---:R-:W-:-:S04]  /*1ac70*/  UISETP.NE.AND UP0, UPT, UR5, UR4, UPT ;  /* 0x000000040500728c */ /* 0x004fc8000bf05270 */
[----:B------:R-:W-:Y:S01]  /*1ac80*/  USEL UR5, UR5, URZ, UP0 ;  /* 0x000000ff05057287 */ /* 0x000fe20008000000 */
[----:B------:R-:W-:Y:S01]  /*1ac90*/  BAR.SYNC.DEFER_BLOCKING 0x0 ;  /* 0x0000000000007b1d */ /* 0x000fe20000010000 */
[----:B----4-:R-:W-:-:S13]  /*1aca0*/  ISETP.NE.AND P0, PT, R0, RZ, PT ;  /* 0x000000ff0000720c */ /* 0x010fda0003f05270 */
[----:B------:R-:W-:Y:S05]  /*1acb0*/  @P0 EXIT ;  /* 0x000000000000094d */ /* 0x000fea0003800000 */
[----:B------:R-:W-:Y:S02]  /*1acc0*/  MOV R0, UR5 ;  /* 0x0000000500007c02 */ /* 0x000fe40008000f00 */
[----:B-1----:R-:W-:Y:S02]  /*1acd0*/  MOV R2, UR22 ;  /* 0x0000001600027c02 */ /* 0x002fe40008000f00 */
[----:B------:R-:W-:Y:S01]  /*1ace0*/  MOV R3, UR23 ;  /* 0x0000001700037c02 */ /* 0x000fe20008000f00 */
[----:B------:R-:W-:Y:S01]  /*1acf0*/  @!PT LDS RZ, [RZ] ;  /* 0x00000000fffff984 */ /* 0x000fe20000000800 */
[----:B------:R-:W-:Y:S01]  /*1ad00*/  @!PT LDS RZ, [RZ] ;  /* 0x00000000fffff984 */ /* 0x000fe20000000800 */
[----:B------:R-:W-:Y:S01]  /*1ad10*/  @!PT LDS RZ, [RZ] ;  /* 0x00000000fffff984 */ /* 0x000fe20000000800 */
[----:B------:R-:W-:Y:S01]  /*1ad20*/  @!PT LDS RZ, [RZ] ;  /* 0x00000000fffff984 */ /* 0x000fe20000000800 */
[----:B------:R-:W-:Y:S06]  /*1ad30*/  MEMBAR.ALL.GPU ;  /* 0x0000000000007992 */ /* 0x000fec000000a000 */
[----:B------:R-:W-:-:S00]  /*1ad40*/  ERRBAR ;  /* 0x00000000000079ab */ /* 0x000fc00000000000 */
[----:B------:R-:W-:Y:S06]  /*1ad50*/  CGAERRBAR ;  /* 0x00000000000075ab */ /* 0x000fec0000000000 */
[----:B------:R-:W-:Y:S01]  /*1ad60*/  STG.E.STRONG.GPU desc[UR12][R2.64], R0 ;  /* 0x0000000002007986 */ /* 0x000fe2000c10f90c */
[----:B------:R-:W-:Y:S05]  /*1ad70*/  EXIT ;  /* 0x000000000000794d */ /* 0x000fea0003800000 */
        .weak           $__internal_0_$__cuda_sm20_div_u64
        .type           $__internal_0_$__cuda_sm20_div_u64,@function
        .size           $__internal_0_$__cuda_sm20_div_u64,($__internal_1_$__cuda_sm20_rem_u64 - $__internal_0_$__cuda_sm20_div_u64)
$__internal_0_$__cuda_sm20_div_u64:
[----:B------:R-:W-:Y:S02]  /*1ad80*/  IMAD.MOV.U32 R108, RZ, RZ, R89 ;  /* 0x000000ffff6c7224 */ /* 0x000fe400078e0059 */
[----:B------:R-:W-:-:S04]  /*1ad90*/  IMAD.MOV.U32 R109, RZ, RZ, R87 ;  /* 0x000000ffff6d7224 */ /* 0x000fc800078e0057 */
[----:B------:R-:W1:Y:S08]  /*1ada0*/  I2F.U64.RP R82, R108 ;  /* 0x0000006c00527312 */ /* 0x000e700000309000 */
[----:B-1----:R-:W1:Y:S02]  /*1adb0*/  MUFU.RCP R86, R82 ;  /* 0x0000005200567308 */ /* 0x002e640000001000 */
[----:B-1----:R-:W-:-:S06]  /*1adc0*/  IADD3 R86, PT, PT, R86, 0x1ffffffe, RZ ;  /* 0x1ffffffe56567810 */ /* 0x002fcc0007ffe0ff */
[----:B------:R-:W1:Y:S02]  /*1add0*/  F2I.U64.TRUNC R96, R86 ;  /* 0x0000005600607311 */ /* 0x000e64000020d800 */
[----:B-1----:R-:W-:-:S04]  /*1ade0*/  IMAD.WIDE.U32 R106, R96, R89, RZ ;  /* 0x00000059606a7225 */ /* 0x002fc800078e00ff */
[C---:B------:R-:W-:Y:S01]  /*1adf0*/  IMAD R84, R96.reuse, R87, R107 ;  /* 0x0000005760547224 */ /* 0x040fe200078e026b */
[----:B------:R-:W-:Y:S02]  /*1ae00*/  IADD3 R85, P2, PT, RZ, -R106, RZ ;  /* 0x8000006aff557210 */ /* 0x000fe40007f5e0ff */
[----:B------:R-:W-:Y:S01]  /*1ae10*/  MOV R107, R96 ;  /* 0x00000060006b7202 */ /* 0x000fe20000000f00 */
[----:B------:R-:W-:Y:S02]  /*1ae20*/  IMAD R84, R97, R89, R84 ;  /* 0x0000005961547224 */ /* 0x000fe400078e0254 */
[----:B------:R-:W-:-:S04]  /*1ae30*/  IMAD.HI.U32 R106, R96, R85, RZ ;  /* 0x00000055606a7227 */ /* 0x000fc800078e00ff */
[----:B------:R-:W-:-:S04]  /*1ae40*/  IMAD.X R84, RZ, RZ, ~R84, P2 ;  /* 0x000000ffff547224 */ /* 0x000fc800010e0e54 */
[----:B------:R-:W-:-:S04]  /*1ae50*/  IMAD.WIDE.U32 R106, P4, R96, R84, R106 ;  /* 0x00000054606a7225 */ /* 0x000fc8000788006a */
[C---:B------:R-:W-:Y:S02]  /*1ae60*/  IMAD R82, R97.reuse, R84, RZ ;  /* 0x0000005461527224 */ /* 0x040fe400078e02ff */
[----:B------:R-:W-:-:S04]  /*1ae70*/  IMAD.HI.U32 R85, P3, R97, R85, R106 ;  /* 0x0000005561557227 */ /* 0x000fc8000786006a */
[----:B------:R-:W-:Y:S01]  /*1ae80*/  IMAD.HI.U32 R84, R97, R84, RZ ;  /* 0x0000005461547227 */ /* 0x000fe200078e00ff */
[----:B------:R-:W-:-:S03]  /*1ae90*/  IADD3 R107, P2, PT, R82, R85, RZ ;  /* 0x00000055526b7210 */ /* 0x000fc60007f5e0ff */
[----:B------:R-:W-:Y:S02]  /*1aea0*/  IMAD.X R84, R84, 0x1, R97, P4 ;  /* 0x0000000154547824 */ /* 0x000fe400020e0661 */
[----:B------:R-:W-:-:S03]  /*1aeb0*/  IMAD.WIDE.U32 R96, R107, R89, RZ ;  /* 0x000000596b607225 */ /* 0x000fc600078e00ff */
[----:B------:R-:W-:Y:S01]  /*1aec0*/  IADD3.X R86, PT, PT, RZ, RZ, R84, P2, P3 ;  /* 0x000000ffff567210 */ /* 0x000fe200017e6454 */
[----:B------:R-:W-:Y:S01]  /*1aed0*/  IMAD R97, R107, R87, R97 ;  /* 0x000000576b617224 */ /* 0x000fe200078e0261 */
[----:B------:R-:W-:-:S03]  /*1aee0*/  IADD3 R85, P2, PT, RZ, -R96, RZ ;  /* 0x80000060ff557210 */ /* 0x000fc60007f5e0ff */
[----:B------:R-:W-:Y:S02]  /*1aef0*/  IMAD R97, R86, R89, R97 ;  /* 0x0000005956617224 */ /* 0x000fe400078e0261 */
[----:B------:R-:W-:-:S03]  /*1af00*/  IMAD.HI.U32 R106, R107, R85, RZ ;  /* 0x000000556b6a7227 */ /* 0x000fc600078e00ff */
[----:B------:R-:W-:-:S05]  /*1af10*/  IADD3.X R97, PT, PT, RZ, ~R97, RZ, P2, !PT ;  /* 0x80000061ff617210 */ /* 0x000fca00017fe4ff */
[----:B------:R-:W-:-:S04]  /*1af20*/  IMAD.WIDE.U32 R106, P4, R107, R97, R106 ;  /* 0x000000616b6a7225 */ /* 0x000fc8000788006a */
[C---:B------:R-:W-:Y:S02]  /*1af30*/  IMAD R82, R86.reuse, R97, RZ ;  /* 0x0000006156527224 */ /* 0x040fe400078e02ff */
[----:B------:R-:W-:-:S04]  /*1af40*/  IMAD.HI.U32 R85, P3, R86, R85, R106 ;  /* 0x0000005556557227 */ /* 0x000fc8000786006a */
[----:B------:R-:W-:Y:S01]  /*1af50*/  IMAD.HI.U32 R84, R86, R97, RZ ;  /* 0x0000006156547227 */ /* 0x000fe200078e00ff */
[----:B------:R-:W-:Y:S02]  /*1af60*/  IADD3 R85, P2, PT, R82, R85, RZ ;  /* 0x0000005552557210 */ /* 0x000fe40007f5e0ff */
[----:B------:R-:W-:Y:S01]  /*1af70*/  MOV R97, RZ ;  /* 0x000000ff00617202 */ /* 0x000fe20000000f00 */
[----:B------:R-:W-:Y:S02]  /*1af80*/  IMAD.X R82, R84, 0x1, R86, P4 ;  /* 0x0000000154527824 */ /* 0x000fe400020e0656 */
[----:B------:R-:W-:-:S03]  /*1af90*/  IMAD.HI.U32 R96, R85, R0, RZ ;  /* 0x0000000055607227 */ /* 0x000fc600078e00ff */
[----:B------:R-:W-:Y:S01]  /*1afa0*/  IADD3.X R82, PT, PT, RZ, RZ, R82, P2, P3 ;  /* 0x000000ffff527210 */ /* 0x000fe200017e6452 */
[----:B------:R-:W-:-:S04]  /*1afb0*/  IMAD.WIDE.U32 R96, R85, R83, R96 ;  /* 0x0000005355607225 */ /* 0x000fc800078e0060 */
[C---:B------:R-:W-:Y:S02]  /*1afc0*/  IMAD R92, R82.reuse, R83, RZ ;  /* 0x00000053525c7224 */ /* 0x040fe400078e02ff */
[----:B------:R-:W-:-:S04]  /*1afd0*/  IMAD.HI.U32 R85, P3, R82, R0, R96 ;  /* 0x0000000052557227 */ /* 0x000fc80007860060 */
[----:B------:R-:W-:Y:S01]  /*1afe0*/  IMAD.HI.U32 R82, R82, R83, RZ ;  /* 0x0000005352527227 */ /* 0x000fe200078e00ff */
[----:B------:R-:W-:-:S03]  /*1aff0*/  IADD3 R92, P2, PT, R92, R85, RZ ;  /* 0x000000555c5c7210 */ /* 0x000fc60007f5e0ff */
[----:B------:R-:W-:Y:S02]  /*1b000*/  IMAD.X R82, RZ, RZ, R82, P3 ;  /* 0x000000ffff527224 */ /* 0x000fe400018e0652 */
[----:B------:R-:W-:-:S03]  /*1b010*/  IMAD.WIDE.U32 R96, R92, R89, RZ ;  /* 0x000000595c607225 */ /* 0x000fc600078e00ff */
[----:B------:R-:W-:Y:S01]  /*1b020*/  IADD3.X R90, PT, PT, RZ, R82, RZ, P2, !PT ;  /* 0x00000052ff5a7210 */ /* 0x000fe200017fe4ff */
[----:B------:R-:W-:Y:S01]  /*1b030*/  IMAD R84, R92, R87, R97 ;  /* 0x000000575c547224 */ /* 0x000fe200078e0261 */
[----:B------:R-:W-:-:S03]  /*1b040*/  IADD3 R82, P2, PT, -R96, R0, RZ ;  /* 0x0000000060527210 */ /* 0x000fc60007f5e1ff */
[-C--:B------:R-:W-:Y:S01]  /*1b050*/  IMAD R0, R90, R89.reuse, R84 ;  /* 0x000000595a007224 */ /* 0x080fe200078e0254 */
[----:B------:R-:W-:Y:S02]  /*1b060*/  ISETP.GE.U32.AND P4, PT, R82, R89, PT ;  /* 0x000000595200720c */ /* 0x000fe40003f86070 */
[----:B------:R-:W-:Y:S01]  /*1b070*/  IADD3 R85, P3, PT, -R89, R82, RZ ;  /* 0x0000005259557210 */ /* 0x000fe20007f7e1ff */
[----:B------:R-:W-:Y:S01]  /*1b080*/  IMAD.X R0, R83, 0x1, ~R0, P2 ;  /* 0x0000000153007824 */ /* 0x000fe200010e0e00 */
[----:B------:R-:W-:-:S04]  /*1b090*/  IADD3 R86, P2, PT, R92, 0x1, RZ ;  /* 0x000000015c567810 */ /* 0x000fc80007f5e0ff */
[----:B------:R-:W-:Y:S01]  /*1b0a0*/  ISETP.GE.U32.AND.EX P4, PT, R0, R87, PT, P4 ;  /* 0x000000570000720c */ /* 0x000fe20003f86140 */
[----:B------:R-:W-:Y:S01]  /*1b0b0*/  IMAD.X R84, RZ, RZ, R90, P2 ;  /* 0x000000ffff547224 */ /* 0x000fe200010e065a */
[----:B------:R-:W-:Y:S02]  /*1b0c0*/  IADD3.X R83, PT, PT, ~R87, R0, RZ, P3, !PT ;  /* 0x0000000057537210 */ /* 0x000fe40001ffe5ff */
[----:B------:R-:W-:Y:S02]  /*1b0d0*/  SEL R82, R85, R82, P4 ;  /* 0x0000005255527207 */ /* 0x000fe40002000000 */
[----:B------:R-:W-:Y:S02]  /*1b0e0*/  SEL R86, R86, R92, P4 ;  /* 0x0000005c56567207 */ /* 0x000fe40002000000 */
[----:B------:R-:W-:Y:S02]  /*1b0f0*/  SEL R0, R83, R0, P4 ;  /* 0x0000000053007207 */ /* 0x000fe40002000000 */
[----:B------:R-:W-:-:S02]  /*1b100*/  SEL R84, R84, R90, P4 ;  /* 0x0000005a54547207 */ /* 0x000fc40002000000 */
[----:B------:R-:W-:Y:S02]  /*1b110*/  ISETP.GE.U32.AND P4, PT, R82, R89, PT ;  /* 0x000000595200720c */ /* 0x000fe40003f86070 */
[----:B------:R-:W-:Y:S02]  /*1b120*/  IADD3 R83, P3, PT, R86, 0x1, RZ ;  /* 0x0000000156537810 */ /* 0x000fe40007f7e0ff */
[----:B------:R-:W-:Y:S02]  /*1b130*/  ISETP.NE.U32.AND P2, PT, R89, RZ, PT ;  /* 0x000000ff5900720c */ /* 0x000fe40003f45070 */
[----:B------:R-:W-:Y:S02]  /*1b140*/  ISETP.GE.U32.AND.EX P4, PT, R0, R87, PT, P4 ;  /* 0x000000570000720c */ /* 0x000fe40003f86140 */
[----:B------:R-:W-:Y:S02]  /*1b150*/  IADD3.X R85, PT, PT, RZ, R84, RZ, P3, !PT ;  /* 0x00000054ff557210 */ /* 0x000fe40001ffe4ff */
[----:B------:R-:W-:-:S02]  /*1b160*/  MOV R89, 0x0 ;  /* 0x0000000000597802 */ /* 0x000fc40000000f00 */
[----:B------:R-:W-:Y:S02]  /*1b170*/  ISETP.NE.AND.EX P2, PT, R87, RZ, PT, P2 ;  /* 0x000000ff5700720c */ /* 0x000fe40003f45320 */
[----:B------:R-:W-:Y:S02]  /*1b180*/  SEL R83, R83, R86, P4 ;  /* 0x0000005653537207 */ /* 0x000fe40002000000 */
[----:B------:R-:W-:Y:S02]  /*1b190*/  SEL R85, R85, R84, P4 ;  /* 0x0000005455557207 */ /* 0x000fe40002000000 */
[----:B------:R-:W-:Y:S02]  /*1b1a0*/  SEL R83, R83, 0xffffffff, P2 ;  /* 0xffffffff53537807 */ /* 0x000fe40001000000 */
[----:B------:R-:W-:Y:S01]  /*1b1b0*/  SEL R85, R85, 0xffffffff, P2 ;  /* 0xffffffff55557807 */ /* 0x000fe20001000000 */
[----:B------:R-:W-:Y:S06]  /*1b1c0*/  RET.REL.NODEC R88 `(_ZN7cutlass6KernelINS_4gemm6kernel15Rank2KUniversalINS1_11threadblock13MmaMultistageINS1_9GemmShapeILi128ELi64ELi16EEENS_9transform11threadblock28PredicatedTileAccessIteratorINS_11MatrixShapeILi128ELi16EEEdNS_6layout11ColumnMajorELi1ENS8_31PitchLinearWarpStripedThreadMapINS_16PitchLinearShapeILi128ELi16EEELi256ENSG_ILi16ELi2EEELi1EEENS_5ArrayIdLi1ELb1EEELb0ENSD_9NoPermuteEEENS9_25RegularTileAccessIteratorISC_dNSD_43ColumnMajorTensorOpMultiplicandCongruous64bELi1ESJ_Li8EEELNS_4arch14CacheOperation4KindE0ENSA_INSB_ILi16ELi64EEEdNSD_8RowMajorELi0ENSF_INSG_ILi64ELi16EEELi256ESI_Li1EEESL_Lb0ESM_EENSO_ISU_dNSD_40RowMajorTensorOpMultiplicandCongruous64bELi0ESX_Li8EEELST_0EdSV_NS4_9MmaPolicyINS1_4warp11MmaTensorOpINS6_ILi32ELi32ELi16EEEdSP_dSZ_dSV_NS12_17MmaTensorOpPolicyINSR_3MmaINS6_ILi8ELi8ELi4EEELi32EdSV_dSE_dSV_NSR_13OpMultiplyAddEEENSB_ILi1ELi1EEEEELi1ELb0EbEENSB_ILi0ELi0EEES1D_Li1EEELi3ELNS1_23SharedMemoryClearOptionE0EbEES1G_NS_8epilogue11threadblock8EpilogueIS7_S1C_Li1ENS1I_27PredicatedTileIteratorBlas3INS1I_26OutputTileOptimalThreadMapINS1I_15OutputTileShapeILi64ELi8ELi4ELi1ELi1EEENS1M_ILi1ELi4ELi1ELi1ELi4EEELi256ELi1ELi64EEEdLNS_8BlasModeE1EEENS1H_4warp24FragmentIteratorTensorOpIS14_S17_dNSK_IdLi2ELb1EEESV_EENS1S_20TileIteratorTensorOpIS14_S17_dSV_EENS1I_18SharedLoadIteratorINS1P_18CompactedThreadMapEdLi8EEENS1H_6thread17LinearCombinationIdLi1EddLNS21_9ScaleType4KindE0ELNS_15FloatRoundStyleE2EdEENSB_ILi0ELi4EEELi1ELi1EEENS4_30GemmIdentityThreadblockSwizzleILi1EEELNS_8FillModeE1ELS1Q_1EEEEEvNT_6ParamsE) ;  /* 0xfffffe4c588c7950 */ /* 0x000fec0003c3ffff */
        .weak           $__internal_1_$__cuda_sm20_rem_u64
        .type           $__internal_1_$__cuda_sm20_rem_u64,@function
        .size           $__internal_1_$__cuda_sm20_rem_u64,(.L_x_341 - $__internal_1_$__cuda_sm20_rem_u64)
$__internal_1_$__cuda_sm20_rem_u64:
[----:B------:R-:W-:Y:S01]  /*1b1d0*/  MOV R106, R86 ;  /* 0x00000056006a7202 */ /* 0x000fe20000000f00 */
[----:B------:R-:W-:-:S04]  /*1b1e0*/  IMAD.MOV.U32 R107, RZ, RZ, R83 ;  /* 0x000000ffff6b7224 */ /* 0x000fc800078e0053 */
[----:B------:R-:W1:Y:S08]  /*1b1f0*/  I2F.U64.RP R0, R106 ;  /* 0x0000006a00007312 */ /* 0x000e700000309000 */
[----:B-1----:R-:W1:Y:S02]  /*1b200*/  MUFU.RCP R88, R0 ;  /* 0x0000000000587308 */ /* 0x002e640000001000 */
[----:B-1----:R-:W-:-:S06]  /*1b210*/  IADD3 R88, PT, PT, R88, 0x1ffffffe, RZ ;  /* 0x1ffffffe58587810 */ /* 0x002fcc0007ffe0ff */
[----:B------:R-:W1:Y:S02]  /*1b220*/  F2I.U64.TRUNC R108, R88 ;  /* 0x00000058006c7311 */ /* 0x000e64000020d800 */
[----:B-1----:R-:W-:-:S04]  /*1b230*/  IMAD.WIDE.U32 R96, R108, R86, RZ ;  /* 0x000000566c607225 */ /* 0x002fc800078e00ff */
[----:B------:R-:W-:Y:S01]  /*1b240*/  IMAD R97, R108, R83, R97 ;  /* 0x000000536c617224 */ /* 0x000fe200078e0261 */
[----:B------:R-:W-:-:S03]  /*1b250*/  IADD3 R89, P2, PT, RZ, -R96, RZ ;  /* 0x80000060ff597210 */ /* 0x000fc60007f5e0ff */
[----:B------:R-:W-:Y:S01]  /*1b260*/  IMAD R82, R109, R86, R97 ;  /* 0x000000566d527224 */ /* 0x000fe200078e0261 */
[----:B------:R-:W-:Y:S01]  /*1b270*/  MOV R97, R108 ;  /* 0x0000006c00617202 */ /* 0x000fe20000000f00 */
        /* <DEDUP_REMOVED lines=35> */
[----:B------:R-:W-:-:S04]  /*1b4b0*/  ISETP.GE.U32.AND P3, PT, R87, R86, PT ;  /* 0x000000565700720c */ /* 0x000fc80003f66070 */
[----:B------:R-:W-:Y:S02]  /*1b4c0*/  IADD3.X R0, PT, PT, ~R0, R85, RZ, P2, !PT ;  /* 0x0000005500007210 */ /* 0x000fe400017fe5ff */
[----:B------:R-:W-:Y:S02]  /*1b4d0*/  IADD3 R82, P2, PT, -R86, R87, RZ ;  /* 0x0000005756527210 */ /* 0x000fe40007f5e1ff */
[----:B------:R-:W-:-:S03]  /*1b4e0*/  ISETP.GE.U32.AND.EX P3, PT, R0, R83, PT, P3 ;  /* 0x000000530000720c */ /* 0x000fc60003f66130 */
[----:B------:R-:W-:Y:S01]  /*1b4f0*/  IMAD.X R85, R0, 0x1, ~R83, P2 ;  /* 0x0000000100557824 */ /* 0x000fe200010e0e53 */
[----:B------:R-:W-:Y:S02]  /*1b500*/  SEL R87, R82, R87, P3 ;  /* 0x0000005752577207 */ /* 0x000fe40001800000 */
[C---:B------:R-:W-:Y:S02]  /*1b510*/  ISETP.NE.U32.AND P2, PT, R86.reuse, RZ, PT ;  /* 0x000000ff5600720c */ /* 0x040fe40003f45070 */
[----:B------:R-:W-:Y:S02]  /*1b520*/  SEL R0, R85, R0, P3 ;  /* 0x0000000055007207 */ /* 0x000fe40001800000 */
[----:B------:R-:W-:Y:S02]  /*1b530*/  ISETP.GE.U32.AND P4, PT, R87, R86, PT ;  /* 0x000000565700720c */ /* 0x000fe40003f86070 */
[----:B------:R-:W-:Y:S02]  /*1b540*/  IADD3 R82, P3, PT, -R86, R87, RZ ;  /* 0x0000005756527210 */ /* 0x000fe40007f7e1ff */
[----:B------:R-:W-:-:S02]  /*1b550*/  ISETP.GE.U32.AND.EX P4, PT, R0, R83, PT, P4 ;  /* 0x000000530000720c */ /* 0x000fc40003f86140 */
[CC--:B------:R-:W-:Y:S02]  /*1b560*/  IADD3.X R85, PT, PT, ~R83.reuse, R0.reuse, RZ, P3, !PT ;  /* 0x0000000053557210 */ /* 0x0c0fe40001ffe5ff */
[----:B------:R-:W-:Y:S02]  /*1b570*/  ISETP.NE.AND.EX P2, PT, R83, RZ, PT, P2 ;  /* 0x000000ff5300720c */ /* 0x000fe40003f45320 */
[----:B------:R-:W-:Y:S02]  /*1b580*/  SEL R85, R85, R0, P4 ;  /* 0x0000000055557207 */ /* 0x000fe40002000000 */
[----:B------:R-:W-:Y:S02]  /*1b590*/  SEL R82, R82, R87, P4 ;  /* 0x0000005752527207 */ /* 0x000fe40002000000 */
[----:B------:R-:W-:Y:S02]  /*1b5a0*/  SEL R83, R85, 0xffffffff, P2 ;  /* 0xffffffff55537807 */ /* 0x000fe40001000000 */
[----:B------:R-:W-:-:S02]  /*1b5b0*/  MOV R85, 0x0 ;  /* 0x0000000000557802 */ /* 0x000fc40000000f00 */
[----:B------:R-:W-:Y:S02]  /*1b5c0*/  SEL R82, R82, 0xffffffff, P2 ;  /* 0xffffffff52527807 */ /* 0x000fe40001000000 */
[----:B------:R-:W-:Y:S05]  /*1b5d0*/  RET.REL.NODEC R84 `(_ZN7cutlass6KernelINS_4gemm6kernel15Rank2KUniversalINS1_11threadblock13MmaMultistageINS1_9GemmShapeILi128ELi64ELi16EEENS_9transform11threadblock28PredicatedTileAccessIteratorINS_11MatrixShapeILi128ELi16EEEdNS_6layout11ColumnMajorELi1ENS8_31PitchLinearWarpStripedThreadMapINS_16PitchLinearShapeILi128ELi16EEELi256ENSG_ILi16ELi2EEELi1EEENS_5ArrayIdLi1ELb1EEELb0ENSD_9NoPermuteEEENS9_25RegularTileAccessIteratorISC_dNSD_43ColumnMajorTensorOpMultiplicandCongruous64bELi1ESJ_Li8EEELNS_4arch14CacheOperation4KindE0ENSA_INSB_ILi16ELi64EEEdNSD_8RowMajorELi0ENSF_INSG_ILi64ELi16EEELi256ESI_Li1EEESL_Lb0ESM_EENSO_ISU_dNSD_40RowMajorTensorOpMultiplicandCongruous64bELi0ESX_Li8EEELST_0EdSV_NS4_9MmaPolicyINS1_4warp11MmaTensorOpINS6_ILi32ELi32ELi16EEEdSP_dSZ_dSV_NS12_17MmaTensorOpPolicyINSR_3MmaINS6_ILi8ELi8ELi4EEELi32EdSV_dSE_dSV_NSR_13OpMultiplyAddEEENSB_ILi1ELi1EEEEELi1ELb0EbEENSB_ILi0ELi0EEES1D_Li1EEELi3ELNS1_23SharedMemoryClearOptionE0EbEES1G_NS_8epilogue11threadblock8EpilogueIS7_S1C_Li1ENS1I_27PredicatedTileIteratorBlas3INS1I_26OutputTileOptimalThreadMapINS1I_15OutputTileShapeILi64ELi8ELi4ELi1ELi1EEENS1M_ILi1ELi4ELi1ELi1ELi4EEELi256ELi1ELi64EEEdLNS_8BlasModeE1EEENS1H_4warp24FragmentIteratorTensorOpIS14_S17_dNSK_IdLi2ELb1EEESV_EENS1S_20TileIteratorTensorOpIS14_S17_dSV_EENS1I_18SharedLoadIteratorINS1P_18CompactedThreadMapEdLi8EEENS1H_6thread17LinearCombinationIdLi1EddLNS21_9ScaleType4KindE0ELNS_15FloatRoundStyleE2EdEENSB_ILi0ELi4EEELi1ELi1EEENS4_30GemmIdentityThreadblockSwizzleILi1EEELNS_8FillModeE1ELS1Q_1EEEEEvNT_6ParamsE) ;  /* 0xfffffe4854887950 */ /* 0x000fea0003c3ffff */
.L_x_340:
[----:B------:R-:W-:-:S00]  /*1b5e0*/  BRA `(.L_x_340) ;  /* 0xfffffffc00fc7947 */ /* 0x000fc0000383ffff */
[----:B------:R-:W-:-:S00]  /*1b5f0*/  NOP ;  /* 0x0000000000007918 */ /* 0x000fc00000000000 */
        /* <DEDUP_REMOVED lines=8> */
.L_x_341:


//--------------------- .nv.shared._ZN7cutlass6KernelINS_4gemm6kernel15Rank2KUniversalINS1_11threadblock13MmaMultistageINS1_9GemmShapeILi128ELi64ELi16EEENS_9transform11threadblock28PredicatedTileAccessIteratorINS_11MatrixShapeILi128ELi16EEEdNS_6layout11ColumnMajorELi1ENS8_31PitchLinearWarpStripedThreadMapINS_16PitchLinearShapeILi128ELi16EEELi256ENSG_ILi16ELi2EEELi1EEENS_5ArrayIdLi1ELb1EEELb0ENSD_9NoPermuteEEENS9_25RegularTileAccessIteratorISC_dNSD_43ColumnMajorTensorOpMultiplicandCongruous64bELi1ESJ_Li8EEELNS_4arch14CacheOperation4KindE0ENSA_INSB_ILi16ELi64EEEdNSD_8RowMajorELi0ENSF_INSG_ILi64ELi16EEELi256ESI_Li1EEESL_Lb0ESM_EENSO_ISU_dNSD_40RowMajorTensorOpMultiplicandCongruous64bELi0ESX_Li8EEELST_0EdSV_NS4_9MmaPolicyINS1_4warp11MmaTensorOpINS6_ILi32ELi32ELi16EEEdSP_dSZ_dSV_NS12_17MmaTensorOpPolicyINSR_3MmaINS6_ILi8ELi8ELi4EEELi32EdSV_dSE_dSV_NSR_13OpMultiplyAddEEENSB_ILi1ELi1EEEEELi1ELb0EbEENSB_ILi0ELi0EEES1D_Li1EEELi3ELNS1_23SharedMemoryClearOptionE0EbEES1G_NS_8epilogue11threadblock8EpilogueIS7_S1C_Li1ENS1I_27PredicatedTileIteratorBlas3INS1I_26OutputTileOptimalThreadMapINS1I_15OutputTileShapeILi64ELi8ELi4ELi1ELi1EEENS1M_ILi1ELi4ELi1ELi1ELi4EEELi256ELi1ELi64EEEdLNS_8BlasModeE1EEENS1H_4warp24FragmentIteratorTensorOpIS14_S17_dNSK_IdLi2ELb1EEESV_EENS1S_20TileIteratorTensorOpIS14_S17_dSV_EENS1I_18SharedLoadIteratorINS1P_18CompactedThreadMapEdLi8EEENS1H_6thread17LinearCombinationIdLi1EddLNS21_9ScaleType4KindE0ELNS_15FloatRoundStyleE2EdEENSB_ILi0ELi4EEELi1ELi1EEENS4_30GemmIdentityThreadblockSwizzleILi1EEELNS_8FillModeE1ELS1Q_1EEEEEvNT_6ParamsE --------------------------
	.section	.nv.shared._ZN7cutlass6KernelINS_4gemm6kernel15Rank2KUniversalINS1_11threadblock13MmaMultistageINS1_9GemmShapeILi128ELi64ELi16EEENS_9transform11threadblock28PredicatedTileAccessIteratorINS_11MatrixShapeILi128ELi16EEEdNS_6layout11ColumnMajorELi1ENS8_31PitchLinearWarpStripedThreadMapINS_16PitchLinearShapeILi128ELi16EEELi256ENSG_ILi16ELi2EEELi1EEENS_5ArrayIdLi1ELb1EEELb0ENSD_9NoPermuteEEENS9_25RegularTileAccessIteratorISC_dNSD_43ColumnMajorTensorOpMultiplicandCongruous64bELi1ESJ_Li8EEELNS_4arch14CacheOperation4KindE0ENSA_INSB_ILi16ELi64EEEdNSD_8RowMajorELi0ENSF_INSG_ILi64ELi16EEELi256ESI_Li1EEESL_Lb0ESM_EENSO_ISU_dNSD_40RowMajorTensorOpMultiplicandCongruous64bELi0ESX_Li8EEELST_0EdSV_NS4_9MmaPolicyINS1_4warp11MmaTensorOpINS6_ILi32ELi32ELi16EEEdSP_dSZ_dSV_NS12_17MmaTensorOpPolicyINSR_3MmaINS6_ILi8ELi8ELi4EEELi32EdSV_dSE_dSV_NSR_13OpMultiplyAddEEENSB_ILi1ELi1EEEEELi1ELb0EbEENSB_ILi0ELi0EEES1D_Li1EEELi3ELNS1_23SharedMemoryClearOptionE0EbEES1G_NS_8epilogue11threadblock8EpilogueIS7_S1C_Li1ENS1I_27PredicatedTileIteratorBlas3INS1I_26OutputTileOptimalThreadMapINS1I_15OutputTileShapeILi64ELi8ELi4ELi1ELi1EEENS1M_ILi1ELi4ELi1ELi1ELi4EEELi256ELi1ELi64EEEdLNS_8BlasModeE1EEENS1H_4warp24FragmentIteratorTensorOpIS14_S17_dNSK_IdLi2ELb1EEESV_EENS1S_20TileIteratorTensorOpIS14_S17_dSV_EENS1I_18SharedLoadIteratorINS1P_18CompactedThreadMapEdLi8EEENS1H_6thread17LinearCombinationIdLi1EddLNS21_9ScaleType4KindE0ELNS_15FloatRoundStyleE2EdEENSB_ILi0ELi4EEELi1ELi1EEENS4_30GemmIdentityThreadblockSwizzleILi1EEELNS_8FillModeE1ELS1Q_1EEEEEvNT_6ParamsE,"aw",@nobits
	.sectionflags	@""
	.align	16
	.zero		1024


//--------------------- .nv.shared.reserved.0     --------------------------
	.section	.nv.shared.reserved.0,"aw",@nobits
	.weak		__nv_reservedSMEM_offset_0_alias
	.size		__nv_reservedSMEM_offset_0_alias, 0, 64
	.other		__nv_reservedSMEM_offset_0_alias,@"STO_CUDA_RESERVED_SHARED STV_DEFAULT"
__nv_reservedSMEM_offset_0_alias:
	.zero		0
	.zero		64


//--------------------- .nv.global                --------------------------
	.section	.nv.global,"aw",@nobits
.nv.global:
	.type		_ZN39_INTERNAL_51526aae_4_k_cu_d7145d4f_24254cute1_E,@object
	.size		_ZN39_INTERNAL_51526aae_4_k_cu_d7145d4f_24254cute1_E,(_ZN39_INTERNAL_51526aae_4_k_cu_d7145d4f_24254cuda3std3__45__cpo6cbeginE - _ZN39_INTERNAL_51526aae_4_k_cu_d7145d4f_24254cute1_E)
_ZN39_INTERNAL_51526aae_4_k_cu_d7145d4f_24254cute1_E:
	.zero		1
	.type		_ZN39_INTERNAL_51526aae_4_k_cu_d7145d4f_24254cuda3std3__45__cpo6cbeginE,@object
	.size		_ZN39_INTERNAL_51526aae_4_k_cu_d7145d4f_24254cuda3std3__45__cpo6cbeginE,(_ZN39_INTERNAL_51526aae_4_k_cu_d7145d4f_24254cuda3std3__48in_placeE - _ZN39_INTERNAL_51526aae_4_k_cu_d7145d4f_24254cuda3std3__45__cpo6cbeginE)
_ZN39_INTERNAL_51526aae_4_k_cu_d7145d4f_24254cuda3std3__45__cpo6cbeginE:
	.zero		1
	.type		_ZN39_INTERNAL_51526aae_4_k_cu_d7145d4f_24254cuda3std3__48in_placeE,@object
	.size		_ZN39_INTERNAL_51526aae_4_k_cu_d7145d4f_24254cuda3std3__48in_placeE,(_ZN39_INTERNAL_51526aae_4_k_cu_d7145d4f_24254cuda3std6ranges3__45__cpo9iter_moveE - _ZN39_INTERNAL_51526aae_4_k_cu_d7145d4f_24254cuda3std3__48in_placeE)
_ZN39_INTERNAL_51526aae_4_k_cu_d7145d4f_24254cuda3std3__48in_placeE:
	.zero		1
	.type		_ZN39_INTERNAL_51526aae_4_k_cu_d7145d4f_24254cuda3std6ranges3__45__cpo9iter_moveE,@object
	.size		_ZN39_INTERNAL_51526aae_4_k_cu_d7145d4f_24254cuda3std6ranges3__45__cpo9iter_moveE,(_ZN39_INTERNAL_51526aae_4_k_cu_d7145d4f_24254cuda3std3__45__cpo5beginE - _ZN39_INTERNAL_51526aae_4_k_cu_d7145d4f_24254cuda3std6ranges3__45__cpo9iter_moveE)
_ZN39_INTERNAL_51526aae_4_k_cu_d7145d4f_24254cuda3std6ranges3__45__cpo9iter_moveE:
	.zero		1
	.type		_ZN39_INTERNAL_51526aae_4_k_cu_d7145d4f_24254cuda3std3__45__cpo5beginE,@object
	.size		_ZN39_INTERNAL_51526aae_4_k_cu_d7145d4f_24254cuda3std3__45__cpo5beginE,(_ZN39_INTERNAL_51526aae_4_k_cu_d7145d4f_24254cuda3std3__441_GLOBAL__N__51526aae_4_k_cu_d7145d4f_24256ignoreE - _ZN39_INTERNAL_51526aae_4_k_cu_d7145d4f_24254cuda3std3__45__cpo5beginE)
_ZN39_INTERNAL_51526aae_4_k_cu_d7145d4f_24254cuda3std3__45__cpo5beginE:
	.zero		1
	.type		_ZN39_INTERNAL_51526aae_4_k_cu_d7145d4f_24254cuda3std3__441_GLOBAL__N__51526aae_4_k_cu_d7145d4f_24256ignoreE,@object
	.size		_ZN39_INTERNAL_51526aae_4_k_cu_d7145d4f_24254cuda3std3__441_GLOBAL__N__51526aae_4_k_cu_d7145d4f_24256ignoreE,(_ZN39_INTERNAL_51526aae_4_k_cu_d7145d4f_24254cute7productE - _ZN39_INTERNAL_51526aae_4_k_cu_d7145d4f_24254cuda3std3__441_GLOBAL__N__51526aae_4_k_cu_d7145d4f_24256ignoreE)
_ZN39_INTERNAL_51526aae_4_k_cu_d7145d4f_24254cuda3std3__441_GLOBAL__N__51526aae_4_k_cu_d7145d4f_24256ignoreE:
	.zero		1
	.type		_ZN39_INTERNAL_51526aae_4_k_cu_d7145d4f_24254cute7productE,@object
	.size		_ZN39_INTERNAL_51526aae_4_k_cu_d7145d4f_24254cute7productE,(_ZN39_INTERNAL_51526aae_4_k_cu_d7145d4f_24254cuda3std3__45__cpo3endE - _ZN39_INTERNAL_51526aae_4_k_cu_d7145d4f_24254cute7productE)
_ZN39_INTERNAL_51526aae_4_k_cu_d7145d4f_24254cute7productE:
	.zero		1
	.type		_ZN39_INTERNAL_51526aae_4_k_cu_d7145d4f_24254cuda3std3__45__cpo3endE,@object
	.size		_ZN39_INTERNAL_51526aae_4_k_cu_d7145d4f_24254cuda3std3__45__cpo3endE,(_ZN39_INTERNAL_51526aae_4_k_cu_d7145d4f_24254cuda3std3__419piecewise_constructE - _ZN39_INTERNAL_51526aae_4_k_cu_d7145d4f_24254cuda3std3__45__cpo3endE)
_ZN39_INTERNAL_51526aae_4_k_cu_d7145d4f_24254cuda3std3__45__cpo3endE:
	.zero		1
	.type		_ZN39_INTERNAL_51526aae_4_k_cu_d7145d4f_24254cuda3std3__419piecewise_constructE,@object
	.size		_ZN39_INTERNAL_51526aae_4_k_cu_d7145d4f_24254cuda3std3__419piecewise_constructE,(_ZN39_INTERNAL_51526aae_4_k_cu_d7145d4f_24254cuda3std3__45__cpo4cendE - _ZN39_INTERNAL_51526aae_4_k_cu_d7145d4f_24254cuda3std3__419piecewise_constructE)
_ZN39_INTERNAL_51526aae_4_k_cu_d7145d4f_24254cuda3std3__419piecewise_constructE:
	.zero		1
	.type		_ZN39_INTERNAL_51526aae_4_k_cu_d7145d4f_24254cuda3std3__45__cpo4cendE,@object
	.size		_ZN39_INTERNAL_51526aae_4_k_cu_d7145d4f_24254cuda3std3__45__cpo4cendE,(_ZN39_INTERNAL_51526aae_4_k_cu_d7145d4f_24254cuda3std6ranges3__45__cpo4swapE - _ZN39_INTERNAL_51526aae_4_k_cu_d7145d4f_24254cuda3std3__45__cpo4cendE)
_ZN39_INTERNAL_51526aae_4_k_cu_d7145d4f_24254cuda3std3__45__cpo4cendE:
	.zero		1
	.type		_ZN39_INTERNAL_51526aae_4_k_cu_d7145d4f_24254cuda3std6ranges3__45__cpo4swapE,@object
	.size		_ZN39_INTERNAL_51526aae_4_k_cu_d7145d4f_24254cuda3std6ranges3__45__cpo4swapE,(.L_7 - _ZN39_INTERNAL_51526aae_4_k_cu_d7145d4f_24254cuda3std6ranges3__45__cpo4swapE)
_ZN39_INTERNAL_51526aae_4_k_cu_d7145d4f_24254cuda3std6ranges3__45__cpo4swapE:
	.zero		1
.L_7:


//--------------------- .nv.constant0._ZN7cutlass6KernelINS_4gemm6kernel15Rank2KUniversalINS1_11threadblock13MmaMultistageINS1_9GemmShapeILi128ELi64ELi16EEENS_9transform11threadblock28PredicatedTileAccessIteratorINS_11MatrixShapeILi128ELi16EEEdNS_6layout11ColumnMajorELi1ENS8_31PitchLinearWarpStripedThreadMapINS_16PitchLinearShapeILi128ELi16EEELi256ENSG_ILi16ELi2EEELi1EEENS_5ArrayIdLi1ELb1EEELb0ENSD_9NoPermuteEEENS9_25RegularTileAccessIteratorISC_dNSD_43ColumnMajorTensorOpMultiplicandCongruous64bELi1ESJ_Li8EEELNS_4arch14CacheOperation4KindE0ENSA_INSB_ILi16ELi64EEEdNSD_8RowMajorELi0ENSF_INSG_ILi64ELi16EEELi256ESI_Li1EEESL_Lb0ESM_EENSO_ISU_dNSD_40RowMajorTensorOpMultiplicandCongruous64bELi0ESX_Li8EEELST_0EdSV_NS4_9MmaPolicyINS1_4warp11MmaTensorOpINS6_ILi32ELi32ELi16EEEdSP_dSZ_dSV_NS12_17MmaTensorOpPolicyINSR_3MmaINS6_ILi8ELi8ELi4EEELi32EdSV_dSE_dSV_NSR_13OpMultiplyAddEEENSB_ILi1ELi1EEEEELi1ELb0EbEENSB_ILi0ELi0EEES1D_Li1EEELi3ELNS1_23SharedMemoryClearOptionE0EbEES1G_NS_8epilogue11threadblock8EpilogueIS7_S1C_Li1ENS1I_27PredicatedTileIteratorBlas3INS1I_26OutputTileOptimalThreadMapINS1I_15OutputTileShapeILi64ELi8ELi4ELi1ELi1EEENS1M_ILi1ELi4ELi1ELi1ELi4EEELi256ELi1ELi64EEEdLNS_8BlasModeE1EEENS1H_4warp24FragmentIteratorTensorOpIS14_S17_dNSK_IdLi2ELb1EEESV_EENS1S_20TileIteratorTensorOpIS14_S17_dSV_EENS1I_18SharedLoadIteratorINS1P_18CompactedThreadMapEdLi8EEENS1H_6thread17LinearCombinationIdLi1EddLNS21_9ScaleType4KindE0ELNS_15FloatRoundStyleE2EdEENSB_ILi0ELi4EEELi1ELi1EEENS4_30GemmIdentityThreadblockSwizzleILi1EEELNS_8FillModeE1ELS1Q_1EEEEEvNT_6ParamsE --------------------------
	.section	.nv.constant0._ZN7cutlass6KernelINS_4gemm6kernel15Rank2KUniversalINS1_11threadblock13MmaMultistageINS1_9GemmShapeILi128ELi64ELi16EEENS_9transform11threadblock28PredicatedTileAccessIteratorINS_11MatrixShapeILi128ELi16EEEdNS_6layout11ColumnMajorELi1ENS8_31PitchLinearWarpStripedThreadMapINS_16PitchLinearShapeILi128ELi16EEELi256ENSG_ILi16ELi2EEELi1EEENS_5ArrayIdLi1ELb1EEELb0ENSD_9NoPermuteEEENS9_25RegularTileAccessIteratorISC_dNSD_43ColumnMajorTensorOpMultiplicandCongruous64bELi1ESJ_Li8EEELNS_4arch14CacheOperation4KindE0ENSA_INSB_ILi16ELi64EEEdNSD_8RowMajorELi0ENSF_INSG_ILi64ELi16EEELi256ESI_Li1EEESL_Lb0ESM_EENSO_ISU_dNSD_40RowMajorTensorOpMultiplicandCongruous64bELi0ESX_Li8EEELST_0EdSV_NS4_9MmaPolicyINS1_4warp11MmaTensorOpINS6_ILi32ELi32ELi16EEEdSP_dSZ_dSV_NS12_17MmaTensorOpPolicyINSR_3MmaINS6_ILi8ELi8ELi4EEELi32EdSV_dSE_dSV_NSR_13OpMultiplyAddEEENSB_ILi1ELi1EEEEELi1ELb0EbEENSB_ILi0ELi0EEES1D_Li1EEELi3ELNS1_23SharedMemoryClearOptionE0EbEES1G_NS_8epilogue11threadblock8EpilogueIS7_S1C_Li1ENS1I_27PredicatedTileIteratorBlas3INS1I_26OutputTileOptimalThreadMapINS1I_15OutputTileShapeILi64ELi8ELi4ELi1ELi1EEENS1M_ILi1ELi4ELi1ELi1ELi4EEELi256ELi1ELi64EEEdLNS_8BlasModeE1EEENS1H_4warp24FragmentIteratorTensorOpIS14_S17_dNSK_IdLi2ELb1EEESV_EENS1S_20TileIteratorTensorOpIS14_S17_dSV_EENS1I_18SharedLoadIteratorINS1P_18CompactedThreadMapEdLi8EEENS1H_6thread17LinearCombinationIdLi1EddLNS21_9ScaleType4KindE0ELNS_15FloatRoundStyleE2EdEENSB_ILi0ELi4EEELi1ELi1EEENS4_30GemmIdentityThreadblockSwizzleILi1EEELNS_8FillModeE1ELS1Q_1EEEEEvNT_6ParamsE,"a",@progbits
	.sectionflags	@""
	.align	4
.nv.constant0._ZN7cutlass6KernelINS_4gemm6kernel15Rank2KUniversalINS1_11threadblock13MmaMultistageINS1_9GemmShapeILi128ELi64ELi16EEENS_9transform11threadblock28PredicatedTileAccessIteratorINS_11MatrixShapeILi128ELi16EEEdNS_6layout11ColumnMajorELi1ENS8_31PitchLinearWarpStripedThreadMapINS_16PitchLinearShapeILi128ELi16EEELi256ENSG_ILi16ELi2EEELi1EEENS_5ArrayIdLi1ELb1EEELb0ENSD_9NoPermuteEEENS9_25RegularTileAccessIteratorISC_dNSD_43ColumnMajorTensorOpMultiplicandCongruous64bELi1ESJ_Li8EEELNS_4arch14CacheOperation4KindE0ENSA_INSB_ILi16ELi64EEEdNSD_8RowMajorELi0ENSF_INSG_ILi64ELi16EEELi256ESI_Li1EEESL_Lb0ESM_EENSO_ISU_dNSD_40RowMajorTensorOpMultiplicandCongruous64bELi0ESX_Li8EEELST_0EdSV_NS4_9MmaPolicyINS1_4warp11MmaTensorOpINS6_ILi32ELi32ELi16EEEdSP_dSZ_dSV_NS12_17MmaTensorOpPolicyINSR_3MmaINS6_ILi8ELi8ELi4EEELi32EdSV_dSE_dSV_NSR_13OpMultiplyAddEEENSB_ILi1ELi1EEEEELi1ELb0EbEENSB_ILi0ELi0EEES1D_Li1EEELi3ELNS1_23SharedMemoryClearOptionE0EbEES1G_NS_8epilogue11threadblock8EpilogueIS7_S1C_Li1ENS1I_27PredicatedTileIteratorBlas3INS1I_26OutputTileOptimalThreadMapINS1I_15OutputTileShapeILi64ELi8ELi4ELi1ELi1EEENS1M_ILi1ELi4ELi1ELi1ELi4EEELi256ELi1ELi64EEEdLNS_8BlasModeE1EEENS1H_4warp24FragmentIteratorTensorOpIS14_S17_dNSK_IdLi2ELb1EEESV_EENS1S_20TileIteratorTensorOpIS14_S17_dSV_EENS1I_18SharedLoadIteratorINS1P_18CompactedThreadMapEdLi8EEENS1H_6thread17LinearCombinationIdLi1EddLNS21_9ScaleType4KindE0ELNS_15FloatRoundStyleE2EdEENSB_ILi0ELi4EEELi1ELi1EEENS4_30GemmIdentityThreadblockSwizzleILi1EEELNS_8FillModeE1ELS1Q_1EEEEEvNT_6ParamsE:
	.zero		1328


//--------------------- SYMBOLS --------------------------

	.type		.nv.reservedSmem.offset0,@object
	.size		.nv.reservedSmem.offset0,0x4
	.type		.nv.reservedSmem.cap,@object
	.size		.nv.reservedSmem.cap,0x4
